	.target	sm_90a

	.elftype	@"ET_EXEC"


//--------------------- .note.nv.tkinfo           --------------------------
	.section	.note.nv.tkinfo,"",@"SHT_NOTE"
	.sectionflags	@"SHF_NOTE_NV_TKINFO"
	.tkinfo
        /*0018*/ 	.word	0x00000002
        /*0030*/ 	.string	""
        /*0030*/ 	.string	"ptxas"
        /*0030*/ 	.string	"Cuda compilation tools, release 13.0, V13.0.88"
        /*0030*/ 	.string	"Build cuda_13.0.r13.0/compiler.36424714_0"
        /*0030*/ 	.string	"-arch sm_90a -m 64 "



//--------------------- .note.nv.cuinfo           --------------------------
	.section	.note.nv.cuinfo,"",@"SHT_NOTE"
	.sectionflags	@"SHF_NOTE_NV_CUINFO"
        /*0018*/ 	.short	0x0002
        /*001a*/ 	.short	0x005a
        /*001c*/ 	.short	0x0082
	.zero		2


//--------------------- .nv.info                  --------------------------
	.section	.nv.info,"",@"SHT_CUDA_INFO"
	.align	4


	//----- nvinfo : EIATTR_REGCOUNT
	.align		4
        /*0000*/ 	.byte	0x04, 0x2f
        /*0002*/ 	.short	(.L_12 - .L_11)
	.align		4
.L_11:
        /*0004*/ 	.word	index@(_ZN7cutlass13device_kernelINS_4gemm6kernel13GemmUniversalIN4cute5tupleIJiiiiEEENS1_10collective13CollectiveMmaINS1_37MainloopSm90TmaGmmaWarpSpecializedFP8ILi4ENS5_IJNS4_1CILi1EEESB_SB_EEENS1_35KernelTmaWarpSpecializedCooperativeEEENS5_IJNSA_ILi512EEENSA_ILi384EEENSA_ILi64EEEEEENS_12float_e4m3_tENS5_IJlSB_lEEESJ_SK_NS4_8TiledMMAINS4_8MMA_AtomIJNS4_4SM904GMMA31MMA_64x192x32_F32E4M3E4M3_SS_TNILNSO_7ScaleInE1ELSQ_1EEEEEENS4_6LayoutINS5_IJNSA_ILi2EEESB_SB_EEENS5_IJSB_NSA_ILi0EEESW_EEEEENS5_IJNS4_10UnderscoreESZ_SZ_EEEEENS4_13SM90_TMA_LOADENS4_14ComposedLayoutINS4_7SwizzleILi2ELi4ELi3EEENS4_18smem_ptr_flag_bitsILi8EEENST_INS5_IJNSA_ILi8EEESH_EEENS5_IJSH_SB_EEEEEEEvNS4_8identityES12_S1C_vS1D_EENS_8epilogue10collective6detail29Sm90TmaWarpSpecializedAdapterINS1G_15DefaultEpilogueISJ_SK_SK_NS1F_6thread17LinearCombinationISJ_Li1EffLNS1K_9ScaleType4KindE0ELNS_15FloatRoundStyleE2ESJ_EENS1_15EpilogueDefaultEEEEEvvEEEEvNT_6ParamsE)
        /*0008*/ 	.word	0x000000a8


	//----- nvinfo : EIATTR_FRAME_SIZE
	.align		4
.L_12:
        /*000c*/ 	.byte	0x04, 0x11
        /*000e*/ 	.short	(.L_14 - .L_13)
	.align		4
.L_13:
        /*0010*/ 	.word	index@(_ZN7cutlass13device_kernelINS_4gemm6kernel13GemmUniversalIN4cute5tupleIJiiiiEEENS1_10collective13CollectiveMmaINS1_37MainloopSm90TmaGmmaWarpSpecializedFP8ILi4ENS5_IJNS4_1CILi1EEESB_SB_EEENS1_35KernelTmaWarpSpecializedCooperativeEEENS5_IJNSA_ILi512EEENSA_ILi384EEENSA_ILi64EEEEEENS_12float_e4m3_tENS5_IJlSB_lEEESJ_SK_NS4_8TiledMMAINS4_8MMA_AtomIJNS4_4SM904GMMA31MMA_64x192x32_F32E4M3E4M3_SS_TNILNSO_7ScaleInE1ELSQ_1EEEEEENS4_6LayoutINS5_IJNSA_ILi2EEESB_SB_EEENS5_IJSB_NSA_ILi0EEESW_EEEEENS5_IJNS4_10UnderscoreESZ_SZ_EEEEENS4_13SM90_TMA_LOADENS4_14ComposedLayoutINS4_7SwizzleILi2ELi4ELi3EEENS4_18smem_ptr_flag_bitsILi8EEENST_INS5_IJNSA_ILi8EEESH_EEENS5_IJSH_SB_EEEEEEEvNS4_8identityES12_S1C_vS1D_EENS_8epilogue10collective6detail29Sm90TmaWarpSpecializedAdapterINS1G_15DefaultEpilogueISJ_SK_SK_NS1F_6thread17LinearCombinationISJ_Li1EffLNS1K_9ScaleType4KindE0ELNS_15FloatRoundStyleE2ESJ_EENS1_15EpilogueDefaultEEEEEvvEEEEvNT_6ParamsE)
        /*0014*/ 	.word	0x00002580


	//----- nvinfo : EIATTR_MIN_STACK_SIZE
	.align		4
.L_14:
        /*0018*/ 	.byte	0x04, 0x12
        /*001a*/ 	.short	(.L_16 - .L_15)
	.align		4
.L_15:
        /*001c*/ 	.word	index@(_ZN7cutlass13device_kernelINS_4gemm6kernel13GemmUniversalIN4cute5tupleIJiiiiEEENS1_10collective13CollectiveMmaINS1_37MainloopSm90TmaGmmaWarpSpecializedFP8ILi4ENS5_IJNS4_1CILi1EEESB_SB_EEENS1_35KernelTmaWarpSpecializedCooperativeEEENS5_IJNSA_ILi512EEENSA_ILi384EEENSA_ILi64EEEEEENS_12float_e4m3_tENS5_IJlSB_lEEESJ_SK_NS4_8TiledMMAINS4_8MMA_AtomIJNS4_4SM904GMMA31MMA_64x192x32_F32E4M3E4M3_SS_TNILNSO_7ScaleInE1ELSQ_1EEEEEENS4_6LayoutINS5_IJNSA_ILi2EEESB_SB_EEENS5_IJSB_NSA_ILi0EEESW_EEEEENS5_IJNS4_10UnderscoreESZ_SZ_EEEEENS4_13SM90_TMA_LOADENS4_14ComposedLayoutINS4_7SwizzleILi2ELi4ELi3EEENS4_18smem_ptr_flag_bitsILi8EEENST_INS5_IJNSA_ILi8EEESH_EEENS5_IJSH_SB_EEEEEEEvNS4_8identityES12_S1C_vS1D_EENS_8epilogue10collective6detail29Sm90TmaWarpSpecializedAdapterINS1G_15DefaultEpilogueISJ_SK_SK_NS1F_6thread17LinearCombinationISJ_Li1EffLNS1K_9ScaleType4KindE0ELNS_15FloatRoundStyleE2ESJ_EENS1_15EpilogueDefaultEEEEEvvEEEEvNT_6ParamsE)
        /*0020*/ 	.word	0x00002580
.L_16:


//--------------------- .nv.compat                --------------------------
	.section	.nv.compat,"",@"SHT_CUDA_COMPAT_INFO"
	.align	4
        /*0000*/ 	.byte	0x02, 0x09, 0x01, 0x00, 0x02, 0x02, 0x04, 0x00, 0x02, 0x05, 0x05, 0x00, 0x03, 0x07, 0x01, 0x01
        /*0010*/ 	.byte	0x02, 0x03, 0x01, 0x00, 0x02, 0x06, 0x01, 0x00, 0x04, 0x0b, 0x08, 0x00, 0x00, 0x00, 0x00, 0x00
        /*0020*/ 	.byte	0x00, 0x00, 0x00, 0x00


//--------------------- .nv.info._ZN7cutlass13device_kernelINS_4gemm6kernel13GemmUniversalIN4cute5tupleIJiiiiEEENS1_10collective13CollectiveMmaINS1_37MainloopSm90TmaGmmaWarpSpecializedFP8ILi4ENS5_IJNS4_1CILi1EEESB_SB_EEENS1_35KernelTmaWarpSpecializedCooperativeEEENS5_IJNSA_ILi512EEENSA_ILi384EEENSA_ILi64EEEEEENS_12float_e4m3_tENS5_IJlSB_lEEESJ_SK_NS4_8TiledMMAINS4_8MMA_AtomIJNS4_4SM904GMMA31MMA_64x192x32_F32E4M3E4M3_SS_TNILNSO_7ScaleInE1ELSQ_1EEEEEENS4_6LayoutINS5_IJNSA_ILi2EEESB_SB_EEENS5_IJSB_NSA_ILi0EEESW_EEEEENS5_IJNS4_10UnderscoreESZ_SZ_EEEEENS4_13SM90_TMA_LOADENS4_14ComposedLayoutINS4_7SwizzleILi2ELi4ELi3EEENS4_18smem_ptr_flag_bitsILi8EEENST_INS5_IJNSA_ILi8EEESH_EEENS5_IJSH_SB_EEEEEEEvNS4_8identityES12_S1C_vS1D_EENS_8epilogue10collective6detail29Sm90TmaWarpSpecializedAdapterINS1G_15DefaultEpilogueISJ_SK_SK_NS1F_6thread17LinearCombinationISJ_Li1EffLNS1K_9ScaleType4KindE0ELNS_15FloatRoundStyleE2ESJ_EENS1_15EpilogueDefaultEEEEEvvEEEEvNT_6ParamsE --------------------------
	.section	.nv.info._ZN7cutlass13device_kernelINS_4gemm6kernel13GemmUniversalIN4cute5tupleIJiiiiEEENS1_10collective13CollectiveMmaINS1_37MainloopSm90TmaGmmaWarpSpecializedFP8ILi4ENS5_IJNS4_1CILi1EEESB_SB_EEENS1_35KernelTmaWarpSpecializedCooperativeEEENS5_IJNSA_ILi512EEENSA_ILi384EEENSA_ILi64EEEEEENS_12float_e4m3_tENS5_IJlSB_lEEESJ_SK_NS4_8TiledMMAINS4_8MMA_AtomIJNS4_4SM904GMMA31MMA_64x192x32_F32E4M3E4M3_SS_TNILNSO_7ScaleInE1ELSQ_1EEEEEENS4_6LayoutINS5_IJNSA_ILi2EEESB_SB_EEENS5_IJSB_NSA_ILi0EEESW_EEEEENS5_IJNS4_10UnderscoreESZ_SZ_EEEEENS4_13SM90_TMA_LOADENS4_14ComposedLayoutINS4_7SwizzleILi2ELi4ELi3EEENS4_18smem_ptr_flag_bitsILi8EEENST_INS5_IJNSA_ILi8EEESH_EEENS5_IJSH_SB_EEEEEEEvNS4_8identityES12_S1C_vS1D_EENS_8epilogue10collective6detail29Sm90TmaWarpSpecializedAdapterINS1G_15DefaultEpilogueISJ_SK_SK_NS1F_6thread17LinearCombinationISJ_Li1EffLNS1K_9ScaleType4KindE0ELNS_15FloatRoundStyleE2ESJ_EENS1_15EpilogueDefaultEEEEEvvEEEEvNT_6ParamsE,"",@"SHT_CUDA_INFO"
	.sectionflags	@""
	.align	4


	//----- nvinfo : EIATTR_CUDA_API_VERSION
	.align		4
        /*0000*/ 	.byte	0x04, 0x37
        /*0002*/ 	.short	(.L_18 - .L_17)
.L_17:
        /*0004*/ 	.word	0x00000082


	//----- nvinfo : EIATTR_KPARAM_INFO
	.align		4
.L_18:
        /*0008*/ 	.byte	0x04, 0x17
        /*000a*/ 	.short	(.L_20 - .L_19)
.L_19:
        /*000c*/ 	.word	0x00000000
        /*0010*/ 	.short	0x0000
        /*0012*/ 	.short	0x0070
        /*0014*/ 	.byte	0x00, 0xf0, 0x01, 0x10


	//----- nvinfo : EIATTR_SPARSE_MMA_MASK
	.align		4
.L_20:
        /*0018*/ 	.byte	0x03, 0x50
        /*001a*/ 	.short	0x0000


	//----- nvinfo : EIATTR_MAXREG_COUNT
	.align		4
        /*001c*/ 	.byte	0x03, 0x1b
        /*001e*/ 	.short	0x00a8


	//----- nvinfo : EIATTR_NUM_BARRIERS
	.align		4
        /*0020*/ 	.byte	0x02, 0x4c
        /*0022*/ 	.byte	0x01
	.zero		1


	//----- nvinfo : EIATTR_ANNOTATIONS
	.align		4
        /*0024*/ 	.byte	0x04, 0x55
        /*0026*/ 	.short	(.L_22 - .L_21)


	//   ....[0]....
.L_21:
        /*0028*/ 	.word	0x00000001
        /*002c*/ 	.byte	0xb0, 0x05, 0x00, 0x00, 0x01, 0x00, 0x00, 0x00, 0xd0, 0x05, 0x00, 0x00, 0x01, 0x00, 0x00, 0x00
        /* <DEDUP_REMOVED lines=2838> */
        /*b19c*/ 	.byte	0x20, 0xd8, 0x01, 0x00


	//----- nvinfo : EIATTR_MERCURY_ISA_VERSION
	.align		4
.L_22:
        /*b1a0*/ 	.byte	0x03, 0x5f
        /*b1a2*/ 	.short	0x0101


	//----- nvinfo : EIATTR_INT_WARP_WIDE_INSTR_OFFSETS
	.align		4
        /*b1a4*/ 	.byte	0x04, 0x31
        /*b1a6*/ 	.short	(.L_24 - .L_23)


	//   ....[0]....
.L_23:
        /*b1a8*/ 	.word	0x00000470


	//   ....[1]....
        /*b1ac*/ 	.word	0x00000480


	//   ....[2]....
        /*b1b0*/ 	.word	0x000005c0


	//----- nvinfo : EIATTR_COOP_GROUP_MASK_REGIDS
	.align		4
.L_24:
        /*b1b4*/ 	.byte	0x04, 0x29
        /*b1b6*/ 	.short	(.L_26 - .L_25)


	//   ....[0]....
.L_25:
        /*b1b8*/ 	.word	0xffffffff


	//   ....[1]....
        /*b1bc*/ 	.word	0xffffffff


	//   ....[2]....
        /*b1c0*/ 	.word	0xffffffff


	//   ....[3]....
        /*b1c4*/ 	.word	0xffffffff


	//   ....[4]....
        /*b1c8*/ 	.word	0xffffffff


	//----- nvinfo : EIATTR_COOP_GROUP_INSTR_OFFSETS
	.align		4
.L_26:
        /*b1cc*/ 	.byte	0x04, 0x28
        /*b1ce*/ 	.short	(.L_28 - .L_27)


	//   ....[0]....
.L_27:
        /*b1d0*/ 	.word	0x00000070


	//   ....[1]....
        /*b1d4*/ 	.word	0x00000080


	//   ....[2]....
        /*b1d8*/ 	.word	0x000001a0


	//   ....[3]....
        /*b1dc*/ 	.word	0x000003b0


	//   ....[4]....
        /*b1e0*/ 	.word	0x00006790


	//----- nvinfo : EIATTR_REG_RECONFIG
	.align		4
.L_28:
        /*b1e4*/ 	.byte	0x01, 0x54
	.zero		2


	//----- nvinfo : EIATTR_MBARRIER_INSTR_OFFSETS
	.align		4
        /*b1e8*/ 	.byte	0x04, 0x39
        /*b1ea*/ 	.short	(.L_30 - .L_29)


	//   ....[0]....
.L_29:
        /*b1ec*/ 	.word	0x00000320
        /*b1f0*/ 	.word	0x000000ff
        /*b1f4*/ 	.word	0x00000000
        /*b1f8*/ 	.short	0x0100
        /*b1fa*/ 	.byte	0x0a
	.zero		1


	//   ....[1]....
        /*b1fc*/ 	.word	0x00000330
        /*b200*/ 	.word	0x000000ff
        /*b204*/ 	.word	0x00000020
        /*b208*/ 	.short	0x0100
        /*b20a*/ 	.byte	0x0a
	.zero		1


	//   ....[2]....
        /*b20c*/ 	.word	0x00000340
        /*b210*/ 	.word	0x000000ff
        /*b214*/ 	.word	0x00000008
        /*b218*/ 	.short	0x0100
        /*b21a*/ 	.byte	0x0a
	.zero		1


	//   ....[3]....
        /*b21c*/ 	.word	0x00000350
        /*b220*/ 	.word	0x000000ff
        /*b224*/ 	.word	0x00000028
        /*b228*/ 	.short	0x0100
        /*b22a*/ 	.byte	0x0a
	.zero		1


	//   ....[4]....
        /*b22c*/ 	.word	0x00000360
        /*b230*/ 	.word	0x000000ff
        /*b234*/ 	.word	0x00000010
        /*b238*/ 	.short	0x0100
        /*b23a*/ 	.byte	0x0a
	.zero		1


	//   ....[5]....
        /*b23c*/ 	.word	0x00000370
        /*b240*/ 	.word	0x000000ff
        /*b244*/ 	.word	0x00000030
        /*b248*/ 	.short	0x0100
        /*b24a*/ 	.byte	0x0a
	.zero		1


	//   ....[6]....
        /*b24c*/ 	.word	0x00000380
        /*b250*/ 	.word	0x000000ff
        /*b254*/ 	.word	0x00000018
        /*b258*/ 	.short	0x0100
        /*b25a*/ 	.byte	0x0a
	.zero		1


	//   ....[7]....
        /*b25c*/ 	.word	0x00000390
        /*b260*/ 	.word	0x000000ff
        /*b264*/ 	.word	0x00000038
        /*b268*/ 	.short	0x0100
        /*b26a*/ 	.byte	0x0a
	.zero		1


	//   ....[8]....
        /*b26c*/ 	.word	0x000005f0
        /*b270*/ 	.word	0x000000ff
        /*b274*/ 	.word	0x00000050
        /*b278*/ 	.short	0x0100
        /*b27a*/ 	.byte	0x08
	.zero		1


	//   ....[9]....
        /*b27c*/ 	.word	0x00000600
        /*b280*/ 	.word	0x000000ff
        /*b284*/ 	.word	0x00000058
        /*b288*/ 	.short	0x0100
        /*b28a*/ 	.byte	0x08
	.zero		1


	//   ....[10]....
        /*b28c*/ 	.word	0x00006b90
        /*b290*/ 	.word	0x000000ff
        /*b294*/ 	.word	0x00000000
        /*b298*/ 	.short	0x010a
        /*b29a*/ 	.byte	0x10
	.zero		1


	//   ....[11]....
        /*b29c*/ 	.word	0x00006bf0
        /*b2a0*/ 	.word	0x000000ff
        /*b2a4*/ 	.word	0x00000000
        /*b2a8*/ 	.short	0x010a
        /*b2aa*/ 	.byte	0x10
	.zero		1


	//   ....[12]....
        /*b2ac*/ 	.word	0x00018c80
        /*b2b0*/ 	.word	0x000000ff
        /*b2b4*/ 	.word	0x00000000
        /*b2b8*/ 	.short	0x010a
        /*b2ba*/ 	.byte	0x12
	.zero		1


	//   ....[13]....
        /*b2bc*/ 	.word	0x00018cc0
        /*b2c0*/ 	.word	0x000000ff
        /*b2c4*/ 	.word	0x00000000
        /*b2c8*/ 	.short	0x010a
        /*b2ca*/ 	.byte	0x12
	.zero		1


	//   ....[14]....
        /*b2cc*/ 	.word	0x0002fd20
        /*b2d0*/ 	.word	0x000000ff
        /*b2d4*/ 	.word	0x00000000
        /*b2d8*/ 	.short	0x0101
        /*b2da*/ 	.byte	0x11
	.zero		1


	//   ....[15]....
        /*b2dc*/ 	.word	0x0003b9f0
        /*b2e0*/ 	.word	0x000000ff
        /*b2e4*/ 	.word	0x00000000
        /*b2e8*/ 	.short	0x0101
        /*b2ea*/ 	.byte	0x06
	.zero		1


	//   ....[16]....
        /*b2ec*/ 	.word	0x0009b590
        /*b2f0*/ 	.word	0x00000010
        /*b2f4*/ 	.word	0x00000020
        /*b2f8*/ 	.short	0x010a
        /*b2fa*/ 	.byte	0x3f
	.zero		1


	//   ....[17]....
        /*b2fc*/ 	.word	0x0009b970
        /*b300*/ 	.word	0x00000002
        /*b304*/ 	.word	0x00000058
        /*b308*/ 	.short	0x0101
        /*b30a*/ 	.byte	0x3f
	.zero		1


	//   ....[18]....
        /*b30c*/ 	.word	0x0009c0c0
        /*b310*/ 	.word	0x00000005
        /*b314*/ 	.word	0x00000000
        /*b318*/ 	.short	0x010a
        /*b31a*/ 	.byte	0x3f
	.zero		1


	//   ....[19]....
        /*b31c*/ 	.word	0x0009c150
        /*b320*/ 	.word	0x00000007
        /*b324*/ 	.word	0x00000000
        /*b328*/ 	.short	0x010a
        /*b32a*/ 	.byte	0x3f
	.zero		1


	//   ....[20]....
        /*b32c*/ 	.word	0x0009c1e0
        /*b330*/ 	.word	0x00000007
        /*b334*/ 	.word	0x00000000
        /*b338*/ 	.short	0x010a
        /*b33a*/ 	.byte	0x3f
	.zero		1


	//   ....[21]....
        /*b33c*/ 	.word	0x0009c270
        /*b340*/ 	.word	0x00000003
        /*b344*/ 	.word	0x00000000
        /*b348*/ 	.short	0x010a
        /*b34a*/ 	.byte	0x3f
	.zero		1


	//   ....[22]....
        /*b34c*/ 	.word	0x0009c2e0
        /*b350*/ 	.word	0x0000000c
        /*b354*/ 	.word	0x00000000
        /*b358*/ 	.short	0x010a
        /*b35a*/ 	.byte	0x3f
	.zero		1


	//   ....[23]....
        /*b35c*/ 	.word	0x0009c350
        /*b360*/ 	.word	0x00000000
        /*b364*/ 	.word	0x00000000
        /*b368*/ 	.short	0x010a
        /*b36a*/ 	.byte	0x3f
	.zero		1


	//   ....[24]....
        /*b36c*/ 	.word	0x0009c430
        /*b370*/ 	.word	0x00000010
        /*b374*/ 	.word	0x00000020
        /*b378*/ 	.short	0x010a
        /*b37a*/ 	.byte	0x3f
	.zero		1


	//   ....[25]....
        /*b37c*/ 	.word	0x0009c510
        /*b380*/ 	.word	0x00000005
        /*b384*/ 	.word	0x00000000
        /*b388*/ 	.short	0x010a
        /*b38a*/ 	.byte	0x3f
	.zero		1


	//   ....[26]....
        /*b38c*/ 	.word	0x0009c560
        /*b390*/ 	.word	0x00000007
        /*b394*/ 	.word	0x00000000
        /*b398*/ 	.short	0x010a
        /*b39a*/ 	.byte	0x3f
	.zero		1


	//   ....[27]....
        /*b39c*/ 	.word	0x0009c5b0
        /*b3a0*/ 	.word	0x00000007
        /*b3a4*/ 	.word	0x00000000
        /*b3a8*/ 	.short	0x010a
        /*b3aa*/ 	.byte	0x3f
	.zero		1


	//----- nvinfo : EIATTR_NUM_MBARRIERS
	.align		4
.L_30:
        /*b3ac*/ 	.byte	0x03, 0x38
        /*b3ae*/ 	.short	0x000a


	//----- nvinfo : EIATTR_EXIT_INSTR_OFFSETS
	.align		4
        /*b3b0*/ 	.byte	0x04, 0x1c
        /*b3b2*/ 	.short	(.L_32 - .L_31)


	//   ....[0]....
.L_31:
        /*b3b4*/ 	.word	0x00000660


	//   ....[1]....
        /*b3b8*/ 	.word	0x00000fb0


	//   ....[2]....
        /*b3bc*/ 	.word	0x0009abb0


	//   ....[3]....
        /*b3c0*/ 	.word	0x0009b220


	//   ....[4]....
        /*b3c4*/ 	.word	0x0009c2c0


	//----- nvinfo : EIATTR_MAX_THREADS
	.align		4
.L_32:
        /*b3c8*/ 	.byte	0x04, 0x05
        /*b3ca*/ 	.short	(.L_34 - .L_33)
.L_33:
        /*b3cc*/ 	.word	0x00000180
        /*b3d0*/ 	.word	0x00000001
        /*b3d4*/ 	.word	0x00000001


	//----- nvinfo : EIATTR_CRS_STACK_SIZE
	.align		4
.L_34:
        /*b3d8*/ 	.byte	0x04, 0x1e
        /*b3da*/ 	.short	(.L_36 - .L_35)
.L_35:
        /*b3dc*/ 	.word	0x00000000


	//----- nvinfo : EIATTR_CBANK_PARAM_SIZE
	.align		4
.L_36:
        /*b3e0*/ 	.byte	0x03, 0x19
        /*b3e2*/ 	.short	0x0470


	//----- nvinfo : EIATTR_PARAM_CBANK
	.align		4
        /*b3e4*/ 	.byte	0x04, 0x0a
        /*b3e6*/ 	.short	(.L_38 - .L_37)
	.align		4
.L_37:
        /*b3e8*/ 	.word	index@(.nv.constant0._ZN7cutlass13device_kernelINS_4gemm6kernel13GemmUniversalIN4cute5tupleIJiiiiEEENS1_10collective13CollectiveMmaINS1_37MainloopSm90TmaGmmaWarpSpecializedFP8ILi4ENS5_IJNS4_1CILi1EEESB_SB_EEENS1_35KernelTmaWarpSpecializedCooperativeEEENS5_IJNSA_ILi512EEENSA_ILi384EEENSA_ILi64EEEEEENS_12float_e4m3_tENS5_IJlSB_lEEESJ_SK_NS4_8TiledMMAINS4_8MMA_AtomIJNS4_4SM904GMMA31MMA_64x192x32_F32E4M3E4M3_SS_TNILNSO_7ScaleInE1ELSQ_1EEEEEENS4_6LayoutINS5_IJNSA_ILi2EEESB_SB_EEENS5_IJSB_NSA_ILi0EEESW_EEEEENS5_IJNS4_10UnderscoreESZ_SZ_EEEEENS4_13SM90_TMA_LOADENS4_14ComposedLayoutINS4_7SwizzleILi2ELi4ELi3EEENS4_18smem_ptr_flag_bitsILi8EEENST_INS5_IJNSA_ILi8EEESH_EEENS5_IJSH_SB_EEEEEEEvNS4_8identityES12_S1C_vS1D_EENS_8epilogue10collective6detail29Sm90TmaWarpSpecializedAdapterINS1G_15DefaultEpilogueISJ_SK_SK_NS1F_6thread17LinearCombinationISJ_Li1EffLNS1K_9ScaleType4KindE0ELNS_15FloatRoundStyleE2ESJ_EENS1_15EpilogueDefaultEEEEEvvEEEEvNT_6ParamsE)
        /*b3ec*/ 	.short	0x0210
        /*b3ee*/ 	.short	0x0470


	//----- nvinfo : EIATTR_SW_WAR
	.align		4
.L_38:
        /*b3f0*/ 	.byte	0x04, 0x36
        /*b3f2*/ 	.short	(.L_40 - .L_39)
.L_39:
        /*b3f4*/ 	.word	0x00000008
.L_40:


//--------------------- .nv.callgraph             --------------------------
	.section	.nv.callgraph,"",@"SHT_CUDA_CALLGRAPH"
	.align	4
	.sectionentsize	8
	.align		4
        /*0000*/ 	.word	0x00000000
	.align		4
        /*0004*/ 	.word	0xffffffff
	.align		4
        /*0008*/ 	.word	0x00000000
	.align		4
        /*000c*/ 	.word	0xfffffffe
	.align		4
        /*0010*/ 	.word	0x00000000
	.align		4
        /*0014*/ 	.word	0xfffffffd
	.align		4
        /*0018*/ 	.word	0x00000000
	.align		4
        /*001c*/ 	.word	0xfffffffc


//--------------------- .nv.constant4             --------------------------
	.section	.nv.constant4,"a",@progbits
	.align	8
	.align		8
.nv.constant4:
        /*0000*/ 	.dword	_ZN39_INTERNAL_97770544_4_k_cu_9dc1e76c_80074cuda3std3__45__cpo5beginE
	.align		8
        /*0008*/ 	.dword	_ZN39_INTERNAL_97770544_4_k_cu_9dc1e76c_80074cuda3std3__45__cpo3endE
	.align		8
        /*0010*/ 	.dword	_ZN39_INTERNAL_97770544_4_k_cu_9dc1e76c_80074cuda3std3__45__cpo6cbeginE
	.align		8
        /*0018*/ 	.dword	_ZN39_INTERNAL_97770544_4_k_cu_9dc1e76c_80074cuda3std3__45__cpo4cendE
	.align		8
        /*0020*/ 	.dword	_ZN39_INTERNAL_97770544_4_k_cu_9dc1e76c_80074cuda3std3__441_GLOBAL__N__97770544_4_k_cu_9dc1e76c_80076ignoreE
	.align		8
        /*0028*/ 	.dword	_ZN39_INTERNAL_97770544_4_k_cu_9dc1e76c_80074cuda3std3__419piecewise_constructE
	.align		8
        /*0030*/ 	.dword	_ZN39_INTERNAL_97770544_4_k_cu_9dc1e76c_80074cuda3std3__48in_placeE
	.align		8
        /*0038*/ 	.dword	_ZN39_INTERNAL_97770544_4_k_cu_9dc1e76c_80074cuda3std6ranges3__45__cpo4swapE
	.align		8
        /*0040*/ 	.dword	_ZN39_INTERNAL_97770544_4_k_cu_9dc1e76c_80074cuda3std6ranges3__45__cpo9iter_moveE
	.align		8
        /*0048*/ 	.dword	_ZN39_INTERNAL_97770544_4_k_cu_9dc1e76c_80074cute7productE
	.align		8
        /*0050*/ 	.dword	_ZN39_INTERNAL_97770544_4_k_cu_9dc1e76c_80074cute1_E


//--------------------- .text._ZN7cutlass13device_kernelINS_4gemm6kernel13GemmUniversalIN4cute5tupleIJiiiiEEENS1_10collective13CollectiveMmaINS1_37MainloopSm90TmaGmmaWarpSpecializedFP8ILi4ENS5_IJNS4_1CILi1EEESB_SB_EEENS1_35KernelTmaWarpSpecializedCooperativeEEENS5_IJNSA_ILi512EEENSA_ILi384EEENSA_ILi64EEEEEENS_12float_e4m3_tENS5_IJlSB_lEEESJ_SK_NS4_8TiledMMAINS4_8MMA_AtomIJNS4_4SM904GMMA31MMA_64x192x32_F32E4M3E4M3_SS_TNILNSO_7ScaleInE1ELSQ_1EEEEEENS4_6LayoutINS5_IJNSA_ILi2EEESB_SB_EEENS5_IJSB_NSA_ILi0EEESW_EEEEENS5_IJNS4_10UnderscoreESZ_SZ_EEEEENS4_13SM90_TMA_LOADENS4_14ComposedLayoutINS4_7SwizzleILi2ELi4ELi3EEENS4_18smem_ptr_flag_bitsILi8EEENST_INS5_IJNSA_ILi8EEESH_EEENS5_IJSH_SB_EEEEEEEvNS4_8identityES12_S1C_vS1D_EENS_8epilogue10collective6detail29Sm90TmaWarpSpecializedAdapterINS1G_15DefaultEpilogueISJ_SK_SK_NS1F_6thread17LinearCombinationISJ_Li1EffLNS1K_9ScaleType4KindE0ELNS_15FloatRoundStyleE2ESJ_EENS1_15EpilogueDefaultEEEEEvvEEEEvNT_6ParamsE --------------------------
	.section	.text._ZN7cutlass13device_kernelINS_4gemm6kernel13GemmUniversalIN4cute5tupleIJiiiiEEENS1_10collective13CollectiveMmaINS1_37MainloopSm90TmaGmmaWarpSpecializedFP8ILi4ENS5_IJNS4_1CILi1EEESB_SB_EEENS1_35KernelTmaWarpSpecializedCooperativeEEENS5_IJNSA_ILi512EEENSA_ILi384EEENSA_ILi64EEEEEENS_12float_e4m3_tENS5_IJlSB_lEEESJ_SK_NS4_8TiledMMAINS4_8MMA_AtomIJNS4_4SM904GMMA31MMA_64x192x32_F32E4M3E4M3_SS_TNILNSO_7ScaleInE1ELSQ_1EEEEEENS4_6LayoutINS5_IJNSA_ILi2EEESB_SB_EEENS5_IJSB_NSA_ILi0EEESW_EEEEENS5_IJNS4_10UnderscoreESZ_SZ_EEEEENS4_13SM90_TMA_LOADENS4_14ComposedLayoutINS4_7SwizzleILi2ELi4ELi3EEENS4_18smem_ptr_flag_bitsILi8EEENST_INS5_IJNSA_ILi8EEESH_EEENS5_IJSH_SB_EEEEEEEvNS4_8identityES12_S1C_vS1D_EENS_8epilogue10collective6detail29Sm90TmaWarpSpecializedAdapterINS1G_15DefaultEpilogueISJ_SK_SK_NS1F_6thread17LinearCombinationISJ_Li1EffLNS1K_9ScaleType4KindE0ELNS_15FloatRoundStyleE2ESJ_EENS1_15EpilogueDefaultEEEEEvvEEEEvNT_6ParamsE,"ax",@progbits
	.align	128
.text._ZN7cutlass13device_kernelINS_4gemm6kernel13GemmUniversalIN4cute5tupleIJiiiiEEENS1_10collective13CollectiveMmaINS1_37MainloopSm90TmaGmmaWarpSpecializedFP8ILi4ENS5_IJNS4_1CILi1EEESB_SB_EEENS1_35KernelTmaWarpSpecializedCooperativeEEENS5_IJNSA_ILi512EEENSA_ILi384EEENSA_ILi64EEEEEENS_12float_e4m3_tENS5_IJlSB_lEEESJ_SK_NS4_8TiledMMAINS4_8MMA_AtomIJNS4_4SM904GMMA31MMA_64x192x32_F32E4M3E4M3_SS_TNILNSO_7ScaleInE1ELSQ_1EEEEEENS4_6LayoutINS5_IJNSA_ILi2EEESB_SB_EEENS5_IJSB_NSA_ILi0EEESW_EEEEENS5_IJNS4_10UnderscoreESZ_SZ_EEEEENS4_13SM90_TMA_LOADENS4_14ComposedLayoutINS4_7SwizzleILi2ELi4ELi3EEENS4_18smem_ptr_flag_bitsILi8EEENST_INS5_IJNSA_ILi8EEESH_EEENS5_IJSH_SB_EEEEEEEvNS4_8identityES12_S1C_vS1D_EENS_8epilogue10collective6detail29Sm90TmaWarpSpecializedAdapterINS1G_15DefaultEpilogueISJ_SK_SK_NS1F_6thread17LinearCombinationISJ_Li1EffLNS1K_9ScaleType4KindE0ELNS_15FloatRoundStyleE2ESJ_EENS1_15EpilogueDefaultEEEEEvvEEEEvNT_6ParamsE:
        .type           _ZN7cutlass13device_kernelINS_4gemm6kernel13GemmUniversalIN4cute5tupleIJiiiiEEENS1_10collective13CollectiveMmaINS1_37MainloopSm90TmaGmmaWarpSpecializedFP8ILi4ENS5_IJNS4_1CILi1EEESB_SB_EEENS1_35KernelTmaWarpSpecializedCooperativeEEENS5_IJNSA_ILi512EEENSA_ILi384EEENSA_ILi64EEEEEENS_12float_e4m3_tENS5_IJlSB_lEEESJ_SK_NS4_8TiledMMAINS4_8MMA_AtomIJNS4_4SM904GMMA31MMA_64x192x32_F32E4M3E4M3_SS_TNILNSO_7ScaleInE1ELSQ_1EEEEEENS4_6LayoutINS5_IJNSA_ILi2EEESB_SB_EEENS5_IJSB_NSA_ILi0EEESW_EEEEENS5_IJNS4_10UnderscoreESZ_SZ_EEEEENS4_13SM90_TMA_LOADENS4_14ComposedLayoutINS4_7SwizzleILi2ELi4ELi3EEENS4_18smem_ptr_flag_bitsILi8EEENST_INS5_IJNSA_ILi8EEESH_EEENS5_IJSH_SB_EEEEEEEvNS4_8identityES12_S1C_vS1D_EENS_8epilogue10collective6detail29Sm90TmaWarpSpecializedAdapterINS1G_15DefaultEpilogueISJ_SK_SK_NS1F_6thread17LinearCombinationISJ_Li1EffLNS1K_9ScaleType4KindE0ELNS_15FloatRoundStyleE2ESJ_EENS1_15EpilogueDefaultEEEEEvvEEEEvNT_6ParamsE,@function
        .size           _ZN7cutlass13device_kernelINS_4gemm6kernel13GemmUniversalIN4cute5tupleIJiiiiEEENS1_10collective13CollectiveMmaINS1_37MainloopSm90TmaGmmaWarpSpecializedFP8ILi4ENS5_IJNS4_1CILi1EEESB_SB_EEENS1_35KernelTmaWarpSpecializedCooperativeEEENS5_IJNSA_ILi512EEENSA_ILi384EEENSA_ILi64EEEEEENS_12float_e4m3_tENS5_IJlSB_lEEESJ_SK_NS4_8TiledMMAINS4_8MMA_AtomIJNS4_4SM904GMMA31MMA_64x192x32_F32E4M3E4M3_SS_TNILNSO_7ScaleInE1ELSQ_1EEEEEENS4_6LayoutINS5_IJNSA_ILi2EEESB_SB_EEENS5_IJSB_NSA_ILi0EEESW_EEEEENS5_IJNS4_10UnderscoreESZ_SZ_EEEEENS4_13SM90_TMA_LOADENS4_14ComposedLayoutINS4_7SwizzleILi2ELi4ELi3EEENS4_18smem_ptr_flag_bitsILi8EEENST_INS5_IJNSA_ILi8EEESH_EEENS5_IJSH_SB_EEEEEEEvNS4_8identityES12_S1C_vS1D_EENS_8epilogue10collective6detail29Sm90TmaWarpSpecializedAdapterINS1G_15DefaultEpilogueISJ_SK_SK_NS1F_6thread17LinearCombinationISJ_Li1EffLNS1K_9ScaleType4KindE0ELNS_15FloatRoundStyleE2ESJ_EENS1_15EpilogueDefaultEEEEEvvEEEEvNT_6ParamsE,(.L_x_265 - _ZN7cutlass13device_kernelINS_4gemm6kernel13GemmUniversalIN4cute5tupleIJiiiiEEENS1_10collective13CollectiveMmaINS1_37MainloopSm90TmaGmmaWarpSpecializedFP8ILi4ENS5_IJNS4_1CILi1EEESB_SB_EEENS1_35KernelTmaWarpSpecializedCooperativeEEENS5_IJNSA_ILi512EEENSA_ILi384EEENSA_ILi64EEEEEENS_12float_e4m3_tENS5_IJlSB_lEEESJ_SK_NS4_8TiledMMAINS4_8MMA_AtomIJNS4_4SM904GMMA31MMA_64x192x32_F32E4M3E4M3_SS_TNILNSO_7ScaleInE1ELSQ_1EEEEEENS4_6LayoutINS5_IJNSA_ILi2EEESB_SB_EEENS5_IJSB_NSA_ILi0EEESW_EEEEENS5_IJNS4_10UnderscoreESZ_SZ_EEEEENS4_13SM90_TMA_LOADENS4_14ComposedLayoutINS4_7SwizzleILi2ELi4ELi3EEENS4_18smem_ptr_flag_bitsILi8EEENST_INS5_IJNSA_ILi8EEESH_EEENS5_IJSH_SB_EEEEEEEvNS4_8identityES12_S1C_vS1D_EENS_8epilogue10collective6detail29Sm90TmaWarpSpecializedAdapterINS1G_15DefaultEpilogueISJ_SK_SK_NS1F_6thread17LinearCombinationISJ_Li1EffLNS1K_9ScaleType4KindE0ELNS_15FloatRoundStyleE2ESJ_EENS1_15EpilogueDefaultEEEEEvvEEEEvNT_6ParamsE)
        .other          _ZN7cutlass13device_kernelINS_4gemm6kernel13GemmUniversalIN4cute5tupleIJiiiiEEENS1_10collective13CollectiveMmaINS1_37MainloopSm90TmaGmmaWarpSpecializedFP8ILi4ENS5_IJNS4_1CILi1EEESB_SB_EEENS1_35KernelTmaWarpSpecializedCooperativeEEENS5_IJNSA_ILi512EEENSA_ILi384EEENSA_ILi64EEEEEENS_12float_e4m3_tENS5_IJlSB_lEEESJ_SK_NS4_8TiledMMAINS4_8MMA_AtomIJNS4_4SM904GMMA31MMA_64x192x32_F32E4M3E4M3_SS_TNILNSO_7ScaleInE1ELSQ_1EEEEEENS4_6LayoutINS5_IJNSA_ILi2EEESB_SB_EEENS5_IJSB_NSA_ILi0EEESW_EEEEENS5_IJNS4_10UnderscoreESZ_SZ_EEEEENS4_13SM90_TMA_LOADENS4_14ComposedLayoutINS4_7SwizzleILi2ELi4ELi3EEENS4_18smem_ptr_flag_bitsILi8EEENST_INS5_IJNSA_ILi8EEESH_EEENS5_IJSH_SB_EEEEEEEvNS4_8identityES12_S1C_vS1D_EENS_8epilogue10collective6detail29Sm90TmaWarpSpecializedAdapterINS1G_15DefaultEpilogueISJ_SK_SK_NS1F_6thread17LinearCombinationISJ_Li1EffLNS1K_9ScaleType4KindE0ELNS_15FloatRoundStyleE2ESJ_EENS1_15EpilogueDefaultEEEEEvvEEEEvNT_6ParamsE,@"STO_CUDA_ENTRY STV_DEFAULT"
_ZN7cutlass13device_kernelINS_4gemm6kernel13GemmUniversalIN4cute5tupleIJiiiiEEENS1_10collective13CollectiveMmaINS1_37MainloopSm90TmaGmmaWarpSpecializedFP8ILi4ENS5_IJNS4_1CILi1EEESB_SB_EEENS1_35KernelTmaWarpSpecializedCooperativeEEENS5_IJNSA_ILi512EEENSA_ILi384EEENSA_ILi64EEEEEENS_12float_e4m3_tENS5_IJlSB_lEEESJ_SK_NS4_8TiledMMAINS4_8MMA_AtomIJNS4_4SM904GMMA31MMA_64x192x32_F32E4M3E4M3_SS_TNILNSO_7ScaleInE1ELSQ_1EEEEEENS4_6LayoutINS5_IJNSA_ILi2EEESB_SB_EEENS5_IJSB_NSA_ILi0EEESW_EEEEENS5_IJNS4_10UnderscoreESZ_SZ_EEEEENS4_13SM90_TMA_LOADENS4_14ComposedLayoutINS4_7SwizzleILi2ELi4ELi3EEENS4_18smem_ptr_flag_bitsILi8EEENST_INS5_IJNSA_ILi8EEESH_EEENS5_IJSH_SB_EEEEEEEvNS4_8identityES12_S1C_vS1D_EENS_8epilogue10collective6detail29Sm90TmaWarpSpecializedAdapterINS1G_15DefaultEpilogueISJ_SK_SK_NS1F_6thread17LinearCombinationISJ_Li1EffLNS1K_9ScaleType4KindE0ELNS_15FloatRoundStyleE2ESJ_EENS1_15EpilogueDefaultEEEEEvvEEEEvNT_6ParamsE:
[----:B------:R-:W0:Y:S02]  /*0000*/  LDC R1, c[0x0][0x28] ;  /* 0x00000a00ff017b82 */ /* 0x000e240000000800 */
[----:B0-----:R-:W-:Y:S01]  /*0010*/  VIADD R1, R1, 0xffffda80 ;  /* 0xffffda8001017836 */ /* 0x001fe20000000000 */
[----:B------:R-:W0:Y:S01]  /*0020*/  S2R R2, SR_TID.X ;  /* 0x0000000000027919 */ /* 0x000e220000002100 */
[----:B------:R-:W-:Y:S01]  /*0030*/  ELECT P0, URZ, PT ;  /* 0x00000000003f782f */ /* 0x000fe20003800000 */
[----:B------:R-:W-:Y:S01]  /*0040*/  BSSY B0, `(.L_x_0) ;  /* 0x0000015000007945 */ /* 0x000fe20003800000 */
[--C-:B0-----:R-:W-:Y:S02]  /*0050*/  SHF.R.U32.HI R0, RZ, 0x5, R2.reuse ;  /* 0x00000005ff007819 */ /* 0x101fe40000011602 */
[----:B------:R-:W-:-:S03]  /*0060*/  SHF.R.U32.HI R2, RZ, 0x7, R2 ;  /* 0x00000007ff027819 */ /* 0x000fc60000011602 */
[----:B------:R-:W0:Y:S04]  /*0070*/  SHFL.IDX PT, R3, R0, RZ, 0x1f ;  /* 0x00001fff00037589 */ /* 0x000e2800000e0000 */
[----:B------:R-:W1:Y:S01]  /*0080*/  SHFL.IDX PT, R2, R2, RZ, 0x1f ;  /* 0x00001fff02027589 */ /* 0x000e6200000e0000 */
[----:B0-----:R-:W-:Y:S02]  /*0090*/  R2UR UR4, R3 ;  /* 0x00000000030472ca */ /* 0x001fe400000e0000 */
[----:B-1----:R-:W-:-:S11]  /*00a0*/  R2UR UR8, R2 ;  /* 0x00000000020872ca */ /* 0x002fd600000e0000 */
[----:B------:R-:W-:Y:S02]  /*00b0*/  USHF.R.S32.HI UR5, URZ, 0x1f, UR4 ;  /* 0x0000001f3f057899 */ /* 0x000fe40008011404 */
[----:B------:R-:W-:Y:S02]  /*00c0*/  ISETP.NE.OR P0, PT, RZ, UR4, !P0 ;  /* 0x00000004ff007c0c */ /* 0x000fe4000c705670 */
[----:B------:R-:W-:-:S04]  /*00d0*/  ULEA.HI UR5, UR5, UR4, URZ, 0x2 ;  /* 0x0000000405057291 */ /* 0x000fc8000f8f103f */
[----:B------:R-:W-:-:S04]  /*00e0*/  ULOP3.LUT UR5, UR5, 0xfffffffc, URZ, 0xc0, !UPT ;  /* 0xfffffffc05057892 */ /* 0x000fc8000f8ec03f */
[----:B------:R-:W-:-:S03]  /*00f0*/  UIADD3 UR6, UR4, -UR5, URZ ;  /* 0x8000000504067290 */ /* 0x000fc6000fffe03f */
[----:B------:R-:W-:Y:S09]  /*0100*/  @P0 BRA `(.L_x_1) ;  /* 0x0000000000200947 */ /* 0x000ff20003800000 */
[----:B------:R-:W-:Y:S02]  /*0110*/  ULDC.64 UR4, c[0x0][0x198] ;  /* 0x0000660000047ab9 */ /* 0x000fe40000000a00 */
[----:B------:R-:W-:Y:S02]  /*0120*/  UIADD3 UR10, UP0, UR4, 0xf0, URZ ;  /* 0x000000f0040a7890 */ /* 0x000fe4000ff1e03f */
[----:B------:R-:W-:Y:S02]  /*0130*/  UIADD3 UR4, UP1, UR4, 0x1f0, URZ ;  /* 0x000001f004047890 */ /* 0x000fe4000ff3e03f */
[----:B------:R-:W-:Y:S02]  /*0140*/  UIADD3.X UR11, URZ, UR5, URZ, UP0, !UPT ;  /* 0x000000053f0b7290 */ /* 0x000fe400087fe43f */
[----:B------:R-:W-:-:S07]  /*0150*/  UIADD3.X UR5, URZ, UR5, URZ, UP1, !UPT ;  /* 0x000000053f057290 */ /* 0x000fce0008ffe43f */
[----:B------:R0:W-:Y:S02]  /*0160*/  UTMACCTL.PF [UR10] ;  /* 0x000000000a0079b9 */ /* 0x0001e40008040000 */
[----:B------:R0:W-:Y:S02]  /*0170*/  UTMACCTL.PF [UR4] ;  /* 0x00000000040079b9 */ /* 0x0001e40008040000 */
[----:B0-----:R-:W-:Y:S01]  /*0180*/  NOP ;  /* 0x0000000000007918 */ /* 0x001fe20000000000 */
.L_x_1:
[----:B------:R-:W-:Y:S05]  /*0190*/  BSYNC B0 ;  /* 0x0000000000007941 */ /* 0x000fea0003800000 */
.L_x_0:
[----:B------:R-:W0:Y:S01]  /*01a0*/  SHFL.IDX PT, R2, R0, RZ, 0x1f ;  /* 0x00001fff00027589 */ /* 0x000e2200000e0000 */
[----:B------:R-:W-:Y:S01]  /*01b0*/  UISETP.NE.AND UP0, UPT, UR6, 0x3, UPT ;  /* 0x000000030600788c */ /* 0x000fe2000bf05270 */
[----:B------:R-:W-:Y:S01]  /*01c0*/  ISETP.NE.AND P1, PT, RZ, UR8, PT ;  /* 0x00000008ff007c0c */ /* 0x000fe2000bf25270 */
[----:B------:R-:W-:Y:S02]  /*01d0*/  UIADD3 UR11, UR8, -0x1, URZ ;  /* 0xffffffff080b7890 */ /* 0x000fe4000fffe03f */
[----:B------:R-:W-:Y:S02]  /*01e0*/  UISETP.EQ.OR UP0, UPT, UR6, URZ, !UP0 ;  /* 0x0000003f0600728c */ /* 0x000fe4000c702670 */
[----:B------:R-:W-:Y:S02]  /*01f0*/  UISETP.GE.U32.AND UP1, UPT, UR11, 0x2, UPT ;  /* 0x000000020b00788c */ /* 0x000fe4000bf26070 */
[----:B------:R-:W-:-:S04]  /*0200*/  UISETP.EQ.AND UP0, UPT, UR8, URZ, UP0 ;  /* 0x0000003f0800728c */ /* 0x000fc80008702270 */
[----:B------:R-:W-:-:S04]  /*0210*/  USEL UR7, URZ, 0x1, !UP0 ;  /* 0x000000013f077887 */ /* 0x000fc8000c000000 */
[----:B------:R-:W-:Y:S01]  /*0220*/  USEL UR7, UR7, 0x2, UP1 ;  /* 0x0000000207077887 */ /* 0x000fe20008800000 */
[----:B0-----:R-:W-:-:S13]  /*0230*/  ISETP.NE.AND P0, PT, R2, RZ, PT ;  /* 0x000000ff0200720c */ /* 0x001fda0003f05270 */
[----:B------:R-:W-:Y:S05]  /*0240*/  @P0 BRA `(.L_x_2) ;  /* 0x0000000000580947 */ /* 0x000fea0003800000 */
[----:B------:R-:W0:Y:S01]  /*0250*/  S2UR UR10, SR_CgaCtaId ;  /* 0x00000000000a79c3 */ /* 0x000e220000008800 */
[----:B------:R-:W-:Y:S01]  /*0260*/  UMOV UR4, 0x400 ;  /* 0x0000040000047882 */ /* 0x000fe20000000000 */
[----:B------:R-:W-:Y:S01]  /*0270*/  UMOV UR5, 0x1 ;  /* 0x0000000100057882 */ /* 0x000fe20000000000 */
[----:B------:R-:W-:Y:S01]  /*0280*/  UMOV UR8, 0x100 ;  /* 0x0000010000087882 */ /* 0x000fe20000000000 */
[----:B------:R-:W-:Y:S01]  /*0290*/  ELECT P0, URZ, PT ;  /* 0x00000000003f782f */ /* 0x000fe20003800000 */
[----:B------:R-:W-:-:S04]  /*02a0*/  UIADD3 UR8, -UR8, 0x100000, URZ ;  /* 0x0010000008087890 */ /* 0x000fc8000fffe13f */
[----:B------:R-:W-:Y:S02]  /*02b0*/  USHF.L.U32 UR9, UR8, 0xb, URZ ;  /* 0x0000000b08097899 */ /* 0x000fe4000800063f */
[----:B------:R-:W-:Y:S02]  /*02c0*/  USHF.L.U32 UR8, UR8, 0x1, URZ ;  /* 0x0000000108087899 */ /* 0x000fe4000800063f */
[----:B0-----:R-:W-:Y:S02]  /*02d0*/  ULEA UR10, UR10, UR4, 0x18 ;  /* 0x000000040a0a7291 */ /* 0x001fe4000f8ec03f */
[----:B------:R-:W-:-:S04]  /*02e0*/  UIADD3 UR4, -UR5, 0x100000, URZ ;  /* 0x0010000005047890 */ /* 0x000fc8000fffe13f */
[----:B------:R-:W-:Y:S02]  /*02f0*/  USHF.L.U32 UR5, UR4, 0xb, URZ ;  /* 0x0000000b04057899 */ /* 0x000fe4000800063f */
[----:B------:R-:W-:Y:S01]  /*0300*/  USHF.L.U32 UR4, UR4, 0x1, URZ ;  /* 0x0000000104047899 */ /* 0x000fe2000800063f */
[----:B------:R-:W0:Y:S11]  /*0310*/  FENCE.VIEW.ASYNC.S ;  /* 0x00000000000073c6 */ /* 0x000e360000000000 */
[----:B0-----:R0:W1:Y:S01]  /*0320*/  SYNCS.EXCH.64 URZ, [UR10], UR4 ;  /* 0x000000040a3f75b2 */ /* 0x0010620008000100 */
[----:B------:R0:W2:Y:S01]  /*0330*/  SYNCS.EXCH.64 URZ, [UR10+0x20], UR8 ;  /* 0x000020080a3f75b2 */ /* 0x0000a20008000100 */
[----:B------:R0:W3:Y:S01]  /*0340*/  SYNCS.EXCH.64 URZ, [UR10+0x8], UR4 ;  /* 0x000008040a3f75b2 */ /* 0x0000e20008000100 */
[----:B------:R0:W4:Y:S01]  /*0350*/  SYNCS.EXCH.64 URZ, [UR10+0x28], UR8 ;  /* 0x000028080a3f75b2 */ /* 0x0001220008000100 */
[----:B------:R0:W0:Y:S01]  /*0360*/  SYNCS.EXCH.64 URZ, [UR10+0x10], UR4 ;  /* 0x000010040a3f75b2 */ /* 0x0000220008000100 */
[----:B------:R0:W0:Y:S01]  /*0370*/  SYNCS.EXCH.64 URZ, [UR10+0x30], UR8 ;  /* 0x000030080a3f75b2 */ /* 0x0000220008000100 */
[----:B------:R0:W0:Y:S01]  /*0380*/  SYNCS.EXCH.64 URZ, [UR10+0x18], UR4 ;  /* 0x000018040a3f75b2 */ /* 0x0000220008000100 */
[----:B------:R0:W0:Y:S01]  /*0390*/  SYNCS.EXCH.64 URZ, [UR10+0x38], UR8 ;  /* 0x000038080a3f75b2 */ /* 0x0000220008000100 */
[----:B------:R-:W-:Y:S01]  /*03a0*/  NOP ;  /* 0x0000000000007918 */ /* 0x000fe20000000000 */
.L_x_2:
[----:B------:R-:W5:Y:S01]  /*03b0*/  SHFL.IDX PT, R0, R0, RZ, 0x1f ;  /* 0x00001fff00007589 */ /* 0x000f6200000e0000 */
[----:B------:R-:W1:Y:S01]  /*03c0*/  LDC R2, c[0x0][0x65c] ;  /* 0x00019700ff027b82 */ /* 0x000e620000000800 */
[----:B------:R-:W-:Y:S01]  /*03d0*/  ELECT P0, URZ, PT ;  /* 0x00000000003f782f */ /* 0x000fe20003800000 */
[----:B------:R-:W-:Y:S01]  /*03e0*/  IMAD.MOV.U32 R3, RZ, RZ, RZ ;  /* 0x000000ffff037224 */ /* 0x000fe200078e00ff */
[----:B0-----:R-:W-:Y:S01]  /*03f0*/  UMOV UR4, 0x20 ;  /* 0x0000002000047882 */ /* 0x001fe20000000000 */
[----:B------:R-:W-:Y:S01]  /*0400*/  NOP ;  /* 0x0000000000007918 */ /* 0x000fe20000000000 */
[----:B------:R-:W-:Y:S01]  /*0410*/  NOP ;  /* 0x0000000000007918 */ /* 0x000fe20000000000 */
[----:B------:R-:W-:Y:S02]  /*0420*/  LOP3.LUT R9, R9, 0xffdfffff, RZ, 0xc0, !PT ;  /* 0xffdfffff09097812 */ /* 0x000fe400078ec0ff */
[----:B-----5:R-:W-:Y:S02]  /*0430*/  ISETP.NE.OR P0, PT, R0, RZ, !P0 ;  /* 0x000000ff0000720c */ /* 0x020fe40004705670 */
[----:B-1----:R-:W-:Y:S01]  /*0440*/  ISETP.NE.AND P2, PT, R2, 0x1, PT ;  /* 0x000000010200780c */ /* 0x002fe20003f45270 */
[----:B------:R-:W0:Y:S01]  /*0450*/  S2R R0, SR_CTAID.Y ;  /* 0x0000000000007919 */ /* 0x000e220000002600 */
[----:B------:R-:W1:Y:S09]  /*0460*/  S2R R2, SR_CTAID.X ;  /* 0x0000000000027919 */ /* 0x000e720000002500 */
[----:B------:R-:W-:Y:S01]  /*0470*/  VOTEU.ALL UP0, P0 ;  /* 0x00000000003f7886 */ /* 0x000fe20000000000 */
[----:B------:R-:W-:Y:S01]  /*0480*/  VOTEU.ALL UP1, P0 ;  /* 0x00000000003f7886 */ /* 0x000fe20000020000 */
[----:B------:R-:W1:Y:S01]  /*0490*/  @P2 LDC R7, c[0x0][0x10] ;  /* 0x00000400ff072b82 */ /* 0x000e620000000800 */
[----:B------:R-:W-:Y:S01]  /*04a0*/  @P2 IMAD.MOV.U32 R5, RZ, RZ, RZ ;  /* 0x000000ffff052224 */ /* 0x000fe200078e00ff */
[----:B------:R-:W-:Y:S01]  /*04b0*/  @P2 LOP3.LUT R9, R9, 0x200000, RZ, 0xfc, !PT ;  /* 0x0020000009092812 */ /* 0x000fe200078efcff */
[----:B------:R-:W-:Y:S01]  /*04c0*/  @P2 IMAD.MOV.U32 R13, RZ, RZ, RZ ;  /* 0x000000ffff0d2224 */ /* 0x000fe200078e00ff */
[----:B------:R-:W-:Y:S01]  /*04d0*/  @!UP0 UMOV UR8, 0x400 ;  /* 0x0000040000088882 */ /* 0x000fe20000000000 */
[----:B------:R-:W-:-:S04]  /*04e0*/  @!UP0 UIADD3 UR4, -UR4, 0x100000, URZ ;  /* 0x0010000004048890 */ /* 0x000fc8000fffe13f */
[----:B------:R-:W-:Y:S02]  /*04f0*/  @!UP0 USHF.L.U32 UR5, UR4, 0xb, URZ ;  /* 0x0000000b04058899 */ /* 0x000fe4000800063f */
[----:B------:R-:W-:Y:S01]  /*0500*/  @!UP0 USHF.L.U32 UR4, UR4, 0x1, URZ ;  /* 0x0000000104048899 */ /* 0x000fe2000800063f */
[----:B------:R-:W5:Y:S08]  /*0510*/  @!P2 LDC R11, c[0x0][0xc] ;  /* 0x00000300ff0bab82 */ /* 0x000f700000000800 */
[----:B------:R-:W2:Y:S01]  /*0520*/  @!UP0 S2UR UR9, SR_CgaCtaId ;  /* 0x00000000000989c3 */ /* 0x000ea20000008800 */
[----:B0-----:R-:W-:-:S04]  /*0530*/  @P2 IMAD.MOV.U32 R4, RZ, RZ, R0 ;  /* 0x000000ffff042224 */ /* 0x001fc800078e0000 */
[----:B-1----:R-:W-:-:S04]  /*0540*/  @P2 IMAD.WIDE.U32 R6, R2, R7, R4 ;  /* 0x0000000702062225 */ /* 0x002fc800078e0004 */
[----:B------:R-:W-:Y:S02]  /*0550*/  @P2 IMAD.MOV.U32 R12, RZ, RZ, R6 ;  /* 0x000000ffff0c2224 */ /* 0x000fe400078e0006 */
[----:B------:R-:W-:Y:S02]  /*0560*/  @P2 IMAD.IADD R18, R7, 0x1, R13 ;  /* 0x0000000107122824 */ /* 0x000fe400078e020d */
[----:B-----5:R-:W-:-:S04]  /*0570*/  @!P2 IMAD.WIDE.U32 R4, R11, R0, R2 ;  /* 0x000000000b04a225 */ /* 0x020fc800078e0002 */
[----:B------:R-:W-:Y:S02]  /*0580*/  @!P2 IMAD.MOV.U32 R12, RZ, RZ, R4 ;  /* 0x000000ffff0ca224 */ /* 0x000fe400078e0004 */
[----:B------:R-:W-:Y:S01]  /*0590*/  @!P2 IMAD.MOV.U32 R18, RZ, RZ, R5 ;  /* 0x000000ffff12a224 */ /* 0x000fe200078e0005 */
[----:B--2---:R-:W-:Y:S02]  /*05a0*/  @!UP0 ULEA UR8, UR9, UR8, 0x18 ;  /* 0x0000000809088291 */ /* 0x004fe4000f8ec03f */
[----:B------:R0:W-:Y:S01]  /*05b0*/  STL [R1+0x148c], R12 ;  /* 0x00148c0c01007387 */ /* 0x0001e20000100800 */
[----:B------:R-:W-:-:S03]  /*05c0*/  VOTEU.ALL UP0, P0 ;  /* 0x00000000003f7886 */ /* 0x000fc60000000000 */
[----:B------:R0:W-:Y:S04]  /*05d0*/  STL [R1+0x1488], R18 ;  /* 0x0014881201007387 */ /* 0x0001e80000100800 */
[----:B------:R-:W1:Y:S02]  /*05e0*/  FENCE.VIEW.ASYNC.S ;  /* 0x00000000000073c6 */ /* 0x000e640000000000 */
[----:B-1----:R0:W3:Y:S01]  /*05f0*/  @!UP0 SYNCS.EXCH.64 URZ, [UR8+0x50], UR4 ;  /* 0x00005004083f85b2 */ /* 0x0020e20008000100 */
[----:B------:R0:W3:Y:S01]  /*0600*/  @!UP1 SYNCS.EXCH.64 URZ, [UR8+0x58], UR4 ;  /* 0x00005804083f95b2 */ /* 0x0000e20008000100 */
[----:B------:R-:W-:Y:S01]  /*0610*/  NOP ;  /* 0x0000000000007918 */ /* 0x000fe20000000000 */
[----:B---34-:R-:W-:Y:S06]  /*0620*/  BAR.SYNC.DEFER_BLOCKING 0x0 ;  /* 0x0000000000007b1d */ /* 0x018fec0000010000 */
[----:B0-----:R-:W-:Y:S05]  /*0630*/  @!P1 BRA `(.L_x_3) ;  /* 0x000009a400609947 */ /* 0x001fea0003800000 */
[----:B------:R-:W-:-:S06]  /*0640*/  UISETP.GT.U32.AND UP0, UPT, UR11, 0x1, UPT ;  /* 0x000000010b00788c */ /* 0x000fcc000bf04070 */
[----:B------:R-:W-:-:S13]  /*0650*/  PLOP3.LUT P0, PT, PT, PT, UP0, 0x80, 0x0 ;  /* 0x000000000000781c */ /* 0x000fda0003f0f008 */
[----:B------:R-:W-:Y:S05]  /*0660*/  @P0 EXIT ;  /* 0x000000000000094d */ /* 0x000fea0003800000 */
[----:B------:R-:W-:Y:S01]  /*0670*/  IMAD.MOV.U32 R6, RZ, RZ, -0x1 ;  /* 0xffffffffff067424 */ /* 0x000fe200078e00ff */
[----:B------:R-:W-:Y:S01]  /*0680*/  ULDC.64 UR4, c[0x0][0x650] ;  /* 0x0001940000047ab9 */ /* 0x000fe20000000a00 */
[----:B------:R-:W-:Y:S01]  /*0690*/  IMAD.MOV.U32 R5, RZ, RZ, -0x1 ;  /* 0xffffffffff057424 */ /* 0x000fe200078e00ff */
[----:B------:R-:W-:Y:S01]  /*06a0*/  ISETP.GE.U32.AND P0, PT, R12, UR4, PT ;  /* 0x000000040c007c0c */ /* 0x000fe2000bf06070 */
[----:B------:R-:W-:Y:S01]  /*06b0*/  UMOV UR28, 0xffffffff ;  /* 0xffffffff001c7882 */ /* 0x000fe20000000000 */
[----:B------:R0:W-:Y:S01]  /*06c0*/  STL [R1+0x1480], R6 ;  /* 0x0014800601007387 */ /* 0x0001e20000100800 */
[----:B------:R-:W-:Y:S02]  /*06d0*/  PRMT R4, RZ, 0x7610, R4 ;  /* 0x00007610ff047816 */ /* 0x000fe40000000004 */
[----:B------:R-:W-:Y:S01]  /*06e0*/  ISETP.GE.U32.AND.EX P0, PT, R18, UR5, PT, P0 ;  /* 0x0000000512007c0c */ /* 0x000fe2000bf06100 */
[----:B------:R0:W-:-:S12]  /*06f0*/  STL [R1+0x1484], R5 ;  /* 0x0014840501007387 */ /* 0x0001d80000100800 */
[----:B0-----:R-:W-:Y:S05]  /*0700*/  @P0 BRA `(.L_x_4) ;  /* 0x0000000400680947 */ /* 0x001fea0003800000 */
[----:B------:R-:W0:Y:S01]  /*0710*/  LDC.64 R14, c[0x0][0x628] ;  /* 0x00018a00ff0e7b82 */ /* 0x000e220000000a00 */
[----:B------:R-:W-:Y:S02]  /*0720*/  IMAD.MOV.U32 R4, RZ, RZ, R12 ;  /* 0x000000ffff047224 */ /* 0x000fe400078e000c */
[----:B------:R-:W-:-:S05]  /*0730*/  IMAD.MOV.U32 R5, RZ, RZ, R18 ;  /* 0x000000ffff057224 */ /* 0x000fca00078e0012 */
[----:B------:R-:W1:Y:S08]  /*0740*/  LDC R8, c[0x0][0x630] ;  /* 0x00018c00ff087b82 */ /* 0x000e700000000800 */
[----:B------:R-:W2:Y:S01]  /*0750*/  LDC.64 R16, c[0x0][0x620] ;  /* 0x00018800ff107b82 */ /* 0x000ea20000000a00 */
[----:B0-----:R-:W-:-:S04]  /*0760*/  ISETP.NE.U32.AND P0, PT, R14, RZ, PT ;  /* 0x000000ff0e00720c */ /* 0x001fc80003f05070 */
[----:B------:R-:W-:-:S13]  /*0770*/  ISETP.NE.AND.EX P0, PT, R15, RZ, PT, P0 ;  /* 0x000000ff0f00720c */ /* 0x000fda0003f05300 */
[----:B-12---:R-:W-:Y:S05]  /*0780*/  @!P0 BRA `(.L_x_5) ;  /* 0x0000000000288947 */ /* 0x006fea0003800000 */
[----:B------:R-:W0:Y:S02]  /*0790*/  LDC R11, c[0x0][0x634] ;  /* 0x00018d00ff0b7b82 */ /* 0x000e240000000800 */
[----:B0-----:R-:W-:-:S05]  /*07a0*/  IADD3 R11, P0, R12, R11, RZ ;  /* 0x0000000b0c0b7210 */ /* 0x001fca0007f1e0ff */
[----:B------:R-:W-:-:S04]  /*07b0*/  IMAD.X R13, RZ, RZ, R18, P0 ;  /* 0x000000ffff0d7224 */ /* 0x000fc800000e0612 */
[----:B------:R-:W-:-:S04]  /*07c0*/  IMAD.WIDE.U32 R4, R13, R14, RZ ;  /* 0x0000000e0d047225 */ /* 0x000fc800078e00ff */
[----:B------:R-:W-:-:S04]  /*07d0*/  IMAD.WIDE.U32 R6, P0, R11, R15, R4 ;  /* 0x0000000f0b067225 */ /* 0x000fc80007800004 */
[----:B------:R-:W-:-:S04]  /*07e0*/  IMAD.WIDE.U32 R4, R11, R14, RZ ;  /* 0x0000000e0b047225 */ /* 0x000fc800078e00ff */
[----:B------:R-:W-:Y:S01]  /*07f0*/  IMAD.X R11, RZ, RZ, RZ, P0 ;  /* 0x000000ffff0b7224 */ /* 0x000fe200000e06ff */
[----:B------:R-:W-:Y:S01]  /*0800*/  IADD3 RZ, P0, R5, R6, RZ ;  /* 0x0000000605ff7210 */ /* 0x000fe20007f1e0ff */
[----:B------:R-:W-:-:S04]  /*0810*/  IMAD.MOV.U32 R10, RZ, RZ, R7 ;  /* 0x000000ffff0a7224 */ /* 0x000fc800078e0007 */
[----:B------:R-:W-:-:S08]  /*0820*/  IMAD.WIDE.U32.X R4, R13, R15, R10, P0 ;  /* 0x0000000f0d047225 */ /* 0x000fd000000e040a */
.L_x_5:
[-CC-:B------:R-:W-:Y:S01]  /*0830*/  SHF.R.U64 R23, R4, R8.reuse, R5.reuse ;  /* 0x0000000804177219 */ /* 0x180fe20000001205 */
[----:B------:R-:W0:Y:S01]  /*0840*/  LDC R10, c[0x0][0x618] ;  /* 0x00018600ff0a7b82 */ /* 0x000e220000000800 */
[----:B------:R-:W-:Y:S01]  /*0850*/  SHF.R.U32.HI R4, RZ, R8, R5 ;  /* 0x00000008ff047219 */ /* 0x000fe20000011605 */
[----:B------:R-:W-:Y:S01]  /*0860*/  IMAD.MOV.U32 R5, RZ, RZ, R18 ;  /* 0x000000ffff057224 */ /* 0x000fe200078e0012 */
[----:B------:R-:W-:Y:S01]  /*0870*/  IADD3 R11, P0, RZ, -R23, RZ ;  /* 0x80000017ff0b7210 */ /* 0x000fe20007f1e0ff */
[----:B------:R-:W-:Y:S01]  /*0880*/  ULDC UR4, c[0x0][0x150] ;  /* 0x0000540000047ab9 */ /* 0x000fe20000000800 */
[----:B------:R-:W-:-:S03]  /*0890*/  I2FP.F32.U32 R3, R2 ;  /* 0x0000000200037245 */ /* 0x000fc60000201000 */
[----:B------:R-:W1:Y:S01]  /*08a0*/  LDC.64 R18, c[0x0][0x640] ;  /* 0x00019000ff127b82 */ /* 0x000e620000000a00 */
[----:B------:R-:W-:Y:S02]  /*08b0*/  IMAD.X R13, RZ, RZ, ~R4, P0 ;  /* 0x000000ffff0d7224 */ /* 0x000fe400000e0e04 */
[----:B------:R-:W-:Y:S01]  /*08c0*/  FMUL R3, R3, UR4 ;  /* 0x0000000403037c20 */ /* 0x000fe20008400000 */
[----:B------:R-:W-:Y:S01]  /*08d0*/  IMAD.MOV.U32 R4, RZ, RZ, R12 ;  /* 0x000000ffff047224 */ /* 0x000fe200078e000c */
[----:B------:R-:W-:Y:S01]  /*08e0*/  ULDC UR4, c[0x0][0x154] ;  /* 0x0000550000047ab9 */ /* 0x000fe20000000800 */
[-C--:B------:R-:W-:Y:S02]  /*08f0*/  IMAD R6, R13, R16.reuse, RZ ;  /* 0x000000100d067224 */ /* 0x080fe400078e02ff */
[C---:B------:R-:W-:Y:S01]  /*0900*/  IMAD.WIDE.U32 R4, R11.reuse, R16, R4 ;  /* 0x000000100b047225 */ /* 0x040fe200078e0004 */
[----:B------:R-:W2:Y:S01]  /*0910*/  LDC R12, c[0x0][0x608] ;  /* 0x00018200ff0c7b82 */ /* 0x000ea20000000800 */
[----:B------:R-:W3:Y:S02]  /*0920*/  F2I.U32.TRUNC.NTZ R3, R3 ;  /* 0x0000000300037305 */ /* 0x000ee4000020f000 */
[----:B------:R-:W-:-:S04]  /*0930*/  IMAD R11, R11, R17, R6 ;  /* 0x000000110b0b7224 */ /* 0x000fc800078e0206 */
[----:B------:R-:W-:Y:S01]  /*0940*/  IMAD.IADD R5, R5, 0x1, R11 ;  /* 0x0000000105057824 */ /* 0x000fe200078e020b */
[----:B------:R-:W4:Y:S04]  /*0950*/  LDC R7, c[0x0][0x144] ;  /* 0x00005100ff077b82 */ /* 0x000f280000000800 */
[----:B0-----:R-:W-:Y:S02]  /*0960*/  SHF.R.U64 R14, R4, R10, R5 ;  /* 0x0000000a040e7219 */ /* 0x001fe40000001205 */
[----:B------:R-:W-:Y:S02]  /*0970*/  I2FP.F32.U32 R4, R0 ;  /* 0x0000000000047245 */ /* 0x000fe40000201000 */
[----:B------:R-:W0:Y:S01]  /*0980*/  LDC R6, c[0x0][0x658] ;  /* 0x00019600ff067b82 */ /* 0x000e220000000800 */
[----:B---3--:R-:W-:Y:S01]  /*0990*/  IMAD.MOV R8, RZ, RZ, -R3 ;  /* 0x000000ffff087224 */ /* 0x008fe200078e0a03 */
[----:B-1----:R-:W-:Y:S01]  /*09a0*/  ISETP.NE.U32.AND P0, PT, R18, RZ, PT ;  /* 0x000000ff1200720c */ /* 0x002fe20003f05070 */
[----:B------:R-:W-:Y:S01]  /*09b0*/  FMUL R4, R4, UR4 ;  /* 0x0000000404047c20 */ /* 0x000fe20008400000 */
[----:B------:R-:W-:Y:S01]  /*09c0*/  SHF.R.U32.HI R3, RZ, R10, R5 ;  /* 0x0000000aff037219 */ /* 0x000fe20000011605 */
[----:B------:R-:W-:Y:S01]  /*09d0*/  IMAD.MOV.U32 R5, RZ, RZ, 0x1 ;  /* 0x00000001ff057424 */ /* 0x000fe200078e00ff */
[----:B------:R-:W-:-:S02]  /*09e0*/  ISETP.NE.AND.EX P0, PT, R19, RZ, PT, P0 ;  /* 0x000000ff1300720c */ /* 0x000fc40003f05300 */
[----:B------:R-:W1:Y:S01]  /*09f0*/  LDC R13, c[0x0][0x148] ;  /* 0x00005200ff0d7b82 */ /* 0x000e620000000800 */
[-CC-:B--2---:R-:W-:Y:S02]  /*0a00*/  SHF.R.U64 R22, R14, R12.reuse, R3.reuse ;  /* 0x0000000c0e167219 */ /* 0x184fe40000001203 */
[----:B------:R-:W-:Y:S02]  /*0a10*/  SHF.R.U32.HI R3, RZ, R12, R3 ;  /* 0x0000000cff037219 */ /* 0x000fe40000011603 */
[----:B------:R2:W3:Y:S03]  /*0a20*/  F2I.U32.TRUNC.NTZ R12, R4 ;  /* 0x00000004000c7305 */ /* 0x0004e6000020f000 */
[----:B------:R-:W1:Y:S01]  /*0a30*/  LDC R17, c[0x0][0x600] ;  /* 0x00018000ff117b82 */ /* 0x000e620000000800 */
[----:B----4-:R-:W-:Y:S02]  /*0a40*/  IMAD R8, R7, R8, R2 ;  /* 0x0000000807087224 */ /* 0x010fe400078e0202 */
[----:B------:R-:W-:-:S05]  /*0a50*/  IMAD.MOV.U32 R7, RZ, RZ, -0x1 ;  /* 0xffffffffff077424 */ /* 0x000fca00078e00ff */
[----:B------:R-:W4:Y:S01]  /*0a60*/  LDC R16, c[0x0][0x648] ;  /* 0x00019200ff107b82 */ /* 0x000f220000000800 */
[-C--:B0-----:R-:W-:Y:S02]  /*0a70*/  SHF.L.U32 R2, R7, R6.reuse, RZ ;  /* 0x0000000607027219 */ /* 0x081fe400000006ff */
[--C-:B------:R-:W-:Y:S02]  /*0a80*/  SHF.R.U64 R24, R22, R6, R3.reuse ;  /* 0x0000000616187219 */ /* 0x100fe40000001203 */
[----:B------:R-:W-:Y:S02]  /*0a90*/  LOP3.LUT R11, RZ, R2, RZ, 0x33, !PT ;  /* 0x00000002ff0b7212 */ /* 0x000fe400078e33ff */
[-C--:B------:R-:W-:Y:S01]  /*0aa0*/  SHF.R.U32.HI R3, RZ, R6.reuse, R3 ;  /* 0x00000006ff037219 */ /* 0x080fe20000011603 */
[----:B------:R-:W0:Y:S01]  /*0ab0*/  LDC R21, c[0x0][0x638] ;  /* 0x00018e00ff157b82 */ /* 0x000e220000000800 */
[----:B------:R-:W-:Y:S01]  /*0ac0*/  SHF.L.U32 R10, R5, R6, RZ ;  /* 0x00000006050a7219 */ /* 0x000fe200000006ff */
[----:B------:R-:W-:-:S06]  /*0ad0*/  IMAD.MOV.U32 R2, RZ, RZ, R24 ;  /* 0x000000ffff027224 */ /* 0x000fcc00078e0018 */
[----:B------:R-:W0:Y:S01]  /*0ae0*/  LDC R20, c[0x0][0x610] ;  /* 0x00018400ff147b82 */ /* 0x000e220000000800 */
[----:B--23--:R-:W-:Y:S05]  /*0af0*/  @!P0 BRA `(.L_x_6) ;  /* 0x0000000000288947 */ /* 0x00cfea0003800000 */
[----:B------:R-:W2:Y:S02]  /*0b00*/  LDC R7, c[0x0][0x64c] ;  /* 0x00019300ff077b82 */ /* 0x000ea40000000800 */
[----:B--2---:R-:W-:-:S05]  /*0b10*/  IADD3 R7, P0, R24, R7, RZ ;  /* 0x0000000718077210 */ /* 0x004fca0007f1e0ff */
        /* <DEDUP_REMOVED lines=8> */
.L_x_6:
[----:B----4-:R-:W-:Y:S01]  /*0ba0*/  SHF.R.U64 R2, R2, R16, R3 ;  /* 0x0000001002027219 */ /* 0x010fe20000001203 */
[----:B-1----:R-:W-:Y:S01]  /*0bb0*/  VIADD R3, R17, 0xffffffff ;  /* 0xffffffff11037836 */ /* 0x002fe20000000000 */
[----:B------:R-:W-:Y:S01]  /*0bc0*/  LOP3.LUT R11, R22, R11, RZ, 0xc0, !PT ;  /* 0x0000000b160b7212 */ /* 0x000fe200078ec0ff */
[----:B------:R-:W-:Y:S01]  /*0bd0*/  IMAD.MOV R12, RZ, RZ, -R12 ;  /* 0x000000ffff0c7224 */ /* 0x000fe200078e0a0c */
[----:B------:R-:W-:Y:S01]  /*0be0*/  R2UR UR28, R23 ;  /* 0x00000000171c72ca */ /* 0x000fe200000e0000 */
[----:B------:R-:W-:Y:S01]  /*0bf0*/  IMAD.MOV R4, RZ, RZ, -R2 ;  /* 0x000000ffff047224 */ /* 0x000fe200078e0a02 */
[----:B------:R-:W-:Y:S01]  /*0c00*/  LOP3.LUT R3, R14, R3, RZ, 0xc0, !PT ;  /* 0x000000030e037212 */ /* 0x000fe200078ec0ff */
[----:B------:R-:W-:Y:S02]  /*0c10*/  @P2 IMAD R8, R13, R12, R0 ;  /* 0x0000000c0d082224 */ /* 0x000fe400078e0200 */
[----:B------:R-:W-:Y:S02]  /*0c20*/  IMAD R11, R10, R2, R11 ;  /* 0x000000020a0b7224 */ /* 0x000fe400078e020b */
[----:B0-----:R-:W-:-:S02]  /*0c30*/  IMAD R0, R4, R21, R24 ;  /* 0x0000001504007224 */ /* 0x001fc400078e0218 */
[----:B------:R-:W-:Y:S02]  /*0c40*/  IMAD R8, R11, R20, R8 ;  /* 0x000000140b087224 */ /* 0x000fe400078e0208 */
[----:B------:R-:W-:Y:S02]  /*0c50*/  IMAD R3, R0, R17, R3 ;  /* 0x0000001100037224 */ /* 0x000fe400078e0203 */
[----:B------:R-:W-:-:S03]  /*0c60*/  IMAD.MOV.U32 R4, RZ, RZ, 0x1 ;  /* 0x00000001ff047424 */ /* 0x000fc600078e00ff */
[----:B------:R-:W-:Y:S02]  /*0c70*/  SEL R2, R3, R8, !P2 ;  /* 0x0000000803027207 */ /* 0x000fe40005000000 */
[----:B------:R-:W-:-:S03]  /*0c80*/  SEL R0, R8, R3, !P2 ;  /* 0x0000000308007207 */ /* 0x000fc60005000000 */
[----:B------:R0:W-:Y:S04]  /*0c90*/  STL [R1+0x1484], R2 ;  /* 0x0014840201007387 */ /* 0x0001e80000100800 */
[----:B------:R0:W-:Y:S02]  /*0ca0*/  STL [R1+0x1480], R0 ;  /* 0x0014800001007387 */ /* 0x0001e40000100800 */
.L_x_4:
[----:B------:R-:W-:-:S08]  /*0cb0*/  NOP ;  /* 0x0000000000007918 */ /* 0x000fd00000000000 */
[----:B------:R-:W1:Y:S02]  /*0cc0*/  USETMAXREG.TRY_ALLOC.CTAPOOL UP0, 0xf0 ;  /* 0x000000f0000079c8 */ /* 0x000e640008000600 */
[----:B-1----:R-:W-:-:S13]  /*0cd0*/  PLOP3.LUT P0, PT, PT, PT, UP0, 0x80, 0x0 ;  /* 0x000000000000781c */ /* 0x002fda0003f0f008 */
[----:B------:R-:W-:Y:S05]  /*0ce0*/  @!P0 BRA `(.L_x_4) ;  /* 0xfffffffc00f08947 */ /* 0x000fea000383ffff */
[----:B------:R-:W-:Y:S01]  /*0cf0*/  ULDC.64 UR4, c[0x0][0x598] ;  /* 0x0001660000047ab9 */ /* 0x000fe20000000a00 */
[----:B------:R-:W-:Y:S01]  /*0d00*/  ULDC.64 UR32, c[0x0][0x208] ;  /* 0x0000820000207ab9 */ /* 0x000fe20000000a00 */
[----:B------:R-:W-:-:S04]  /*0d10*/  ISETP.NE.U32.AND P0, PT, RZ, UR4, PT ;  /* 0x00000004ff007c0c */ /* 0x000fc8000bf05070 */
[----:B------:R-:W-:-:S13]  /*0d20*/  ISETP.NE.AND.EX P0, PT, RZ, UR5, PT, P0 ;  /* 0x00000005ff007c0c */ /* 0x000fda000bf05300 */
[----:B------:R-:W-:Y:S05]  /*0d30*/  @!P0 BRA `(.L_x_7) ;  /* 0x0000000000208947 */ /* 0x000fea0003800000 */
[----:B0-----:R-:W0:Y:S02]  /*0d40*/  LDC.64 R2, c[0x0][0x598] ;  /* 0x00016600ff027b82 */ /* 0x001e240000000a00 */
[----:B0-----:R-:W2:Y:S02]  /*0d50*/  LDG.E.64 R2, desc[UR32][R2.64] ;  /* 0x0000002002027981 */ /* 0x001ea4000c1e1b00 */
[----:B--2---:R-:W-:-:S04]  /*0d60*/  ISETP.NE.U32.AND P0, PT, R2, RZ, PT ;  /* 0x000000ff0200720c */ /* 0x004fc80003f05070 */
[----:B------:R-:W-:-:S13]  /*0d70*/  ISETP.NE.AND.EX P0, PT, R3, RZ, PT, P0 ;  /* 0x000000ff0300720c */ /* 0x000fda0003f05300 */
[----:B------:R-:W-:Y:S05]  /*0d80*/  @!P0 BRA `(.L_x_7) ;  /* 0x00000000000c8947 */ /* 0x000fea0003800000 */
[----:B------:R-:W2:Y:S02]  /*0d90*/  LD.E R2, desc[UR32][R2.64] ;  /* 0x0000002002027980 */ /* 0x000ea4000c101900 */
[----:B--2---:R-:W-:Y:S01]  /*0da0*/  R2UR UR27, R2 ;  /* 0x00000000021b72ca */ /* 0x004fe200000e0000 */
[----:B------:R-:W-:-:S14]  /*0db0*/  BRA `(.L_x_8) ;  /* 0x0000000000247947 */ /* 0x000fdc0003800000 */
.L_x_7:
[----:B------:R-:W-:Y:S02]  /*0dc0*/  ULDC.64 UR4, c[0x0][0x588] ;  /* 0x0001620000047ab9 */ /* 0x000fe40000000a00 */
[----:B------:R-:W-:-:S04]  /*0dd0*/  ISETP.NE.U32.AND P0, PT, RZ, UR4, PT ;  /* 0x00000004ff007c0c */ /* 0x000fc8000bf05070 */
[----:B------:R-:W-:-:S13]  /*0de0*/  ISETP.NE.AND.EX P0, PT, RZ, UR5, PT, P0 ;  /* 0x00000005ff007c0c */ /* 0x000fda000bf05300 */
[----:B------:R-:W-:Y:S05]  /*0df0*/  @!P0 BRA `(.L_x_9) ;  /* 0x0000000000108947 */ /* 0x000fea0003800000 */
[----:B0-----:R-:W0:Y:S02]  /*0e00*/  LDC.64 R2, c[0x0][0x588] ;  /* 0x00016200ff027b82 */ /* 0x001e240000000a00 */
[----:B0-----:R-:W2:Y:S02]  /*0e10*/  LDG.E R2, desc[UR32][R2.64] ;  /* 0x0000002002027981 */ /* 0x001ea4000c1e1900 */
[----:B--2---:R-:W-:Y:S01]  /*0e20*/  R2UR UR27, R2 ;  /* 0x00000000021b72ca */ /* 0x004fe200000e0000 */
[----:B------:R-:W-:-:S14]  /*0e30*/  BRA `(.L_x_8) ;  /* 0x0000000000047947 */ /* 0x000fdc0003800000 */
.L_x_9:
[----:B------:R-:W-:-:S05]  /*0e40*/  ULDC UR27, c[0x0][0x580] ;  /* 0x00016000001b7ab9 */ /* 0x000fca0000000800 */
.L_x_8:
[----:B------:R-:W-:Y:S02]  /*0e50*/  ULDC.64 UR4, c[0x0][0x5a0] ;  /* 0x0001680000047ab9 */ /* 0x000fe40000000a00 */
        /* <DEDUP_REMOVED lines=11> */
.L_x_10:
        /* <DEDUP_REMOVED lines=8> */
.L_x_12:
[----:B------:R-:W-:-:S05]  /*0f90*/  ULDC UR26, c[0x0][0x584] ;  /* 0x00016100001a7ab9 */ /* 0x000fca0000000800 */
.L_x_11:
[----:B------:R-:W-:-:S13]  /*0fa0*/  LOP3.LUT P0, RZ, R4, 0xff, RZ, 0xc0, !PT ;  /* 0x000000ff04ff7812 */ /* 0x000fda000780c0ff */
[----:B------:R-:W-:Y:S05]  /*0fb0*/  @!P0 EXIT ;  /* 0x000000000000894d */ /* 0x000fea0003800000 */
[----:B------:R-:W-:Y:S01]  /*0fc0*/  ULDC UR4, c[0x0][0x28c] ;  /* 0x0000a30000047ab9 */ /* 0x000fe20000000800 */
[----:B------:R-:W-:Y:S01]  /*0fd0*/  ULDC.64 UR14, c[0x0][0x5c8] ;  /* 0x00017200000e7ab9 */ /* 0x000fe20000000a00 */
[----:B------:R-:W-:Y:S02]  /*0fe0*/  UIADD3 UR4, UR4, 0x3f, URZ ;  /* 0x0000003f04047890 */ /* 0x000fe4000fffe03f */
[----:B------:R-:W-:Y:S02]  /*0ff0*/  USHF.L.U64.HI UR8, UR14, 0x7, UR15 ;  /* 0x000000070e087899 */ /* 0x000fe4000801020f */
[----:B------:R-:W-:Y:S02]  /*1000*/  USHF.R.S32.HI UR5, URZ, 0x1f, UR4 ;  /* 0x0000001f3f057899 */ /* 0x000fe40008011404 */
[----:B------:R-:W-:Y:S02]  /*1010*/  USHF.L.U32 UR9, UR14, 0x7, URZ ;  /* 0x000000070e097899 */ /* 0x000fe4000800063f */
[----:B------:R-:W-:-:S02]  /*1020*/  ULEA.HI UR5, UR5, UR4, URZ, 0x6 ;  /* 0x0000000405057291 */ /* 0x000fc4000f8f303f */
[----:B------:R-:W-:Y:S02]  /*1030*/  USHF.L.U64.HI UR10, UR14, 0x3, UR15 ;  /* 0x000000030e0a7899 */ /* 0x000fe4000801020f */
[----:B------:R-:W-:Y:S02]  /*1040*/  USHF.R.S32.HI UR25, URZ, 0x6, UR5 ;  /* 0x000000063f197899 */ /* 0x000fe40008011405 */
[----:B------:R-:W-:Y:S02]  /*1050*/  USHF.L.U32 UR11, UR14, 0x3, URZ ;  /* 0x000000030e0b7899 */ /* 0x000fe4000800063f */
[----:B------:R-:W-:Y:S02]  /*1060*/  USHF.L.U64.HI UR12, UR14, 0x8, UR15 ;  /* 0x000000080e0c7899 */ /* 0x000fe4000801020f */
[----:B------:R-:W-:Y:S02]  /*1070*/  USHF.L.U32 UR13, UR14, 0x8, URZ ;  /* 0x000000080e0d7899 */ /* 0x000fe4000800063f */
[----:B------:R-:W-:Y:S01]  /*1080*/  ULOP3.LUT UR24, UR7, 0x1, URZ, 0xfc, !UPT ;  /* 0x0000000107187892 */ /* 0x000fe2000f8efc3f */
[----:B------:R-:W-:Y:S01]  /*1090*/  UMOV UR4, URZ ;  /* 0x0000003f00047c82 */ /* 0x000fe20008000000 */
[----:B------:R-:W-:-:S10]  /*10a0*/  UMOV UR5, URZ ;  /* 0x0000003f00057c82 */ /* 0x000fd40008000000 */
.L_x_229:
[----:B------:R-:W-:Y:S01]  /*10b0*/  STL [R1+0x147c], RZ ;  /* 0x00147cff01007387 */ /* 0x000fe20000100800 */
[----:B-1----:R-:W1:Y:S01]  /*10c0*/  S2UR UR20, SR_CgaCtaId ;  /* 0x00000000001479c3 */ /* 0x002e620000008800 */
[----:B------:R-:W-:Y:S01]  /*10d0*/  UMOV UR19, 0x400 ;  /* 0x0000040000137882 */ /* 0x000fe20000000000 */
[----:B------:R-:W-:Y:S01]  /*10e0*/  UMOV UR6, URZ ;  /* 0x0000003f00067c82 */ /* 0x000fe20008000000 */
[----:B------:R-:W-:Y:S01]  /*10f0*/  STL [R1+0x1478], RZ ;  /* 0x001478ff01007387 */ /* 0x000fe20000100800 */
[----:B------:R-:W-:Y:S01]  /*1100*/  UMOV UR16, URZ ;  /* 0x0000003f00107c82 */ /* 0x000fe20008000000 */
[----:B------:R-:W-:Y:S01]  /*1110*/  UMOV UR17, URZ ;  /* 0x0000003f00117c82 */ /* 0x000fe20008000000 */
[----:B------:R-:W-:Y:S01]  /*1120*/  UMOV UR31, UR5 ;  /* 0x00000005001f7c82 */ /* 0x000fe20008000000 */
[----:B------:R-:W-:Y:S01]  /*1130*/  STL [R1+0x1474], RZ ;  /* 0x001474ff01007387 */ /* 0x000fe20000100800 */
[----:B0-----:R-:W2:Y:S01]  /*1140*/  LDC R12, c[0x0][0x28c] ;  /* 0x0000a300ff0c7b82 */ /* 0x001ea20000000800 */
[----:B------:R-:W-:-:S02]  /*1150*/  CS2R R236, SRZ ;  /* 0x0000000000ec7805 */ /* 0x000fc4000001ff00 */
[----:B------:R-:W-:Y:S01]  /*1160*/  CS2R R234, SRZ ;  /* 0x0000000000ea7805 */ /* 0x000fe2000001ff00 */
[----:B------:R-:W-:Y:S01]  /*1170*/  STL [R1+0x1470], RZ ;  /* 0x001470ff01007387 */ /* 0x000fe20000100800 */
[----:B------:R-:W-:Y:S02]  /*1180*/  CS2R R232, SRZ ;  /* 0x0000000000e87805 */ /* 0x000fe4000001ff00 */
[----:B------:R-:W-:Y:S02]  /*1190*/  CS2R R230, SRZ ;  /* 0x0000000000e67805 */ /* 0x000fe4000001ff00 */
[----:B------:R-:W-:Y:S01]  /*11a0*/  CS2R R228, SRZ ;  /* 0x0000000000e47805 */ /* 0x000fe2000001ff00 */
[----:B------:R-:W-:Y:S01]  /*11b0*/  STL [R1+0x146c], RZ ;  /* 0x00146cff01007387 */ /* 0x000fe20000100800 */
[----:B------:R-:W-:Y:S02]  /*11c0*/  CS2R R226, SRZ ;  /* 0x0000000000e27805 */ /* 0x000fe4000001ff00 */
        /* <DEDUP_REMOVED lines=15> */
[----:B--2---:R-:W-:Y:S02]  /*12c0*/  ISETP.GE.AND P0, PT, R12, 0x1, PT ;  /* 0x000000010c00780c */ /* 0x004fe40003f06270 */
        /* <DEDUP_REMOVED lines=126> */
[----:B------:R-:W-:Y:S04]  /*1ab0*/  STL [R1+0x13dc], RZ ;  /* 0x0013dcff01007387 */ /* 0x000fe80000100800 */
        /* <DEDUP_REMOVED lines=1175> */
[----:B------:R-:W-:Y:S04]  /*6430*/  STL [R1], RZ ;  /* 0x000000ff01007387 */ /* 0x000fe80000100800 */
[----:B------:R-:W-:Y:S04]  /*6440*/  STL [R1+0x4], RZ ;  /* 0x000004ff01007387 */ /* 0x000fe80000100800 */
[----:B------:R-:W-:Y:S04]  /*6450*/  STL [R1+0x8], RZ ;  /* 0x000008ff01007387 */ /* 0x000fe80000100800 */
[----:B------:R-:W-:Y:S04]  /*6460*/  STL [R1+0xc], RZ ;  /* 0x00000cff01007387 */ /* 0x000fe80000100800 */
[----:B------:R-:W-:Y:S04]  /*6470*/  STL [R1+0x10], RZ ;  /* 0x000010ff01007387 */ /* 0x000fe80000100800 */
[----:B------:R-:W-:Y:S04]  /*6480*/  STL [R1+0x14], RZ ;  /* 0x000014ff01007387 */ /* 0x000fe80000100800 */
[----:B------:R-:W-:Y:S04]  /*6490*/  STL [R1+0x18], RZ ;  /* 0x000018ff01007387 */ /* 0x000fe80000100800 */
[----:B------:R-:W-:Y:S04]  /*64a0*/  STL [R1+0x1c], RZ ;  /* 0x00001cff01007387 */ /* 0x000fe80000100800 */
[----:B------:R-:W-:Y:S01]  /*64b0*/  STL [R1+0x20], RZ ;  /* 0x000020ff01007387 */ /* 0x000fe20000100800 */
[----:B------:R-:W2:Y:S03]  /*64c0*/  S2R R11, SR_TID.X ;  /* 0x00000000000b7919 */ /* 0x000ea60000002100 */
        /* <DEDUP_REMOVED lines=8> */
[----:B--2---:R-:W-:-:S03]  /*6550*/  LOP3.LUT R11, R11, 0x80, RZ, 0xc0, !PT ;  /* 0x000000800b0b7812 */ /* 0x004fc600078ec0ff */
[----:B------:R-:W-:Y:S01]  /*6560*/  STL [R1+0x44], RZ ;  /* 0x000044ff01007387 */ /* 0x000fe20000100800 */
[----:B------:R-:W-:-:S03]  /*6570*/  SHF.R.U32.HI R11, RZ, 0x7, R11 ;  /* 0x00000007ff0b7819 */ /* 0x000fc6000001160b */
        /* <DEDUP_REMOVED lines=33> */
[----:B------:R-:W2:Y:S04]  /*6790*/  SHFL.IDX PT, R11, R11, RZ, 0x1f ;  /* 0x00001fff0b0b7589 */ /* 0x000ea800000e0000 */
[----:B---3--:R3:W-:Y:S04]  /*67a0*/  STL [R1+0xcc], RZ ;  /* 0x0000ccff01007387 */ /* 0x0087e80000100800 */
[----:B------:R3:W-:Y:S04]  /*67b0*/  STL [R1+0xd0], RZ ;  /* 0x0000d0ff01007387 */ /* 0x0007e80000100800 */
[----:B------:R3:W-:Y:S04]  /*67c0*/  STL [R1+0xd4], RZ ;  /* 0x0000d4ff01007387 */ /* 0x0007e80000100800 */
[----:B------:R3:W-:Y:S04]  /*67d0*/  STL [R1+0xd8], RZ ;  /* 0x0000d8ff01007387 */ /* 0x0007e80000100800 */
[----:B------:R3:W-:Y:S04]  /*67e0*/  STL [R1+0xdc], RZ ;  /* 0x0000dcff01007387 */ /* 0x0007e80000100800 */
[----:B------:R3:W-:Y:S01]  /*67f0*/  STL [R1+0xe0], RZ ;  /* 0x0000e0ff01007387 */ /* 0x0007e20000100800 */
[----:B--2---:R-:W-:Y:S01]  /*6800*/  R2UR UR14, R11 ;  /* 0x000000000b0e72ca */ /* 0x004fe200000e0000 */
[----:B------:R-:W-:-:S02]  /*6810*/  IMAD.U32 R11, RZ, RZ, UR4 ;  /* 0x00000004ff0b7e24 */ /* 0x000fc4000f8e00ff */
[----:B------:R3:W-:Y:S04]  /*6820*/  STL [R1+0xe4], RZ ;  /* 0x0000e4ff01007387 */ /* 0x0007e80000100800 */
[----:B------:R3:W-:Y:S04]  /*6830*/  STL [R1+0xe8], RZ ;  /* 0x0000e8ff01007387 */ /* 0x0007e80000100800 */
[----:B------:R3:W-:Y:S02]  /*6840*/  STL [R1+0xec], RZ ;  /* 0x0000ecff01007387 */ /* 0x0007e40000100800 */
[----:B------:R-:W-:-:S02]  /*6850*/  ULEA.HI UR15, UR14, UR14, URZ, 0x1 ;  /* 0x0000000e0e0f7291 */ /* 0x000fc4000f8f083f */
[----:B------:R3:W-:Y:S02]  /*6860*/  STL [R1+0xf0], RZ ;  /* 0x0000f0ff01007387 */ /* 0x0007e40000100800 */
[----:B------:R-:W-:Y:S02]  /*6870*/  ULOP3.LUT UR18, UR15, 0xffffe, URZ, 0xc0, !UPT ;  /* 0x000ffffe0f127892 */ /* 0x000fe4000f8ec03f */
[----:B------:R3:W-:Y:S01]  /*6880*/  STL [R1+0xf4], RZ ;  /* 0x0000f4ff01007387 */ /* 0x0007e20000100800 */
[----:B-1----:R-:W-:Y:S02]  /*6890*/  ULEA UR15, UR20, UR19, 0x18 ;  /* 0x00000013140f7291 */ /* 0x002fe4000f8ec03f */
[----:B------:R-:W-:Y:S01]  /*68a0*/  UIADD3 UR18, UR14, -UR18, URZ ;  /* 0x800000120e127290 */ /* 0x000fe2000fffe03f */
[----:B------:R3:W-:Y:S03]  /*68b0*/  STL [R1+0xf8], RZ ;  /* 0x0000f8ff01007387 */ /* 0x0007e60000100800 */
[----:B------:R-:W-:Y:S01]  /*68c0*/  ULEA UR18, UR18, UR15, 0xc ;  /* 0x0000000f12127291 */ /* 0x000fe2000f8e603f */
[----:B------:R3:W-:Y:S03]  /*68d0*/  STL [R1+0xfc], RZ ;  /* 0x0000fcff01007387 */ /* 0x0007e60000100800 */
[----:B------:R-:W-:Y:S01]  /*68e0*/  UIADD3 UR18, UR18, 0x100, URZ ;  /* 0x0000010012127890 */ /* 0x000fe2000fffe03f */
[----:B------:R3:W-:Y:S03]  /*68f0*/  STL [R1+0x100], RZ ;  /* 0x000100ff01007387 */ /* 0x0007e60000100800 */
[----:B------:R-:W-:Y:S01]  /*6900*/  USHF.R.U32.HI UR14, URZ, 0x4, UR18 ;  /* 0x000000043f0e7899 */ /* 0x000fe20008011612 */
[----:B------:R3:W-:Y:S03]  /*6910*/  STL [R1+0x104], RZ ;  /* 0x000104ff01007387 */ /* 0x0007e60000100800 */
[----:B------:R-:W-:Y:S01]  /*6920*/  ULOP3.LUT UR14, UR14, 0x3fff, URZ, 0xc0, !UPT ;  /* 0x00003fff0e0e7892 */ /* 0x000fe2000f8ec03f */
[----:B------:R3:W-:Y:S04]  /*6930*/  STL [R1+0x108], RZ ;  /* 0x000108ff01007387 */ /* 0x0007e80000100800 */
        /* <DEDUP_REMOVED lines=28> */
[----:B------:R3:W-:Y:S01]  /*6b00*/  STL [R1+0x17c], RZ ;  /* 0x00017cff01007387 */ /* 0x0007e20000100800 */
[----:B------:R-:W-:Y:S05]  /*6b10*/  @!P0 BRA `(.L_x_13) ;  /* 0x0000012000108947 */ /* 0x000fea0003800000 */
[----:B------:R-:W-:-:S06]  /*6b20*/  UISETP.NE.AND UP0, UPT, UR24, 0x3, UPT ;  /* 0x000000031800788c */ /* 0x000fcc000bf05270 */
[----:B------:R-:W-:-:S13]  /*6b30*/  PLOP3.LUT P1, PT, PT, PT, UP0, 0x80, 0x0 ;  /* 0x000000000000781c */ /* 0x000fda0003f2f008 */
[----:B------:R-:W-:Y:S05]  /*6b40*/  @!P1 BRA `(.L_x_14) ;  /* 0x0000000000049947 */ /* 0x000fea0003800000 */
[----:B------:R-:W-:Y:S01]  /*6b50*/  BPT.TRAP 0x1 ;  /* 0x000000040000795c */ /* 0x000fe20000300000 */
.L_x_14:
[----:B------:R-:W-:Y:S01]  /*6b60*/  ULEA UR16, UR5, UR15, 0x3 ;  /* 0x0000000f05107291 */ /* 0x000fe2000f8e183f */
[----:B------:R-:W-:-:S05]  /*6b70*/  IMAD.U32 R11, RZ, RZ, UR4 ;  /* 0x00000004ff0b7e24 */ /* 0x000fca000f8e00ff */
[----:B------:R-:W-:-:S04]  /*6b80*/  SHF.L.U32 R11, R11, 0x1f, RZ ;  /* 0x0000001f0b0b7819 */ /* 0x000fc800000006ff */
[----:B------:R1:W2:Y:S01]  /*6b90*/  SYNCS.PHASECHK.TRANS64.TRYWAIT P0, [UR16], R11 ;  /* 0x0000000bff0075a7 */ /* 0x0002a20008000150 */
[----:B------:R-:W-:Y:S05]  /*6ba0*/  @!P1 BRA `(.L_x_15) ;  /* 0x0000000000049947 */ /* 0x000fea0003800000 */
[----:B------:R-:W-:Y:S01]  /*6bb0*/  BPT.TRAP 0x1 ;  /* 0x000000040000795c */ /* 0x000fe20000300000 */
.L_x_15:
[----:B------:R4:W-:Y:S01]  /*6bc0*/  STL [R1+0x147c], RZ ;  /* 0x00147cff01007387 */ /* 0x0009e20000100800 */
[----:B------:R-:W-:Y:S01]  /*6bd0*/  UMOV UR6, 0x2 ;  /* 0x0000000200067882 */ /* 0x000fe20000000000 */
[----:B--2---:R-:W-:Y:S05]  /*6be0*/  @P0 BRA `(.L_x_16) ;  /* 0x0000000000080947 */ /* 0x004fea0003800000 */
[----:B------:R-:W2:Y:S02]  /*6bf0*/  SYNCS.PHASECHK.TRANS64.TRYWAIT P0, [UR16], R11 ;  /* 0x0000000bff0075a7 */ /* 0x000ea40008000150 */
[----:B--2---:R-:W-:Y:S05]  /*6c00*/  @!P0 BRA `(.L_x_17) ;  /* 0x0000095400b08947 */ /* 0x004fea0003800000 */
.L_x_16:
[----:B------:R-:W-:Y:S01]  /*6c10*/  STL [R1+0x15ec], R10 ;  /* 0x0015ec0a01007387 */ /* 0x000fe20000100800 */
[----:B------:R-:W-:Y:S01]  /*6c20*/  UIADD3 UR16, UR15, 0x20100, URZ ;  /* 0x000201000f107890 */ /* 0x000fe2000fffe03f */
[----:B------:R-:W-:Y:S01]  /*6c30*/  WARPGROUP.ARRIVE ;  /* 0x00000000000079c5 */ /* 0x000fe20000000000 */
[----:B------:R-:W-:Y:S01]  /*6c40*/  ULOP3.LUT UR29, UR14, 0x10000, URZ, 0xfc, !UPT ;  /* 0x000100000e1d7892 */ /* 0x000fe2000f8efc3f */
[----:B------:R-:W-:Y:S01]  /*6c50*/  STL [R1+0x15e8], R9 ;  /* 0x0015e80901007387 */ /* 0x000fe20000100800 */
[----:B------:R-:W-:Y:S02]  /*6c60*/  USHF.R.U32.HI UR16, URZ, 0x4, UR16 ;  /* 0x000000043f107899 */ /* 0x000fe40008011610 */
[----:B------:R-:W-:Y:S01]  /*6c70*/  ULEA UR29, UR5, UR29, 0xb ;  /* 0x0000001d051d7291 */ /* 0x000fe2000f8e583f */
[----:B------:R-:W-:Y:S01]  /*6c80*/  STL [R1+0x15e4], R8 ;  /* 0x0015e40801007387 */ /* 0x000fe20000100800 */
[----:B------:R-:W-:Y:S01]  /*6c90*/  ULOP3.LUT UR16, UR16, 0x3fff, URZ, 0xc0, !UPT ;  /* 0x00003fff10107892 */ /* 0x000fe2000f8ec03f */
[----:B------:R-:W-:-:S02]  /*6ca0*/  UMOV UR17, 0x80000020 ;  /* 0x8000002000117882 */ /* 0x000fc40000000000 */
[----:B------:R-:W-:Y:S01]  /*6cb0*/  STL [R1+0x15e0], R7 ;  /* 0x0015e00701007387 */ /* 0x000fe20000100800 */
[----:B------:R-:W-:Y:S01]  /*6cc0*/  ULOP3.LUT UR16, UR16, 0x10000, URZ, 0xfc, !UPT ;  /* 0x0001000010107892 */ /* 0x000fe2000f8efc3f */
[----:B------:R-:W-:Y:S02]  /*6cd0*/  UMOV UR19, 0x80000020 ;  /* 0x8000002000137882 */ /* 0x000fe40000000000 */
[----:B------:R-:W-:Y:S01]  /*6ce0*/  STL [R1+0x15dc], R6 ;  /* 0x0015dc0601007387 */ /* 0x000fe20000100800 */
[----:B------:R-:W-:Y:S01]  /*6cf0*/  UIMAD UR30, UR5, 0x600, UR16 ;  /* 0x00000600051e78a4 */ /* 0x000fe2000f8e0210 */
[----:B------:R-:W-:Y:S02]  /*6d00*/  UMOV UR21, UR17 ;  /* 0x0000001100157c82 */ /* 0x000fe40008000000 */
[----:B------:R-:W-:Y:S01]  /*6d10*/  STL [R1+0x15d8], R5 ;  /* 0x0015d80501007387 */ /* 0x000fe20000100800 */
[----:B------:R-:W-:Y:S01]  /*6d20*/  UMOV UR16, UR29 ;  /* 0x0000001d00107c82 */ /* 0x000fe20008000000 */
[----:B------:R-:W-:-:S02]  /*6d30*/  UIADD3 UR22, UR30, 0x300, URZ ;  /* 0x000003001e167890 */ /* 0x000fc4000fffe03f */
[----:B------:R-:W-:Y:S01]  /*6d40*/  STL [R1+0x15d4], R4 ;  /* 0x0015d40401007387 */ /* 0x000fe20000100800 */
[----:B------:R-:W-:Y:S01]  /*6d50*/  UMOV UR18, UR30 ;  /* 0x0000001e00127c82 */ /* 0x000fe20008000000 */
[----:B------:R-:W-:Y:S01]  /*6d60*/  UMOV UR20, UR16 ;  /* 0x0000001000147c82 */ /* 0x000fe20008000000 */
[----:B------:R-:W-:Y:S01]  /*6d70*/  QGMMA.64x192x32.F32.E4M3.E4M3 R24, gdesc[UR16], RZ, !UPT, gsb0 ;  /* 0x02e00000101879f3 */ /* 0x000fe2000c0008ff */
[----:B------:R-:W-:Y:S01]  /*6d80*/  STL [R1+0x15d0], R3 ;  /* 0x0015d00301007387 */ /* 0x000fe20000100800 */
[----:B------:R-:W-:-:S03]  /*6d90*/  UMOV UR23, 0x80000020 ;  /* 0x8000002000177882 */ /* 0x000fc60000000000 */
[----:B------:R-:W-:Y:S04]  /*6da0*/  STL [R1+0x15cc], R2 ;  /* 0x0015cc0201007387 */ /* 0x000fe80000100800 */
[----:B------:R-:W-:Y:S04]  /*6db0*/  STL [R1+0x15c8], R0 ;  /* 0x0015c80001007387 */ /* 0x000fe80000100800 */
        /* <DEDUP_REMOVED lines=47> */
[----:B------:R-:W-:-:S03]  /*70b0*/  WARPGROUP.DEPBAR.LE gsb0, 0x0 ;  /* 0x00008000000079c5 */ /* 0x000fc60000010000 */
        /* <DEDUP_REMOVED lines=372> */
[----:B------:R-:W-:Y:S04]  /*8800*/  STL.64 [R1+0x780], R24 ;  /* 0x0007801801007387 */ /* 0x000fe80000100a00 */
        /* <DEDUP_REMOVED lines=46> */
[----:B------:R0:W-:Y:S04]  /*8af0*/  STL.64 [R1+0x8f8], R118 ;  /* 0x0008f87601007387 */ /* 0x0001e80000100a00 */
[----:B------:R-:W-:Y:S04]  /*8b00*/  STL [R1+0xdec], RZ ;  /* 0x000decff01007387 */ /* 0x000fe80000100800 */
[----:B------:R-:W-:Y:S01]  /*8b10*/  STL [R1+0xde8], RZ ;  /* 0x000de8ff01007387 */ /* 0x000fe20000100800 */
[----:B0-----:R-:W-:-:S03]  /*8b20*/  WARPGROUP.ARRIVE ;  /* 0x00000000000079c5 */ /* 0x001fc60000000000 */
[----:B------:R-:W-:Y:S04]  /*8b30*/  STL [R1+0xde4], RZ ;  /* 0x000de4ff01007387 */ /* 0x000fe80000100800 */
[----:B------:R-:W-:Y:S01]  /*8b40*/  STL [R1+0xde0], RZ ;  /* 0x000de0ff01007387 */ /* 0x000fe20000100800 */
[----:B------:R-:W-:Y:S01]  /*8b50*/  QGMMA.64x192x32.F32.E4M3.E4M3 R24, gdesc[UR20], RZ, !UPT, gsb0 ;  /* 0x02e00000141879f3 */ /* 0x000fe2000c0008ff */
[----:B------:R-:W-:Y:S02]  /*8b60*/  UIADD3 UR20, UR29, 0x200, URZ ;  /* 0x000002001d147890 */ /* 0x000fe4000fffe03f */
[----:B------:R-:W-:Y:S01]  /*8b70*/  STL [R1+0xddc], RZ ;  /* 0x000ddcff01007387 */ /* 0x000fe20000100800 */
[----:B------:R-:W-:Y:S02]  /*8b80*/  UMOV UR21, 0x80000020 ;  /* 0x8000002000157882 */ /* 0x000fe40000000000 */
[----:B------:R-:W-:Y:S01]  /*8b90*/  UMOV UR17, UR21 ;  /* 0x0000001500117c82 */ /* 0x000fe20008000000 */
[----:B------:R-:W-:Y:S01]  /*8ba0*/  STL [R1+0xdd8], RZ ;  /* 0x000dd8ff01007387 */ /* 0x000fe20000100800 */
[----:B------:R-:W-:-:S03]  /*8bb0*/  UMOV UR16, UR20 ;  /* 0x0000001400107c82 */ /* 0x000fc60008000000 */
        /* <DEDUP_REMOVED lines=64> */
[----:B------:R-:W-:Y:S03]  /*8fc0*/  QGMMA.64x192x32.F32.E4M3.E4M3 R24, gdesc[UR20], RZ, !UPT, gsb0 ;  /* 0x02e00000141879f3 */ /* 0x000fe6000c0008ff */
        /* <DEDUP_REMOVED lines=12> */
[----:B------:R-:W-:Y:S04]  /*9090*/  STL.64 [R1], R24 ;  /* 0x0000001801007387 */ /* 0x000fe80000100a00 */
        /* <DEDUP_REMOVED lines=43> */
[----:B------:R-:W-:Y:S04]  /*9350*/  STL.64 [R1+0x160], R112 ;  /* 0x0001607001007387 */ /* 0x000fe80000100a00 */
[----:B------:R-:W-:Y:S01]  /*9360*/  STL.64 [R1+0x168], R114 ;  /* 0x0001687201007387 */ /* 0x000fe20000100a00 */
[----:B0-----:R-:W-:-:S03]  /*9370*/  WARPGROUP.ARRIVE ;  /* 0x00000000000079c5 */ /* 0x001fc60000000000 */
[----:B------:R-:W-:Y:S04]  /*9380*/  STL.64 [R1+0x170], R116 ;  /* 0x0001707401007387 */ /* 0x000fe80000100a00 */
[----:B------:R-:W-:Y:S01]  /*9390*/  STL.64 [R1+0x178], R118 ;  /* 0x0001787601007387 */ /* 0x000fe20000100a00 */
        /* <DEDUP_REMOVED lines=23> */
[----:B------:R-:W-:Y:S01]  /*9510*/  STL.64 [R1+0x600], R16 ;  /* 0x0006001001007387 */ /* 0x000fe20000100a00 */
[----:B------:R-:W-:Y:S02]  /*9520*/  IMAD.MOV.U32 R13, RZ, RZ, R34 ;  /* 0x000000ffff0d7224 */ /* 0x000fe400078e0022 */
[----:B--2---:R-:W-:Y:S01]  /*9530*/  IMAD.MOV.U32 R12, RZ, RZ, R35 ;  /* 0x000000ffff0c7224 */ /* 0x004fe200078e0023 */
[----:B------:R-:W-:Y:S01]  /*9540*/  STL.64 [R1+0x608], R18 ;  /* 0x0006081201007387 */ /* 0x000fe20000100a00 */
[----:B-1----:R-:W-:-:S03]  /*9550*/  IMAD.MOV.U32 R11, RZ, RZ, R36 ;  /* 0x000000ffff0b7224 */ /* 0x002fc600078e0024 */
[----:B------:R-:W-:Y:S04]  /*9560*/  STL.64 [R1+0x610], R20 ;  /* 0x0006101401007387 */ /* 0x000fe80000100a00 */
[----:B------:R-:W-:Y:S04]  /*9570*/  STL.64 [R1+0x618], R22 ;  /* 0x0006181601007387 */ /* 0x000fe80000100a00 */
[----:B------:R-:W-:Y:S04]  /*9580*/  STL.64 [R1+0x620], R24 ;  /* 0x0006201801007387 */ /* 0x000fe80000100a00 */
[----:B------:R-:W-:Y:S04]  /*9590*/  STL.64 [R1+0x628], R26 ;  /* 0x0006281a01007387 */ /* 0x000fe80000100a00 */
[----:B------:R-:W-:Y:S04]  /*95a0*/  STL.64 [R1+0x630], R28 ;  /* 0x0006301c01007387 */ /* 0x000fe80000100a00 */
[----:B------:R-:W-:Y:S04]  /*95b0*/  STL.64 [R1+0x638], R30 ;  /* 0x0006381e01007387 */ /* 0x000fe80000100a00 */
[----:B------:R-:W-:Y:S04]  /*95c0*/  STL.64 [R1+0x640], R32 ;  /* 0x0006402001007387 */ /* 0x000fe80000100a00 */
[----:B------:R-:W-:Y:S04]  /*95d0*/  STL [R1+0x654], R37 ;  /* 0x0006542501007387 */ /* 0x000fe80000100800 */
        /* <DEDUP_REMOVED lines=56> */
[----:B------:R-:W-:-:S02]  /*9960*/  WARPGROUP.DEPBAR.LE gsb0, 0x0 ;  /* 0x00008000000079c5 */ /* 0x000fc40000010000 */
[----:B------:R-:W-:Y:S01]  /*9970*/  WARPGROUP.ARRIVE ;  /* 0x00000000000079c5 */ /* 0x000fe20000000000 */
[----:B------:R-:W-:Y:S04]  /*9980*/  STL.64 [R1+0x480], R24 ;  /* 0x0004801801007387 */ /* 0x000fe80000100a00 */
[----:B------:R-:W-:Y:S01]  /*9990*/  STL.64 [R1+0x488], R26 ;  /* 0x0004881a01007387 */ /* 0x000fe20000100a00 */
[----:B------:R-:W-:Y:S01]  /*99a0*/  QGMMA.64x192x32.F32.E4M3.E4M3 R120, gdesc[UR20], RZ, !UPT, gsb0 ;  /* 0x02e00000147879f3 */ /* 0x000fe2000c0008ff */
[----:B------:R-:W-:Y:S02]  /*99b0*/  UIADD3 UR20, UR29, 0x600, URZ ;  /* 0x000006001d147890 */ /* 0x000fe4000fffe03f */
[----:B------:R-:W-:Y:S01]  /*99c0*/  STL.64 [R1+0x490], R28 ;  /* 0x0004901c01007387 */ /* 0x000fe20000100a00 */
[----:B------:R-:W-:-:S03]  /*99d0*/  UMOV UR21, 0x80000020 ;  /* 0x8000002000157882 */ /* 0x000fc60000000000 */
        /* <DEDUP_REMOVED lines=46> */
[----:B------:R-:W-:Y:S04]  /*9cc0*/  STL [R1+0xce4], RZ ;  /* 0x000ce4ff01007387 */ /* 0x000fe80000100800 */
[----:B------:R-:W-:Y:S01]  /*9cd0*/  STL [R1+0xce0], RZ ;  /* 0x000ce0ff01007387 */ /* 0x000fe20000100800 */
[----:B------:R-:W-:-:S02]  /*9ce0*/  WARPGROUP.DEPBAR.LE gsb0, 0x0 ;  /* 0x00008000000079c5 */ /* 0x000fc40000010000 */
[----:B0-----:R-:W-:Y:S01]  /*9cf0*/  WARPGROUP.ARRIVE ;  /* 0x00000000000079c5 */ /* 0x001fe20000000000 */
[----:B------:R-:W-:Y:S04]  /*9d00*/  STL [R1+0xcdc], RZ ;  /* 0x000cdcff01007387 */ /* 0x000fe80000100800 */
[----:B------:R-:W-:Y:S01]  /*9d10*/  STL [R1+0xcd8], RZ ;  /* 0x000cd8ff01007387 */ /* 0x000fe20000100800 */
[----:B------:R-:W-:Y:S01]  /*9d20*/  QGMMA.64x192x32.F32.E4M3.E4M3 R24, gdesc[UR20], RZ, !UPT, gsb0 ;  /* 0x02e00000141879f3 */ /* 0x000fe2000c0008ff */
[----:B------:R-:W-:Y:S01]  /*9d30*/  UMOV UR22, UR18 ;  /* 0x0000001200167c82 */ /* 0x000fe20008000000 */
[----:B------:R-:W-:Y:S01]  /*9d40*/  UMOV UR23, UR19 ;  /* 0x0000001300177c82 */ /* 0x000fe20008000000 */
        /* <DEDUP_REMOVED lines=48> */
[----:B------:R-:W-:Y:S01]  /*a050*/  STL.64 [R1+0x1720], R140 ;  /* 0x0017208c01007387 */ /* 0x000fe20000100a00 */
        /* <DEDUP_REMOVED lines=29> */
[----:B------:R-:W-:Y:S04]  /*a230*/  STL [R1+0x16cc], R64 ;  /* 0x0016cc4001007387 */ /* 0x000fe80000100800 */
        /* <DEDUP_REMOVED lines=33> */
[----:B------:R0:W-:Y:S04]  /*a450*/  STL [R1+0x1644], R98 ;  /* 0x0016446201007387 */ /* 0x0001e80000100800 */
[----:B------:R1:W-:Y:S04]  /*a460*/  STL [R1+0x1640], R99 ;  /* 0x0016406301007387 */ /* 0x0003e80000100800 */
[----:B------:R2:W-:Y:S01]  /*a470*/  STL [R1+0x163c], R100 ;  /* 0x00163c6401007387 */ /* 0x0005e20000100800 */
[----:B------:R-:W-:-:S03]  /*a480*/  WARPGROUP.DEPBAR.LE gsb0, 0x0 ;  /* 0x00008000000079c5 */ /* 0x000fc60000010000 */
[----:B------:R3:W-:Y:S01]  /*a490*/  STL [R1+0x1638], R101 ;  /* 0x0016386501007387 */ /* 0x0007e20000100800 */
[----:B0-----:R-:W-:Y:S02]  /*a4a0*/  IMAD.MOV.U32 R98, RZ, RZ, R154 ;  /* 0x000000ffff627224 */ /* 0x001fe400078e009a */
[----:B-1----:R-:W-:Y:S01]  /*a4b0*/  IMAD.MOV.U32 R99, RZ, RZ, R155 ;  /* 0x000000ffff637224 */ /* 0x002fe200078e009b */
[----:B------:R0:W-:Y:S01]  /*a4c0*/  STL [R1+0x1634], R102 ;  /* 0x0016346601007387 */ /* 0x0001e20000100800 */
[----:B--2---:R-:W-:Y:S02]  /*a4d0*/  IMAD.MOV.U32 R100, RZ, RZ, R156 ;  /* 0x000000ffff647224 */ /* 0x004fe400078e009c */
[----:B------:R-:W-:Y:S01]  /*a4e0*/  IMAD.MOV.U32 R96, RZ, RZ, R152 ;  /* 0x000000ffff607224 */ /* 0x000fe200078e0098 */
[----:B------:R1:W-:Y:S01]  /*a4f0*/  STL [R1+0x1630], R103 ;  /* 0x0016306701007387 */ /* 0x0003e20000100800 */
[----:B------:R-:W-:Y:S02]  /*a500*/  IMAD.MOV.U32 R97, RZ, RZ, R153 ;  /* 0x000000ffff617224 */ /* 0x000fe400078e0099 */
[----:B---3--:R-:W-:Y:S01]  /*a510*/  IMAD.MOV.U32 R101, RZ, RZ, R157 ;  /* 0x000000ffff657224 */ /* 0x008fe200078e009d */
[----:B------:R2:W-:Y:S01]  /*a520*/  STL [R1+0x162c], R104 ;  /* 0x00162c6801007387 */ /* 0x0005e20000100800 */
[----:B------:R-:W-:-:S02]  /*a530*/  IMAD.MOV.U32 R94, RZ, RZ, R150 ;  /* 0x000000ffff5e7224 */ /* 0x000fc400078e0096 */
[----:B0-----:R-:W-:Y:S01]  /*a540*/  IMAD.MOV.U32 R102, RZ, RZ, R158 ;  /* 0x000000ffff667224 */ /* 0x001fe200078e009e */
[----:B------:R0:W-:Y:S01]  /*a550*/  STL [R1+0x1628], R105 ;  /* 0x0016286901007387 */ /* 0x0001e20000100800 */
[----:B------:R-:W-:Y:S02]  /*a560*/  IMAD.MOV.U32 R95, RZ, RZ, R151 ;  /* 0x000000ffff5f7224 */ /* 0x000fe400078e0097 */
[----:B-1----:R-:W-:Y:S01]  /*a570*/  IMAD.MOV.U32 R103, RZ, RZ, R159 ;  /* 0x000000ffff677224 */ /* 0x002fe200078e009f */
[----:B------:R1:W-:Y:S01]  /*a580*/  STL [R1+0x1624], R106 ;  /* 0x0016246a01007387 */ /* 0x0003e20000100800 */
[----:B------:R-:W-:Y:S02]  /*a590*/  IMAD.MOV.U32 R92, RZ, RZ, R148 ;  /* 0x000000ffff5c7224 */ /* 0x000fe400078e0094 */
[----:B--2---:R-:W-:Y:S01]  /*a5a0*/  IMAD.MOV.U32 R104, RZ, RZ, R160 ;  /* 0x000000ffff687224 */ /* 0x004fe200078e00a0 */
        /* <DEDUP_REMOVED lines=39> */
[----:B------:R-:W-:Y:S01]  /*a820*/  STL [R1+0xc68], RZ ;  /* 0x000c68ff01007387 */ /* 0x000fe20000100800 */
[----:B------:R-:W-:Y:S02]  /*a830*/  IMAD.MOV.U32 R78, RZ, RZ, R134 ;  /* 0x000000ffff4e7224 */ /* 0x000fe400078e0086 */
[----:B-1----:R-:W-:Y:S01]  /*a840*/  IMAD.MOV.U32 R118, RZ, RZ, R174 ;  /* 0x000000ffff767224 */ /* 0x002fe200078e00ae */
[----:B------:R-:W-:Y:S01]  /*a850*/  STL [R1+0xc64], RZ ;  /* 0x000c64ff01007387 */ /* 0x000fe20000100800 */
[----:B------:R-:W-:Y:S02]  /*a860*/  IMAD.MOV.U32 R79, RZ, RZ, R135 ;  /* 0x000000ffff4f7224 */ /* 0x000fe400078e0087 */
[----:B--2---:R-:W-:Y:S01]  /*a870*/  IMAD.MOV.U32 R119, RZ, RZ, R175 ;  /* 0x000000ffff777224 */ /* 0x004fe200078e00af */
[----:B------:R-:W-:Y:S01]  /*a880*/  STL [R1+0xc60], RZ ;  /* 0x000c60ff01007387 */ /* 0x000fe20000100800 */
[----:B------:R-:W-:-:S02]  /*a890*/  IMAD.MOV.U32 R76, RZ, RZ, R132 ;  /* 0x000000ffff4c7224 */ /* 0x000fc400078e0084 */
[----:B------:R-:W-:Y:S01]  /*a8a0*/  IMAD.MOV.U32 R77, RZ, RZ, R133 ;  /* 0x000000ffff4d7224 */ /* 0x000fe200078e0085 */
[----:B------:R-:W-:Y:S01]  /*a8b0*/  STL [R1+0xc5c], RZ ;  /* 0x000c5cff01007387 */ /* 0x000fe20000100800 */
[----:B------:R-:W-:Y:S02]  /*a8c0*/  IMAD.MOV.U32 R74, RZ, RZ, R130 ;  /* 0x000000ffff4a7224 */ /* 0x000fe400078e0082 */
[----:B------:R-:W-:Y:S01]  /*a8d0*/  IMAD.MOV.U32 R75, RZ, RZ, R131 ;  /* 0x000000ffff4b7224 */ /* 0x000fe200078e0083 */
[----:B------:R-:W-:Y:S01]  /*a8e0*/  STL [R1+0xc58], RZ ;  /* 0x000c58ff01007387 */ /* 0x000fe20000100800 */
[----:B------:R-:W-:Y:S02]  /*a8f0*/  IMAD.MOV.U32 R72, RZ, RZ, R128 ;  /* 0x000000ffff487224 */ /* 0x000fe400078e0080 */
[----:B------:R-:W-:Y:S01]  /*a900*/  IMAD.MOV.U32 R73, RZ, RZ, R129 ;  /* 0x000000ffff497224 */ /* 0x000fe200078e0081 */
        /* <DEDUP_REMOVED lines=36> */
[----:B------:R-:W-:Y:S01]  /*ab50*/  STL.64 [R1+0x19c8], R118 ;  /* 0x0019c87601007387 */ /* 0x000fe20000100a00 */
[----:B------:R-:W-:-:S02]  /*ab60*/  IMAD.MOV.U32 R17, RZ, RZ, R212 ;  /* 0x000000ffff117224 */ /* 0x000fc400078e00d4 */
[----:B------:R-:W-:Y:S01]  /*ab70*/  IMAD.MOV.U32 R16, RZ, RZ, R213 ;  /* 0x000000ffff107224 */ /* 0x000fe200078e00d5 */
[----:B------:R-:W-:Y:S01]  /*ab80*/  STL.64 [R1+0x19c0], R116 ;  /* 0x0019c07401007387 */ /* 0x000fe20000100a00 */
[----:B------:R-:W-:Y:S02]  /*ab90*/  IMAD.MOV.U32 R15, RZ, RZ, R214 ;  /* 0x000000ffff0f7224 */ /* 0x000fe400078e00d6 */
[----:B------:R-:W-:Y:S01]  /*aba0*/  IMAD.MOV.U32 R14, RZ, RZ, R215 ;  /* 0x000000ffff0e7224 */ /* 0x000fe200078e00d7 */
[----:B------:R-:W-:Y:S01]  /*abb0*/  STL.64 [R1+0x19b8], R114 ;  /* 0x0019b87201007387 */ /* 0x000fe20000100a00 */
        /* <DEDUP_REMOVED lines=17> */
[----:B------:R0:W-:Y:S01]  /*acd0*/  STL.64 [R1+0x1988], R102 ;  /* 0x0019886601007387 */ /* 0x0001e20000100a00 */
        /* <DEDUP_REMOVED lines=57> */
[----:B------:R-:W2:Y:S04]  /*b070*/  LDL.LU R194, [R1+0x184] ;  /* 0x0001840001c27983 */ /* 0x000ea80000300800 */
[----:B------:R-:W3:Y:S04]  /*b080*/  LDL.LU R195, [R1+0x188] ;  /* 0x0001880001c37983 */ /* 0x000ee80000300800 */
[----:B------:R-:W4:Y:S04]  /*b090*/  LDL.LU R196, [R1+0x18c] ;  /* 0x00018c0001c47983 */ /* 0x000f280000300800 */
[----:B------:R-:W4:Y:S04]  /*b0a0*/  LDL.LU R197, [R1+0x190] ;  /* 0x0001900001c57983 */ /* 0x000f280000300800 */
[----:B------:R-:W2:Y:S04]  /*b0b0*/  LDL.LU R193, [R1+0x180] ;  /* 0x0001800001c17983 */ /* 0x000ea80000300800 */
[----:B------:R-:W4:Y:S04]  /*b0c0*/  LDL.LU R201, [R1+0x60c] ;  /* 0x00060c0001c97983 */ /* 0x000f280000300800 */
        /* <DEDUP_REMOVED lines=17> */
[----:B------:R-:W1:Y:S04]  /*b1e0*/  LDL.LU R186, [R1+0x780] ;  /* 0x0007800001ba7983 */ /* 0x000e680000300800 */
[----:B------:R-:W3:Y:S04]  /*b1f0*/  LDL.LU R187, [R1+0x784] ;  /* 0x0007840001bb7983 */ /* 0x000ee80000300800 */
[----:B------:R-:W2:Y:S04]  /*b200*/  LDL.LU R188, [R1+0x788] ;  /* 0x0007880001bc7983 */ /* 0x000ea80000300800 */
[----:B------:R-:W4:Y:S04]  /*b210*/  LDL.LU R189, [R1+0x78c] ;  /* 0x00078c0001bd7983 */ /* 0x000f280000300800 */
[----:B------:R-:W4:Y:S04]  /*b220*/  LDL.LU R190, [R1+0x790] ;  /* 0x0007900001be7983 */ /* 0x000f280000300800 */
[----:B------:R-:W4:Y:S04]  /*b230*/  LDL.LU R191, [R1+0x794] ;  /* 0x0007940001bf7983 */ /* 0x000f280000300800 */
[----:B------:R-:W4:Y:S01]  /*b240*/  LDL.LU R192, [R1+0x798] ;  /* 0x0007980001c07983 */ /* 0x000f220000300800 */
[----:B------:R-:W-:-:S03]  /*b250*/  UIADD3 UR16, UR29, 0x2, URZ ;  /* 0x000000021d107890 */ /* 0x000fc6000fffe03f */
[----:B------:R-:W-:Y:S04]  /*b260*/  STL [R1+0xbfc], RZ ;  /* 0x000bfcff01007387 */ /* 0x000fe80000100800 */
[----:B0-----:R-:W4:Y:S04]  /*b270*/  LDL.LU R103, [R1+0x79c] ;  /* 0x00079c0001677983 */ /* 0x001f280000300800 */
        /* <DEDUP_REMOVED lines=66> */
[----:B------:R-:W4:Y:S01]  /*b6a0*/  LDL.LU R170, [R1+0x8a8] ;  /* 0x0008a80001aa7983 */ /* 0x000f220000300800 */
[----:B-1----:R-:W-:-:S03]  /*b6b0*/  IMAD.MOV.U32 R96, RZ, RZ, R186 ;  /* 0x000000ffff607224 */ /* 0x002fc600078e00ba */
[----:B------:R-:W4:Y:S01]  /*b6c0*/  LDL.LU R171, [R1+0x8ac] ;  /* 0x0008ac0001ab7983 */ /* 0x000f220000300800 */
[----:B---3--:R-:W-:-:S03]  /*b6d0*/  IMAD.MOV.U32 R97, RZ, RZ, R187 ;  /* 0x000000ffff617224 */ /* 0x008fc600078e00bb */
[----:B------:R-:W3:Y:S01]  /*b6e0*/  LDL.LU R172, [R1+0x8b0] ;  /* 0x0008b00001ac7983 */ /* 0x000ee20000300800 */
[----:B--2---:R-:W-:-:S03]  /*b6f0*/  IMAD.MOV.U32 R98, RZ, RZ, R188 ;  /* 0x000000ffff627224 */ /* 0x004fc600078e00bc */
[----:B------:R-:W3:Y:S01]  /*b700*/  LDL.LU R173, [R1+0x8b4] ;  /* 0x0008b40001ad7983 */ /* 0x000ee20000300800 */
[----:B----4-:R-:W-:-:S03]  /*b710*/  IMAD.MOV.U32 R99, RZ, RZ, R189 ;  /* 0x000000ffff637224 */ /* 0x010fc600078e00bd */
[----:B------:R-:W3:Y:S01]  /*b720*/  LDL.LU R174, [R1+0x8b8] ;  /* 0x0008b80001ae7983 */ /* 0x000ee20000300800 */
[----:B------:R-:W-:-:S03]  /*b730*/  IMAD.MOV.U32 R100, RZ, RZ, R190 ;  /* 0x000000ffff647224 */ /* 0x000fc600078e00be */
[----:B------:R-:W3:Y:S01]  /*b740*/  LDL.LU R175, [R1+0x8bc] ;  /* 0x0008bc0001af7983 */ /* 0x000ee20000300800 */
[----:B------:R-:W-:-:S03]  /*b750*/  IMAD.MOV.U32 R101, RZ, RZ, R191 ;  /* 0x000000ffff657224 */ /* 0x000fc600078e00bf */
[----:B------:R-:W3:Y:S01]  /*b760*/  LDL.LU R176, [R1+0x8c0] ;  /* 0x0008c00001b07983 */ /* 0x000ee20000300800 */
[----:B------:R-:W-:-:S03]  /*b770*/  IMAD.MOV.U32 R102, RZ, RZ, R192 ;  /* 0x000000ffff667224 */ /* 0x000fc600078e00c0 */
[----:B------:R-:W3:Y:S04]  /*b780*/  LDL.LU R177, [R1+0x8c4] ;  /* 0x0008c40001b17983 */ /* 0x000ee80000300800 */
        /* <DEDUP_REMOVED lines=13> */
[----:B------:R-:W3:Y:S01]  /*b860*/  LDL.LU R191, [R1+0x8fc] ;  /* 0x0008fc0001bf7983 */ /* 0x000ee20000300800 */
[----:B------:R-:W-:Y:S01]  /*b870*/  UIADD3 UR18, UR30, 0x2, URZ ;  /* 0x000000021e127890 */ /* 0x000fe2000fffe03f */
[----:B------:R-:W-:Y:S01]  /*b880*/  UMOV UR17, 0x80000020 ;  /* 0x8000002000117882 */ /* 0x000fe20000000000 */
[----:B------:R-:W-:Y:S01]  /*b890*/  UMOV UR19, 0x80000020 ;  /* 0x8000002000137882 */ /* 0x000fe20000000000 */
[----:B------:R-:W-:Y:S04]  /*b8a0*/  STL [R1+0xbf8], RZ ;  /* 0x000bf8ff01007387 */ /* 0x000fe80000100800 */
[----:B------:R-:W-:Y:S04]  /*b8b0*/  STL [R1+0xbf4], RZ ;  /* 0x000bf4ff01007387 */ /* 0x000fe80000100800 */
[----:B------:R-:W-:Y:S04]  /*b8c0*/  STL [R1+0xbf0], RZ ;  /* 0x000bf0ff01007387 */ /* 0x000fe80000100800 */
[----:B------:R-:W-:Y:S04]  /*b8d0*/  STL [R1+0xbec], RZ ;  /* 0x000becff01007387 */ /* 0x000fe80000100800 */
[----:B------:R-:W-:Y:S01]  /*b8e0*/  STL [R1+0xbe8], RZ ;  /* 0x000be8ff01007387 */ /* 0x000fe20000100800 */
[----:B---3--:R-:W-:-:S06]  /*b8f0*/  WARPGROUP.ARRIVE ;  /* 0x00000000000079c5 */ /* 0x008fcc0000000000 */
[----:B------:R-:W-:Y:S03]  /*b900*/  QGMMA.64x192x32.F32.E4M3.E4M3 R96, gdesc[UR16], R96, gsb0 ;  /* 0x02e00000106079f3 */ /* 0x000fe60008000860 */
[----:B------:R-:W-:Y:S02]  /*b910*/  WARPGROUP.DEPBAR.LE gsb0, 0x0 ;  /* 0x00008000000079c5 */ /* 0x000fe40000010000 */
[----:B------:R-:W-:Y:S04]  /*b920*/  STL.64 [R1+0x780], R96 ;  /* 0x0007806001007387 */ /* 0x000fe80000100a00 */
[----:B------:R-:W-:Y:S04]  /*b930*/  STL.64 [R1+0x788], R98 ;  /* 0x0007886201007387 */ /* 0x000fe80000100a00 */
[----:B------:R-:W-:Y:S04]  /*b940*/  STL.64 [R1+0x790], R100 ;  /* 0x0007906401007387 */ /* 0x000fe80000100a00 */
[----:B------:R-:W-:Y:S04]  /*b950*/  STL.64 [R1+0x798], R102 ;  /* 0x0007986601007387 */ /* 0x000fe80000100a00 */
[----:B------:R0:W-:Y:S04]  /*b960*/  STL.64 [R1+0x7a0], R104 ;  /* 0x0007a06801007387 */ /* 0x0001e80000100a00 */
        /* <DEDUP_REMOVED lines=43> */
[----:B------:R-:W-:Y:S04]  /*bc20*/  STL [R1+0xbe4], RZ ;  /* 0x000be4ff01007387 */ /* 0x000fe80000100800 */
[----:B------:R-:W-:Y:S04]  /*bc30*/  STL [R1+0xbe0], RZ ;  /* 0x000be0ff01007387 */ /* 0x000fe80000100800 */
[----:B------:R-:W-:Y:S04]  /*bc40*/  STL [R1+0xbdc], RZ ;  /* 0x000bdcff01007387 */ /* 0x000fe80000100800 */
[----:B------:R-:W-:Y:S04]  /*bc50*/  STL [R1+0xbd8], RZ ;  /* 0x000bd8ff01007387 */ /* 0x000fe80000100800 */
[----:B------:R-:W-:Y:S04]  /*bc60*/  STL [R1+0xbd4], RZ ;  /* 0x000bd4ff01007387 */ /* 0x000fe80000100800 */
[----:B------:R-:W-:Y:S04]  /*bc70*/  STL [R1+0xbd0], RZ ;  /* 0x000bd0ff01007387 */ /* 0x000fe80000100800 */
[----:B0-----:R-:W4:Y:S04]  /*bc80*/  LDL.LU R105, [R1+0x194] ;  /* 0x0001940001697983 */ /* 0x001f280000300800 */
[----:B-1----:R-:W4:Y:S04]  /*bc90*/  LDL.LU R106, [R1+0x198] ;  /* 0x00019800016a7983 */ /* 0x002f280000300800 */
[----:B------:R-:W4:Y:S04]  /*bca0*/  LDL.LU R107, [R1+0x19c] ;  /* 0x00019c00016b7983 */ /* 0x000f280000300800 */
[----:B--2---:R-:W2:Y:S04]  /*bcb0*/  LDL.LU R108, [R1+0x1a0] ;  /* 0x0001a000016c7983 */ /* 0x004ea80000300800 */
[----:B------:R-:W2:Y:S04]  /*bcc0*/  LDL.LU R109, [R1+0x1a4] ;  /* 0x0001a400016d7983 */ /* 0x000ea80000300800 */
[----:B---3--:R-:W2:Y:S04]  /*bcd0*/  LDL.LU R110, [R1+0x1a8] ;  /* 0x0001a800016e7983 */ /* 0x008ea80000300800 */
[----:B------:R-:W2:Y:S04]  /*bce0*/  LDL.LU R111, [R1+0x1ac] ;  /* 0x0001ac00016f7983 */ /* 0x000ea80000300800 */
[----:B----4-:R-:W2:Y:S04]  /*bcf0*/  LDL.LU R112, [R1+0x1b0] ;  /* 0x0001b00001707983 */ /* 0x010ea80000300800 */
[----:B------:R-:W2:Y:S04]  /*bd00*/  LDL.LU R113, [R1+0x1b4] ;  /* 0x0001b40001717983 */ /* 0x000ea80000300800 */
        /* <DEDUP_REMOVED lines=74> */
[----:B------:R-:W2:Y:S01]  /*c1b0*/  LDL.LU R188, [R1+0x2e0] ;  /* 0x0002e00001bc7983 */ /* 0x000ea20000300800 */
[----:B------:R-:W-:-:S03]  /*c1c0*/  IMAD.MOV.U32 R100, RZ, RZ, R193 ;  /* 0x000000ffff647224 */ /* 0x000fc600078e00c1 */
[----:B------:R-:W2:Y:S01]  /*c1d0*/  LDL.LU R189, [R1+0x2e4] ;  /* 0x0002e40001bd7983 */ /* 0x000ea20000300800 */
[----:B------:R-:W-:-:S03]  /*c1e0*/  IMAD.MOV.U32 R101, RZ, RZ, R194 ;  /* 0x000000ffff657224 */ /* 0x000fc600078e00c2 */
[----:B------:R-:W2:Y:S01]  /*c1f0*/  LDL.LU R190, [R1+0x2e8] ;  /* 0x0002e80001be7983 */ /* 0x000ea20000300800 */
[----:B------:R-:W-:-:S03]  /*c200*/  IMAD.MOV.U32 R102, RZ, RZ, R195 ;  /* 0x000000ffff667224 */ /* 0x000fc600078e00c3 */
[----:B------:R-:W2:Y:S04]  /*c210*/  LDL.LU R191, [R1+0x2ec] ;  /* 0x0002ec0001bf7983 */ /* 0x000ea80000300800 */
[----:B------:R-:W2:Y:S04]  /*c220*/  LDL.LU R192, [R1+0x2f0] ;  /* 0x0002f00001c07983 */ /* 0x000ea80000300800 */
[----:B------:R-:W2:Y:S04]  /*c230*/  LDL.LU R193, [R1+0x2f4] ;  /* 0x0002f40001c17983 */ /* 0x000ea80000300800 */
[----:B------:R-:W2:Y:S04]  /*c240*/  LDL.LU R194, [R1+0x2f8] ;  /* 0x0002f80001c27983 */ /* 0x000ea80000300800 */
[----:B------:R-:W2:Y:S01]  /*c250*/  LDL.LU R195, [R1+0x2fc] ;  /* 0x0002fc0001c37983 */ /* 0x000ea20000300800 */
[----:B------:R-:W-:-:S02]  /*c260*/  IMAD.MOV.U32 R103, RZ, RZ, R196 ;  /* 0x000000ffff677224 */ /* 0x000fc400078e00c4 */
[----:B------:R-:W-:Y:S01]  /*c270*/  IMAD.MOV.U32 R104, RZ, RZ, R197 ;  /* 0x000000ffff687224 */ /* 0x000fe200078e00c5 */
[----:B------:R-:W-:Y:S01]  /*c280*/  UIADD3 UR22, UR30, 0x302, URZ ;  /* 0x000003021e167890 */ /* 0x000fe2000fffe03f */
[----:B------:R-:W-:Y:S01]  /*c290*/  UMOV UR20, UR16 ;  /* 0x0000001000147c82 */ /* 0x000fe20008000000 */
[----:B------:R-:W-:Y:S01]  /*c2a0*/  UMOV UR21, UR17 ;  /* 0x0000001100157c82 */ /* 0x000fe20008000000 */
[----:B------:R-:W-:Y:S01]  /*c2b0*/  UMOV UR23, 0x80000020 ;  /* 0x8000002000177882 */ /* 0x000fe20000000000 */
        /* <DEDUP_REMOVED lines=10> */
[----:B--2---:R-:W-:-:S06]  /*c360*/  WARPGROUP.ARRIVE ;  /* 0x00000000000079c5 */ /* 0x004fcc0000000000 */
[----:B------:R-:W-:Y:S03]  /*c370*/  QGMMA.64x192x32.F32.E4M3.E4M3 R100, gdesc[UR20], R100, gsb0 ;  /* 0x02e00000146479f3 */ /* 0x000fe60008000864 */
[----:B------:R-:W-:Y:S02]  /*c380*/  WARPGROUP.DEPBAR.LE gsb0, 0x0 ;  /* 0x00008000000079c5 */ /* 0x000fe40000010000 */
        /* <DEDUP_REMOVED lines=57> */
[----:B------:R-:W4:Y:S04]  /*c720*/  LDL.LU.64 R96, [R1] ;  /* 0x0000000001607983 */ /* 0x000f280000300a00 */
[----:B------:R-:W4:Y:S04]  /*c730*/  LDL.LU.64 R98, [R1+0x8] ;  /* 0x0000080001627983 */ /* 0x000f280000300a00 */
[----:B0-----:R-:W4:Y:S04]  /*c740*/  LDL.LU.64 R100, [R1+0x10] ;  /* 0x0000100001647983 */ /* 0x001f280000300a00 */
[----:B-1----:R-:W4:Y:S04]  /*c750*/  LDL.LU.64 R102, [R1+0x18] ;  /* 0x0000180001667983 */ /* 0x002f280000300a00 */
[----:B--2---:R-:W2:Y:S04]  /*c760*/  LDL.LU.64 R104, [R1+0x20] ;  /* 0x0000200001687983 */ /* 0x004ea80000300a00 */
[----:B---3--:R-:W2:Y:S04]  /*c770*/  LDL.LU.64 R106, [R1+0x28] ;  /* 0x00002800016a7983 */ /* 0x008ea80000300a00 */
[----:B----4-:R-:W2:Y:S04]  /*c780*/  LDL.LU.64 R108, [R1+0x30] ;  /* 0x00003000016c7983 */ /* 0x010ea80000300a00 */
[----:B------:R-:W2:Y:S04]  /*c790*/  LDL.LU.64 R110, [R1+0x38] ;  /* 0x00003800016e7983 */ /* 0x000ea80000300a00 */
        /* <DEDUP_REMOVED lines=39> */
[----:B------:R-:W2:Y:S01]  /*ca10*/  LDL.LU.64 R190, [R1+0x178] ;  /* 0x0001780001be7983 */ /* 0x000ea20000300a00 */
[----:B------:R-:W-:Y:S01]  /*ca20*/  UIADD3 UR20, UR29, 0x202, URZ ;  /* 0x000002021d147890 */ /* 0x000fe2000fffe03f */
[----:B------:R-:W-:-:S02]  /*ca30*/  UMOV UR21, 0x80000020 ;  /* 0x8000002000157882 */ /* 0x000fc40000000000 */
        /* <DEDUP_REMOVED lines=9> */
[----:B------:R0:W-:Y:S04]  /*cad0*/  STL.64 [R1], R96 ;  /* 0x0000006001007387 */ /* 0x0001e80000100a00 */
        /* <DEDUP_REMOVED lines=107> */
[----:B0-----:R-:W4:Y:S04]  /*d190*/  LDL.LU R96, [R1+0x720] ;  /* 0x0007200001607983 */ /* 0x001f280000300800 */
[----:B------:R-:W4:Y:S04]  /*d1a0*/  LDL.LU R97, [R1+0x724] ;  /* 0x0007240001617983 */ /* 0x000f280000300800 */
        /* <DEDUP_REMOVED lines=80> */
[----:B------:R-:W-:-:S03]  /*d6b0*/  IMAD.MOV.U32 R195, RZ, RZ, R198 ;  /* 0x000000ffffc37224 */ /* 0x000fc600078e00c6 */
[----:B------:R-:W3:Y:S01]  /*d6c0*/  LDL.LU R178, [R1+0x568] ;  /* 0x0005680001b27983 */ /* 0x000ee20000300800 */
[----:B------:R-:W-:-:S03]  /*d6d0*/  IMAD.MOV.U32 R196, RZ, RZ, R199 ;  /* 0x000000ffffc47224 */ /* 0x000fc600078e00c7 */
[----:B------:R-:W3:Y:S01]  /*d6e0*/  LDL.LU R179, [R1+0x56c] ;  /* 0x00056c0001b37983 */ /* 0x000ee20000300800 */
[----:B------:R-:W-:-:S03]  /*d6f0*/  IMAD.MOV.U32 R198, RZ, RZ, R201 ;  /* 0x000000ffffc67224 */ /* 0x000fc600078e00c9 */
[----:B------:R-:W3:Y:S01]  /*d700*/  LDL.LU R180, [R1+0x570] ;  /* 0x0005700001b47983 */ /* 0x000ee20000300800 */
[----:B------:R-:W-:-:S03]  /*d710*/  IMAD.MOV.U32 R197, RZ, RZ, R200 ;  /* 0x000000ffffc57224 */ /* 0x000fc600078e00c8 */
[----:B------:R-:W3:Y:S01]  /*d720*/  LDL.LU R181, [R1+0x574] ;  /* 0x0005740001b57983 */ /* 0x000ee20000300800 */
[----:B------:R-:W-:Y:S02]  /*d730*/  IMAD.MOV.U32 R199, RZ, RZ, R202 ;  /* 0x000000ffffc77224 */ /* 0x000fe400078e00ca */
[----:B------:R-:W-:Y:S01]  /*d740*/  IMAD.MOV.U32 R201, RZ, RZ, R204 ;  /* 0x000000ffffc97224 */ /* 0x000fe200078e00cc */
[----:B------:R-:W3:Y:S01]  /*d750*/  LDL.LU R182, [R1+0x578] ;  /* 0x0005780001b67983 */ /* 0x000ee20000300800 */
[----:B------:R-:W-:Y:S02]  /*d760*/  IMAD.MOV.U32 R200, RZ, RZ, R203 ;  /* 0x000000ffffc87224 */ /* 0x000fe400078e00cb */
[----:B------:R-:W-:Y:S01]  /*d770*/  IMAD.MOV.U32 R202, RZ, RZ, R205 ;  /* 0x000000ffffca7224 */ /* 0x000fe200078e00cd */
[----:B------:R-:W3:Y:S01]  /*d780*/  LDL.LU R183, [R1+0x57c] ;  /* 0x00057c0001b77983 */ /* 0x000ee20000300800 */
[----:B------:R-:W-:Y:S02]  /*d790*/  IMAD.MOV.U32 R204, RZ, RZ, R207 ;  /* 0x000000ffffcc7224 */ /* 0x000fe400078e00cf */
[----:B------:R-:W-:Y:S01]  /*d7a0*/  IMAD.MOV.U32 R203, RZ, RZ, R206 ;  /* 0x000000ffffcb7224 */ /* 0x000fe200078e00ce */
[----:B------:R-:W3:Y:S01]  /*d7b0*/  LDL.LU R184, [R1+0x580] ;  /* 0x0005800001b87983 */ /* 0x000ee20000300800 */
[----:B------:R-:W-:-:S02]  /*d7c0*/  IMAD.MOV.U32 R205, RZ, RZ, R208 ;  /* 0x000000ffffcd7224 */ /* 0x000fc400078e00d0 */
        /* <DEDUP_REMOVED lines=12> */
[----:B------:R-:W-:Y:S02]  /*d890*/  IMAD.MOV.U32 R214, RZ, RZ, R12 ;  /* 0x000000ffffd67224 */ /* 0x000fe400078e000c */
[----:B------:R-:W-:Y:S02]  /*d8a0*/  IMAD.MOV.U32 R13, RZ, RZ, R189 ;  /* 0x000000ffff0d7224 */ /* 0x000fe400078e00bd */
[----:B------:R-:W-:Y:S01]  /*d8b0*/  IMAD.MOV.U32 R215, RZ, RZ, R11 ;  /* 0x000000ffffd77224 */ /* 0x000fe200078e000b */
[----:B------:R-:W3:Y:S01]  /*d8c0*/  LDL.LU R189, [R1+0x594] ;  /* 0x0005940001bd7983 */ /* 0x000ee20000300800 */
[----:B------:R-:W-:-:S02]  /*d8d0*/  IMAD.MOV.U32 R12, RZ, RZ, R190 ;  /* 0x000000ffff0c7224 */ /* 0x000fc400078e00be */
[----:B------:R-:W-:Y:S01]  /*d8e0*/  IMAD.MOV.U32 R11, RZ, RZ, R191 ;  /* 0x000000ffff0b7224 */ /* 0x000fe200078e00bf */
        /* <DEDUP_REMOVED lines=46> */
[----:B------:R-:W3:Y:S01]  /*dbd0*/  LDL.LU R215, [R1+0x5fc] ;  /* 0x0005fc0001d77983 */ /* 0x000ee20000300800 */
[----:B--2---:R-:W-:Y:S01]  /*dbe0*/  WARPGROUP.ARRIVE ;  /* 0x00000000000079c5 */ /* 0x004fe20000000000 */
[----:B------:R-:W-:Y:S01]  /*dbf0*/  UMOV UR16, UR20 ;  /* 0x0000001400107c82 */ /* 0x000fe20008000000 */
[----:B------:R-:W-:-:S04]  /*dc00*/  UMOV UR17, UR21 ;  /* 0x0000001500117c82 */ /* 0x000fc80008000000 */
[----:B------:R-:W-:Y:S01]  /*dc10*/  QGMMA.64x192x32.F32.E4M3.E4M3 R24, gdesc[UR16], R24, gsb0 ;  /* 0x02e00000101879f3 */ /* 0x000fe20008000818 */
[----:B------:R-:W-:Y:S01]  /*dc20*/  UIADD3 UR16, UR29, 0x402, URZ ;  /* 0x000004021d107890 */ /* 0x000fe2000fffe03f */
        /* <DEDUP_REMOVED lines=22> */
[----:B---3--:R-:W-:-:S06]  /*dd90*/  WARPGROUP.ARRIVE ;  /* 0x00000000000079c5 */ /* 0x008fcc0000000000 */
[----:B------:R-:W-:Y:S01]  /*dda0*/  QGMMA.64x192x32.F32.E4M3.E4M3 R120, gdesc[UR16], R120, gsb0 ;  /* 0x02e00000107879f3 */ /* 0x000fe20008000878 */
        /* <DEDUP_REMOVED lines=36> */
[----:B0-----:R-:W2:Y:S04]  /*dff0*/  LDL.LU.64 R118, [R1+0x19c8] ;  /* 0x0019c80001767983 */ /* 0x001ea80000300a00 */
[----:B------:R-:W3:Y:S04]  /*e000*/  LDL.LU.64 R116, [R1+0x19c0] ;  /* 0x0019c00001747983 */ /* 0x000ee80000300a00 */
[----:B------:R-:W4:Y:S04]  /*e010*/  LDL.LU.64 R114, [R1+0x19b8] ;  /* 0x0019b80001727983 */ /* 0x000f280000300a00 */
[----:B------:R-:W2:Y:S04]  /*e020*/  LDL.LU.64 R112, [R1+0x19b0] ;  /* 0x0019b00001707983 */ /* 0x000ea80000300a00 */
        /* <DEDUP_REMOVED lines=109> */
[----:B0-----:R-:W4:Y:S04]  /*e700*/  LDL.LU.64 R214, [R1+0x1848] ;  /* 0x0018480001d67983 */ /* 0x001f280000300a00 */
[----:B------:R-:W4:Y:S04]  /*e710*/  LDL.LU.64 R212, [R1+0x1840] ;  /* 0x0018400001d47983 */ /* 0x000f280000300a00 */
        /* <DEDUP_REMOVED lines=45> */
[----:B------:R-:W4:Y:S01]  /*e9f0*/  LDL.LU.64 R120, [R1+0x16d0] ;  /* 0x0016d00001787983 */ /* 0x000f220000300a00 */
[----:B------:R-:W-:Y:S01]  /*ea00*/  UMOV UR20, UR16 ;  /* 0x0000001000147c82 */ /* 0x000fe20008000000 */
[----:B------:R-:W-:-:S02]  /*ea10*/  UMOV UR21, UR17 ;  /* 0x0000001100157c82 */ /* 0x000fc40008000000 */
        /* <DEDUP_REMOVED lines=17> */
[----:B----4-:R-:W-:-:S06]  /*eb30*/  WARPGROUP.ARRIVE ;  /* 0x00000000000079c5 */ /* 0x010fcc0000000000 */
[----:B------:R-:W-:Y:S03]  /*eb40*/  QGMMA.64x192x32.F32.E4M3.E4M3 R120, gdesc[UR20], R120, gsb0 ;  /* 0x02e00000147879f3 */ /* 0x000fe60008000878 */
[----:B------:R-:W-:Y:S02]  /*eb50*/  WARPGROUP.DEPBAR.LE gsb0, 0x0 ;  /* 0x00008000000079c5 */ /* 0x000fe40000010000 */
        /* <DEDUP_REMOVED lines=40> */
[----:B------:R-:W-:Y:S04]  /*ede0*/  STL [R1+0xa98], RZ ;  /* 0x000a98ff01007387 */ /* 0x000fe80000100800 */
[----:B------:R-:W-:Y:S04]  /*edf0*/  STL [R1+0xa94], RZ ;  /* 0x000a94ff01007387 */ /* 0x000fe80000100800 */
[----:B------:R-:W-:Y:S01]  /*ee00*/  STL [R1+0xa90], RZ ;  /* 0x000a90ff01007387 */ /* 0x000fe20000100800 */
[----:B--2---:R-:W-:-:S03]  /*ee10*/  IMAD.MOV.U32 R140, RZ, RZ, R64 ;  /* 0x000000ffff8c7224 */ /* 0x004fc600078e0040 */
[----:B------:R-:W-:Y:S01]  /*ee20*/  STL [R1+0xa8c], RZ ;  /* 0x000a8cff01007387 */ /* 0x000fe20000100800 */
[----:B------:R-:W-:-:S03]  /*ee30*/  IMAD.MOV.U32 R141, RZ, RZ, R65 ;  /* 0x000000ffff8d7224 */ /* 0x000fc600078e0041 */
[----:B------:R-:W-:Y:S01]  /*ee40*/  STL [R1+0xa88], RZ ;  /* 0x000a88ff01007387 */ /* 0x000fe20000100800 */
[----:B------:R-:W-:-:S03]  /*ee50*/  IMAD.MOV.U32 R142, RZ, RZ, R66 ;  /* 0x000000ffff8e7224 */ /* 0x000fc600078e0042 */
[----:B------:R-:W-:Y:S01]  /*ee60*/  STL [R1+0xa84], RZ ;  /* 0x000a84ff01007387 */ /* 0x000fe20000100800 */
[----:B------:R-:W-:-:S03]  /*ee70*/  IMAD.MOV.U32 R143, RZ, RZ, R67 ;  /* 0x000000ffff8f7224 */ /* 0x000fc600078e0043 */
[----:B------:R-:W-:Y:S01]  /*ee80*/  STL [R1+0xa80], RZ ;  /* 0x000a80ff01007387 */ /* 0x000fe20000100800 */
[----:B---3--:R-:W-:-:S03]  /*ee90*/  IMAD.MOV.U32 R144, RZ, RZ, R68 ;  /* 0x000000ffff907224 */ /* 0x008fc600078e0044 */
[----:B------:R-:W2:Y:S01]  /*eea0*/  LDL.LU R64, [R1+0x16cc] ;  /* 0x0016cc0001407983 */ /* 0x000ea20000300800 */
[----:B------:R-:W-:-:S03]  /*eeb0*/  IMAD.MOV.U32 R145, RZ, RZ, R69 ;  /* 0x000000ffff917224 */ /* 0x000fc600078e0045 */
        /* <DEDUP_REMOVED lines=105> */
[----:B------:R-:W-:Y:S01]  /*f550*/  UIADD3 UR20, UR29, 0x602, URZ ;  /* 0x000006021d147890 */ /* 0x000fe2000fffe03f */
[----:B------:R-:W-:Y:S01]  /*f560*/  UMOV UR21, 0x80000020 ;  /* 0x8000002000157882 */ /* 0x000fe20000000000 */
[----:B------:R-:W-:-:S02]  /*f570*/  IMAD.MOV.U32 R206, RZ, RZ, R235 ;  /* 0x000000ffffce7224 */ /* 0x000fc400078e00eb */
[----:B------:R-:W-:Y:S02]  /*f580*/  IMAD.MOV.U32 R207, RZ, RZ, R234 ;  /* 0x000000ffffcf7224 */ /* 0x000fe400078e00ea */
[----:B------:R-:W-:Y:S02]  /*f590*/  IMAD.MOV.U32 R208, RZ, RZ, R233 ;  /* 0x000000ffffd07224 */ /* 0x000fe400078e00e9 */
[----:B------:R-:W-:Y:S02]  /*f5a0*/  IMAD.MOV.U32 R209, RZ, RZ, R232 ;  /* 0x000000ffffd17224 */ /* 0x000fe400078e00e8 */
[----:B------:R-:W-:Y:S02]  /*f5b0*/  IMAD.MOV.U32 R210, RZ, RZ, R231 ;  /* 0x000000ffffd27224 */ /* 0x000fe400078e00e7 */
[----:B------:R-:W-:Y:S02]  /*f5c0*/  IMAD.MOV.U32 R211, RZ, RZ, R230 ;  /* 0x000000ffffd37224 */ /* 0x000fe400078e00e6 */
        /* <DEDUP_REMOVED lines=13> */
[----:B------:R-:W-:Y:S01]  /*f6a0*/  IMAD.MOV.U32 R205, RZ, RZ, R0 ;  /* 0x000000ffffcd7224 */ /* 0x000fe200078e0000 */
[----:B------:R-:W-:Y:S01]  /*f6b0*/  UMOV UR16, UR20 ;  /* 0x0000001400107c82 */ /* 0x000fe20008000000 */
[----:B------:R-:W-:Y:S01]  /*f6c0*/  IMAD.MOV.U32 R226, RZ, RZ, R23 ;  /* 0x000000ffffe27224 */ /* 0x000fe200078e0017 */
[----:B------:R-:W-:Y:S01]  /*f6d0*/  UMOV UR17, UR21 ;  /* 0x0000001500117c82 */ /* 0x000fe20008000000 */
[----:B------:R-:W-:Y:S01]  /*f6e0*/  IMAD.MOV.U32 R227, RZ, RZ, R22 ;  /* 0x000000ffffe37224 */ /* 0x000fe200078e0016 */
[----:B------:R0:W5:Y:S01]  /*f6f0*/  LDL.LU R10, [R1+0x15ec] ;  /* 0x0015ec00010a7983 */ /* 0x0001620000300800 */
[----:B------:R-:W-:Y:S02]  /*f700*/  IMAD.MOV.U32 R228, RZ, RZ, R21 ;  /* 0x000000ffffe47224 */ /* 0x000fe400078e0015 */
[----:B------:R-:W-:Y:S01]  /*f710*/  IMAD.MOV.U32 R229, RZ, RZ, R20 ;  /* 0x000000ffffe57224 */ /* 0x000fe200078e0014 */
[----:B------:R0:W5:Y:S01]  /*f720*/  LDL.LU R9, [R1+0x15e8] ;  /* 0x0015e80001097983 */ /* 0x0001620000300800 */
[----:B------:R-:W-:-:S02]  /*f730*/  IMAD.MOV.U32 R230, RZ, RZ, R19 ;  /* 0x000000ffffe67224 */ /* 0x000fc400078e0013 */
[----:B------:R-:W-:Y:S01]  /*f740*/  IMAD.MOV.U32 R231, RZ, RZ, R18 ;  /* 0x000000ffffe77224 */ /* 0x000fe200078e0012 */
[----:B------:R0:W5:Y:S01]  /*f750*/  LDL.LU R8, [R1+0x15e4] ;  /* 0x0015e40001087983 */ /* 0x0001620000300800 */
[----:B------:R-:W-:Y:S02]  /*f760*/  IMAD.MOV.U32 R232, RZ, RZ, R17 ;  /* 0x000000ffffe87224 */ /* 0x000fe400078e0011 */
[----:B------:R-:W-:Y:S01]  /*f770*/  IMAD.MOV.U32 R233, RZ, RZ, R16 ;  /* 0x000000ffffe97224 */ /* 0x000fe200078e0010 */
[----:B------:R0:W5:Y:S01]  /*f780*/  LDL.LU R7, [R1+0x15e0] ;  /* 0x0015e00001077983 */ /* 0x0001620000300800 */
[----:B------:R-:W-:Y:S02]  /*f790*/  IMAD.MOV.U32 R234, RZ, RZ, R15 ;  /* 0x000000ffffea7224 */ /* 0x000fe400078e000f */
[----:B------:R-:W-:Y:S01]  /*f7a0*/  IMAD.MOV.U32 R235, RZ, RZ, R14 ;  /* 0x000000ffffeb7224 */ /* 0x000fe200078e000e */
[----:B------:R0:W5:Y:S04]  /*f7b0*/  LDL.LU R6, [R1+0x15dc] ;  /* 0x0015dc0001067983 */ /* 0x0001680000300800 */
[----:B------:R0:W5:Y:S04]  /*f7c0*/  LDL.LU R5, [R1+0x15d8] ;  /* 0x0015d80001057983 */ /* 0x0001680000300800 */
[----:B------:R0:W5:Y:S04]  /*f7d0*/  LDL.LU R4, [R1+0x15d4] ;  /* 0x0015d40001047983 */ /* 0x0001680000300800 */
[----:B------:R0:W5:Y:S04]  /*f7e0*/  LDL.LU R3, [R1+0x15d0] ;  /* 0x0015d00001037983 */ /* 0x0001680000300800 */
[----:B------:R0:W5:Y:S04]  /*f7f0*/  LDL.LU R2, [R1+0x15cc] ;  /* 0x0015cc0001027983 */ /* 0x0001680000300800 */
[----:B------:R0:W5:Y:S01]  /*f800*/  LDL.LU R0, [R1+0x15c8] ;  /* 0x0015c80001007983 */ /* 0x0001620000300800 */
[----:B--2---:R-:W-:-:S06]  /*f810*/  WARPGROUP.ARRIVE ;  /* 0x00000000000079c5 */ /* 0x004fcc0000000000 */
[----:B------:R-:W-:Y:S01]  /*f820*/  QGMMA.64x192x32.F32.E4M3.E4M3 R24, gdesc[UR20], R24, gsb0 ;  /* 0x02e00000141879f3 */ /* 0x000fe20008000818 */
        /* <DEDUP_REMOVED lines=16> */
[----:B------:R-:W-:-:S06]  /*f930*/  WARPGROUP.ARRIVE ;  /* 0x00000000000079c5 */ /* 0x000fcc0000000000 */
[----:B------:R-:W-:Y:S01]  /*f940*/  QGMMA.64x192x32.F32.E4M3.E4M3 R140, gdesc[UR16], R140, gsb0 ;  /* 0x02e00000108c79f3 */ /* 0x000fe2000800088c */
[----:B------:R-:W-:Y:S01]  /*f950*/  STL [R1+0xa40], RZ ;  /* 0x000a40ff01007387 */ /* 0x000fe20000100800 */
[----:B------:R-:W-:-:S03]  /*f960*/  ULDC UR16, c[0x0][0x50c] ;  /* 0x0001430000107ab9 */ /* 0x000fc60000000800 */
        /* <DEDUP_REMOVED lines=8> */
[----:B------:R-:W-:-:S04]  /*f9f0*/  UISETP.NE.AND UP0, UPT, UR16, 0x2, UPT ;  /* 0x000000021000788c */ /* 0x000fc8000bf05270 */
[----:B------:R-:W-:Y:S01]  /*fa00*/  USEL UR16, URZ, 0x1, UP0 ;  /* 0x000000013f107887 */ /* 0x000fe20008000000 */
        /* <DEDUP_REMOVED lines=49> */
[----:B-1----:R0:W5:Y:S04]  /*fd20*/  LDL.LU.64 R214, [R1+0x15c0] ;  /* 0x0015c00001d67983 */ /* 0x0021680000300a00 */
[----:B------:R0:W5:Y:S04]  /*fd30*/  LDL.LU.64 R212, [R1+0x15b8] ;  /* 0x0015b80001d47983 */ /* 0x0001680000300a00 */
        /* <DEDUP_REMOVED lines=108> */
[----:B------:R-:W-:-:S02]  /*10400*/  ISETP.NE.AND P0, PT, RZ, UR16, PT ;  /* 0x00000010ff007c0c */ /* 0x000fc4000bf05270 */
[----:B------:R-:W-:Y:S02]  /*10410*/  CS2R R236, SRZ ;  /* 0x0000000000ec7805 */ /* 0x000fe4000001ff00 */
[----:B--2---:R-:W-:Y:S02]  /*10420*/  CS2R R234, SRZ ;  /* 0x0000000000ea7805 */ /* 0x004fe4000001ff00 */
[----:B------:R-:W-:Y:S02]  /*10430*/  CS2R R232, SRZ ;  /* 0x0000000000e87805 */ /* 0x000fe4000001ff00 */
[----:B------:R-:W-:Y:S02]  /*10440*/  CS2R R230, SRZ ;  /* 0x0000000000e67805 */ /* 0x000fe4000001ff00 */
[----:B------:R-:W-:Y:S02]  /*10450*/  CS2R R228, SRZ ;  /* 0x0000000000e47805 */ /* 0x000fe4000001ff00 */
[----:B------:R-:W-:-:S02]  /*10460*/  CS2R R226, SRZ ;  /* 0x0000000000e27805 */ /* 0x000fc4000001ff00 */
[----:B------:R-:W-:Y:S02]  /*10470*/  CS2R R224, SRZ ;  /* 0x0000000000e07805 */ /* 0x000fe4000001ff00 */
[----:B------:R-:W-:Y:S02]  /*10480*/  CS2R R222, SRZ ;  /* 0x0000000000de7805 */ /* 0x000fe4000001ff00 */
[----:B------:R-:W-:Y:S02]  /*10490*/  CS2R R220, SRZ ;  /* 0x0000000000dc7805 */ /* 0x000fe4000001ff00 */
[----:B------:R-:W-:Y:S02]  /*104a0*/  CS2R R218, SRZ ;  /* 0x0000000000da7805 */ /* 0x000fe4000001ff00 */
[----:B------:R-:W-:Y:S02]  /*104b0*/  CS2R R216, SRZ ;  /* 0x0000000000d87805 */ /* 0x000fe4000001ff00 */
[----:B------:R-:W-:-:S02]  /*104c0*/  CS2R R22, SRZ ;  /* 0x0000000000167805 */ /* 0x000fc4000001ff00 */
[----:B------:R-:W-:Y:S02]  /*104d0*/  CS2R R20, SRZ ;  /* 0x0000000000147805 */ /* 0x000fe4000001ff00 */
[----:B------:R-:W-:Y:S02]  /*104e0*/  CS2R R18, SRZ ;  /* 0x0000000000127805 */ /* 0x000fe4000001ff00 */
[----:B------:R-:W-:Y:S02]  /*104f0*/  CS2R R16, SRZ ;  /* 0x0000000000107805 */ /* 0x000fe4000001ff00 */
[----:B------:R-:W-:Y:S01]  /*10500*/  CS2R R14, SRZ ;  /* 0x00000000000e7805 */ /* 0x000fe2000001ff00 */
[----:B0-----:R-:W-:Y:S06]  /*10510*/  @!P0 BRA `(.L_x_18) ;  /* 0x0000008400748947 */ /* 0x001fec0003800000 */
[----:B------:R-:W2:Y:S04]  /*10520*/  LDL R14, [R1+0x780] ;  /* 0x00078000010e7983 */ /* 0x000ea80000100800 */
[----:B------:R-:W3:Y:S04]  /*10530*/  LDL R15, [R1+0x784] ;  /* 0x00078400010f7983 */ /* 0x000ee80000100800 */
[----:B------:R-:W4:Y:S04]  /*10540*/  LDL R16, [R1+0x788] ;  /* 0x0007880001107983 */ /* 0x000f280000100800 */
        /* <DEDUP_REMOVED lines=27> */
[----:B------:R0:W-:Y:S04]  /*10700*/  STL [R1+0x150c], R99 ;  /* 0x00150c6301007387 */ /* 0x0001e80000100800 */
[----:B0-----:R-:W4:Y:S04]  /*10710*/  LDL R99, [R1+0x838] ;  /* 0x0008380001637983 */ /* 0x001f280000100800 */
        /* <DEDUP_REMOVED lines=31> */
[----:B0-----:R-:W4:Y:S01]  /*10910*/  LDL R115, [R1+0x7f8] ;  /* 0x0007f80001737983 */ /* 0x001f220000100800 */
[----:B------:R-:W-:-:S01]  /*10920*/  FADD R13, RZ, R13 ;  /* 0x0000000dff0d7221 */ /* 0x000fc20000000000 */
[----:B------:R-:W-:Y:S01]  /*10930*/  FADD R12, RZ, R12 ;  /* 0x0000000cff0c7221 */ /* 0x000fe20000000000 */
[----:B------:R-:W-:-:S01]  /*10940*/  FADD R11, RZ, R11 ;  /* 0x0000000bff0b7221 */ /* 0x000fc20000000000 */
[----:B------:R-:W-:Y:S01]  /*10950*/  STL [R1+0x14c8], R116 ;  /* 0x0014c87401007387 */ /* 0x000fe20000100800 */
[----:B--2---:R-:W-:-:S01]  /*10960*/  FADD R14, RZ, R14 ;  /* 0x0000000eff0e7221 */ /* 0x004fc20000000000 */
[----:B---3--:R-:W-:Y:S01]  /*10970*/  FADD R15, RZ, R15 ;  /* 0x0000000fff0f7221 */ /* 0x008fe20000000000 */
[----:B----4-:R-:W-:-:S01]  /*10980*/  FADD R16, RZ, R16 ;  /* 0x00000010ff107221 */ /* 0x010fc20000000000 */
[----:B------:R-:W-:Y:S01]  /*10990*/  STL [R1+0x14c4], R117 ;  /* 0x0014c47501007387 */ /* 0x000fe20000100800 */
[----:B------:R-:W-:-:S01]  /*109a0*/  FADD R17, RZ, R17 ;  /* 0x00000011ff117221 */ /* 0x000fc20000000000 */
[----:B------:R-:W-:Y:S01]  /*109b0*/  FADD R18, RZ, R18 ;  /* 0x00000012ff127221 */ /* 0x000fe20000000000 */
[----:B------:R-:W-:-:S01]  /*109c0*/  FADD R19, RZ, R19 ;  /* 0x00000013ff137221 */ /* 0x000fc20000000000 */
        /* <DEDUP_REMOVED lines=8> */
[----:B-----5:R-:W-:Y:S01]  /*10a50*/  STL [R1+0x14b8], R10 ;  /* 0x0014b80a01007387 */ /* 0x020fe20000100800 */
        /* <DEDUP_REMOVED lines=13> */
[----:B------:R-:W-:-:S02]  /*10b30*/  FADD R228, RZ, R228 ;  /* 0x000000e4ffe47221 */ /* 0x000fc40000000000 */
[----:B------:R-:W-:Y:S01]  /*10b40*/  STL [R1+0x14a8], R6 ;  /* 0x0014a80601007387 */ /* 0x000fe20000100800 */
[----:B------:R-:W-:-:S03]  /*10b50*/  FADD R229, RZ, R229 ;  /* 0x000000e5ffe57221 */ /* 0x000fc60000000000 */
        /* <DEDUP_REMOVED lines=8> */
[----:B------:R0:W-:Y:S01]  /*10be0*/  STL [R1+0x1494], R0 ;  /* 0x0014940001007387 */ /* 0x0001e20000100800 */
[----:B------:R-:W-:-:S01]  /*10bf0*/  FADD R234, RZ, R234 ;  /* 0x000000eaffea7221 */ /* 0x000fc20000000000 */
[----:B------:R-:W-:Y:S01]  /*10c00*/  UMOV UR6, URZ ;  /* 0x0000003f00067c82 */ /* 0x000fe20008000000 */
[----:B------:R-:W-:-:S01]  /*10c10*/  FADD R235, RZ, R235 ;  /* 0x000000ebffeb7221 */ /* 0x000fc20000000000 */
[----:B0-----:R-:W-:Y:S01]  /*10c20*/  FADD R0, RZ, R111 ;  /* 0x0000006fff007221 */ /* 0x001fe20000000000 */
[----:B------:R-:W-:-:S01]  /*10c30*/  FADD R3, RZ, R112 ;  /* 0x00000070ff037221 */ /* 0x000fc20000000000 */
[----:B------:R-:W-:-:S05]  /*10c40*/  FADD R2, RZ, R113 ;  /* 0x00000071ff027221 */ /* 0x000fca0000000000 */
[----:B------:R0:W-:Y:S04]  /*10c50*/  STL [R1+0x900], R2 ;  /* 0x0009000201007387 */ /* 0x0001e80000100800 */
[----:B------:R1:W-:Y:S04]  /*10c60*/  STL [R1+0x904], R3 ;  /* 0x0009040301007387 */ /* 0x0003e80000100800 */
[----:B------:R2:W-:Y:S01]  /*10c70*/  STL [R1+0x908], R0 ;  /* 0x0009080001007387 */ /* 0x0005e20000100800 */
[----:B------:R-:W-:-:S01]  /*10c80*/  FADD R237, RZ, R114 ;  /* 0x00000072ffed7221 */ /* 0x000fc20000000000 */
[----:B0-----:R-:W-:Y:S01]  /*10c90*/  FADD R2, RZ, R110 ;  /* 0x0000006eff027221 */ /* 0x001fe20000000000 */
[----:B-1----:R-:W-:-:S04]  /*10ca0*/  FADD R3, RZ, R109 ;  /* 0x0000006dff037221 */ /* 0x002fc80000000000 */
[----:B------:R0:W-:Y:S01]  /*10cb0*/  STL [R1+0x90c], R2 ;  /* 0x00090c0201007387 */ /* 0x0001e20000100800 */
[----:B--2---:R-:W-:-:S03]  /*10cc0*/  FADD R0, RZ, R108 ;  /* 0x0000006cff007221 */ /* 0x004fc60000000000 */
        /* <DEDUP_REMOVED lines=9> */
[----:B0-----:R-:W-:-:S01]  /*10d60*/  FADD R2, RZ, R104 ;  /* 0x00000068ff027221 */ /* 0x001fc20000000000 */
        /* <DEDUP_REMOVED lines=8> */
[----:B--2---:R-:W-:-:S03]  /*10df0*/  IMAD.MOV.U32 R0, RZ, RZ, R99 ;  /* 0x000000ffff007224 */ /* 0x004fc600078e0063 */
[----:B0-----:R-:W2:Y:S04]  /*10e00*/  LDL R2, [R1+0x83c] ;  /* 0x00083c0001027983 */ /* 0x001ea80000100800 */
[----:B------:R0:W-:Y:S04]  /*10e10*/  STL [R1+0x934], R3 ;  /* 0x0009340301007387 */ /* 0x0001e80000100800 */
[----:B------:R-:W3:Y:S04]  /*10e20*/  LDL R4, [R1+0x844] ;  /* 0x0008440001047983 */ /* 0x000ee80000100800 */
[----:B------:R-:W4:Y:S04]  /*10e30*/  LDL R5, [R1+0x848] ;  /* 0x0008480001057983 */ /* 0x000f280000100800 */
[----:B0-----:R-:W3:Y:S04]  /*10e40*/  LDL R3, [R1+0x840] ;  /* 0x0008400001037983 */ /* 0x001ee80000100800 */
        /* <DEDUP_REMOVED lines=25> */
[----:B------:R-:W4:Y:S01]  /*10fe0*/  LDL R99, [R1+0x8b0] ;  /* 0x0008b00001637983 */ /* 0x000f220000100800 */
[----:B------:R-:W-:-:S05]  /*10ff0*/  FADD R0, RZ, R0 ;  /* 0x00000000ff007221 */ /* 0x000fca0000000000 */
[----:B------:R2:W-:Y:S02]  /*11000*/  STL [R1+0x938], R0 ;  /* 0x0009380001007387 */ /* 0x0005e40000100800 */
[----:B--2---:R-:W-:-:S05]  /*11010*/  FADD R0, RZ, R2 ;  /* 0x00000002ff007221 */ /* 0x004fca0000000000 */
[----:B------:R4:W-:Y:S01]  /*11020*/  STL [R1+0x93c], R0 ;  /* 0x00093c0001007387 */ /* 0x0009e20000100800 */
[----:B---3--:R-:W-:-:S01]  /*11030*/  FADD R2, RZ, R3 ;  /* 0x00000003ff027221 */ /* 0x008fc20000000000 */
[----:B------:R-:W-:Y:S01]  /*11040*/  FADD R3, RZ, R4 ;  /* 0x00000004ff037221 */ /* 0x000fe20000000000 */
[----:B----4-:R-:W-:-:S03]  /*11050*/  FADD R0, RZ, R5 ;  /* 0x00000005ff007221 */ /* 0x010fc60000000000 */
[----:B------:R0:W-:Y:S04]  /*11060*/  STL [R1+0x940], R2 ;  /* 0x0009400201007387 */ /* 0x0001e80000100800 */
        /* <DEDUP_REMOVED lines=51> */
[----:B-1----:R-:W-:Y:S02]  /*113a0*/  FADD R3, RZ, R99 ;  /* 0x00000063ff037221 */ /* 0x002fe40000000000 */
[----:B--2---:R-:W2:Y:S04]  /*113b0*/  LDL R0, [R1+0x8b4] ;  /* 0x0008b40001007983 */ /* 0x004ea80000100800 */
[----:B------:R0:W-:Y:S04]  /*113c0*/  STL [R1+0x9ac], R2 ;  /* 0x0009ac0201007387 */ /* 0x0001e80000100800 */
[----:B0-----:R-:W3:Y:S04]  /*113d0*/  LDL R2, [R1+0x8b8] ;  /* 0x0008b80001027983 */ /* 0x001ee80000100800 */
[----:B------:R0:W-:Y:S04]  /*113e0*/  STL [R1+0x9b0], R3 ;  /* 0x0009b00301007387 */ /* 0x0001e80000100800 */
[----:B------:R-:W4:Y:S04]  /*113f0*/  LDL R4, [R1+0x8c0] ;  /* 0x0008c00001047983 */ /* 0x000f280000100800 */
[----:B------:R-:W4:Y:S04]  /*11400*/  LDL R5, [R1+0x8c4] ;  /* 0x0008c40001057983 */ /* 0x000f280000100800 */
[----:B0-----:R-:W4:Y:S04]  /*11410*/  LDL R3, [R1+0x8bc] ;  /* 0x0008bc0001037983 */ /* 0x001f280000100800 */
        /* <DEDUP_REMOVED lines=26> */
[----:B--2---:R-:W-:-:S05]  /*115c0*/  FADD R0, RZ, R0 ;  /* 0x00000000ff007221 */ /* 0x004fca0000000000 */
[----:B------:R3:W-:Y:S02]  /*115d0*/  STL [R1+0x9b4], R0 ;  /* 0x0009b40001007387 */ /* 0x0007e40000100800 */
[----:B---3--:R-:W-:-:S05]  /*115e0*/  FADD R0, RZ, R2 ;  /* 0x00000002ff007221 */ /* 0x008fca0000000000 */
[----:B------:R0:W-:Y:S01]  /*115f0*/  STL [R1+0x9b8], R0 ;  /* 0x0009b80001007387 */ /* 0x0001e20000100800 */
[----:B----4-:R-:W-:-:S01]  /*11600*/  FADD R2, RZ, R3 ;  /* 0x00000003ff027221 */ /* 0x010fc20000000000 */
[----:B------:R-:W-:Y:S01]  /*11610*/  FADD R3, RZ, R4 ;  /* 0x00000004ff037221 */ /* 0x000fe20000000000 */
[----:B0-----:R-:W-:-:S03]  /*11620*/  FADD R0, RZ, R5 ;  /* 0x00000005ff007221 */ /* 0x001fc60000000000 */
        /* <DEDUP_REMOVED lines=1169> */
[----:B--2---:R-:W2:Y:S04]  /*15f40*/  LDL R0, [R1] ;  /* 0x0000000001007983 */ /* 0x004ea80000100800 */
        /* <DEDUP_REMOVED lines=130> */
[----:B0-----:R-:W-:Y:S01]  /*16770*/  FADD R0, RZ, R4 ;  /* 0x00000004ff007221 */ /* 0x001fe20000000000 */
[----:B------:R-:W-:-:S03]  /*16780*/  FADD R3, RZ, R5 ;  /* 0x00000005ff037221 */ /* 0x000fc60000000000 */
[----:B------:R0:W-:Y:S04]  /*16790*/  STL [R1+0x1084], R2 ;  /* 0x0010840201007387 */ /* 0x0001e80000100800 */
[----:B------:R1:W-:Y:S01]  /*167a0*/  STL [R1+0x1088], R0 ;  /* 0x0010880001007387 */ /* 0x0003e20000100800 */
[----:B0-----:R-:W-:-:S03]  /*167b0*/  FADD R2, RZ, R6 ;  /* 0x00000006ff027221 */ /* 0x001fc60000000000 */
[----:B------:R0:W-:Y:S01]  /*167c0*/  STL [R1+0x108c], R3 ;  /* 0x00108c0301007387 */ /* 0x0001e20000100800 */
[----:B-1----:R-:W-:-:S03]  /*167d0*/  FADD R0, RZ, R7 ;  /* 0x00000007ff007221 */ /* 0x002fc60000000000 */
        /* <DEDUP_REMOVED lines=48> */
[----:B------:R-:W2:Y:S04]  /*16ae0*/  LDL R99, [R1+0xf8] ;  /* 0x0000f80001637983 */ /* 0x000ea80000100800 */
[----:B------:R1:W-:Y:S04]  /*16af0*/  STL [R1+0x10f0], R2 ;  /* 0x0010f00201007387 */ /* 0x0003e80000100800 */
[----:B------:R-:W3:Y:S04]  /*16b00*/  LDL R100, [R1+0xfc] ;  /* 0x0000fc0001647983 */ /* 0x000ee80000100800 */
[----:B------:R4:W-:Y:S04]  /*16b10*/  STL [R1+0x10f4], R0 ;  /* 0x0010f40001007387 */ /* 0x0009e80000100800 */
[----:B------:R-:W3:Y:S04]  /*16b20*/  LDL R101, [R1+0x100] ;  /* 0x0001000001657983 */ /* 0x000ee80000100800 */
        /* <DEDUP_REMOVED lines=25> */
[----:B0-----:R-:W3:Y:S04]  /*16cc0*/  LDL R3, [R1+0x168] ;  /* 0x0001680001037983 */ /* 0x001ee80000100800 */
[----:B-1----:R-:W3:Y:S04]  /*16cd0*/  LDL R2, [R1+0x16c] ;  /* 0x00016c0001027983 */ /* 0x002ee80000100800 */
[----:B----4-:R-:W4:Y:S01]  /*16ce0*/  LDL R0, [R1+0x170] ;  /* 0x0001700001007983 */ /* 0x010f220000100800 */
[----:B--2---:R-:W-:-:S05]  /*16cf0*/  FADD R99, RZ, R99 ;  /* 0x00000063ff637221 */ /* 0x004fca0000000000 */
[----:B------:R0:W-:Y:S01]  /*16d00*/  STL [R1+0x10f8], R99 ;  /* 0x0010f86301007387 */ /* 0x0001e20000100800 */
[----:B---3--:R-:W-:-:S03]  /*16d10*/  FADD R100, RZ, R100 ;  /* 0x00000064ff647221 */ /* 0x008fc60000000000 */
[----:B0-----:R-:W2:Y:S01]  /*16d20*/  LDL.LU R99, [R1+0x150c] ;  /* 0x00150c0001637983 */ /* 0x001ea20000300800 */
[----:B------:R-:W-:-:S03]  /*16d30*/  FADD R101, RZ, R101 ;  /* 0x00000065ff657221 */ /* 0x000fc60000000000 */
[----:B------:R0:W-:Y:S01]  /*16d40*/  STL [R1+0x10fc], R100 ;  /* 0x0010fc6401007387 */ /* 0x0001e20000100800 */
[----:B------:R-:W-:-:S01]  /*16d50*/  FADD R102, RZ, R102 ;  /* 0x00000066ff667221 */ /* 0x000fc20000000000 */
[----:B------:R-:W-:Y:S02]  /*16d60*/  FADD R103, RZ, R103 ;  /* 0x00000067ff677221 */ /* 0x000fe40000000000 */
[----:B0-----:R-:W3:Y:S01]  /*16d70*/  LDL.LU R100, [R1+0x1508] ;  /* 0x0015080001647983 */ /* 0x001ee20000300800 */
[----:B------:R-:W-:-:S03]  /*16d80*/  FADD R104, RZ, R104 ;  /* 0x00000068ff687221 */ /* 0x000fc60000000000 */
[----:B------:R0:W-:Y:S01]  /*16d90*/  STL [R1+0x1100], R101 ;  /* 0x0011006501007387 */ /* 0x0001e20000100800 */
[----:B------:R-:W-:-:S01]  /*16da0*/  FADD R105, RZ, R105 ;  /* 0x00000069ff697221 */ /* 0x000fc20000000000 */
[----:B------:R-:W-:Y:S02]  /*16db0*/  FADD R106, RZ, R106 ;  /* 0x0000006aff6a7221 */ /* 0x000fe40000000000 */
[----:B0-----:R-:W3:Y:S04]  /*16dc0*/  LDL.LU R101, [R1+0x1504] ;  /* 0x0015040001657983 */ /* 0x001ee80000300800 */
[----:B------:R0:W-:Y:S01]  /*16dd0*/  STL [R1+0x1104], R102 ;  /* 0x0011046601007387 */ /* 0x0001e20000100800 */
[----:B------:R-:W-:-:S01]  /*16de0*/  FADD R107, RZ, R107 ;  /* 0x0000006bff6b7221 */ /* 0x000fc20000000000 */
[----:B------:R-:W-:-:S02]  /*16df0*/  FADD R108, RZ, R108 ;  /* 0x0000006cff6c7221 */ /* 0x000fc40000000000 */
[----:B0-----:R-:W3:Y:S04]  /*16e00*/  LDL.LU R102, [R1+0x1500] ;  /* 0x0015000001667983 */ /* 0x001ee80000300800 */
[----:B------:R0:W-:Y:S01]  /*16e10*/  STL [R1+0x1108], R103 ;  /* 0x0011086701007387 */ /* 0x0001e20000100800 */
[----:B------:R-:W-:-:S01]  /*16e20*/  FADD R109, RZ, R109 ;  /* 0x0000006dff6d7221 */ /* 0x000fc20000000000 */
[----:B------:R-:W-:Y:S02]  /*16e30*/  FADD R110, RZ, R110 ;  /* 0x0000006eff6e7221 */ /* 0x000fe40000000000 */
[----:B0-----:R-:W3:Y:S04]  /*16e40*/  LDL.LU R103, [R1+0x14fc] ;  /* 0x0014fc0001677983 */ /* 0x001ee80000300800 */
[----:B------:R0:W-:Y:S01]  /*16e50*/  STL [R1+0x110c], R104 ;  /* 0x00110c6801007387 */ /* 0x0001e20000100800 */
[----:B------:R-:W-:-:S03]  /*16e60*/  FADD R111, RZ, R111 ;  /* 0x0000006fff6f7221 */ /* 0x000fc60000000000 */
        /* <DEDUP_REMOVED lines=48> */
[----:B0-----:R0:W5:Y:S04]  /*17170*/  LDL.LU R10, [R1+0x14b8] ;  /* 0x0014b800010a7983 */ /* 0x0011680000300800 */
[----:B------:R1:W-:Y:S01]  /*17180*/  STL [R1+0x1150], R9 ;  /* 0x0011500901007387 */ /* 0x0003e20000100800 */
[----:B------:R-:W-:-:S03]  /*17190*/  FADD R2, RZ, R2 ;  /* 0x00000002ff027221 */ /* 0x000fc60000000000 */
[----:B-1----:R0:W5:Y:S04]  /*171a0*/  LDL.LU R9, [R1+0x14b4] ;  /* 0x0014b40001097983 */ /* 0x0021680000300800 */
[----:B------:R1:W-:Y:S01]  /*171b0*/  STL [R1+0x1154], R8 ;  /* 0x0011540801007387 */ /* 0x0003e20000100800 */
[----:B----4-:R-:W-:-:S03]  /*171c0*/  FADD R0, RZ, R0 ;  /* 0x00000000ff007221 */ /* 0x010fc60000000000 */
[----:B-1----:R0:W5:Y:S04]  /*171d0*/  LDL.LU R8, [R1+0x14b0] ;  /* 0x0014b00001087983 */ /* 0x0021680000300800 */
[----:B------:R1:W-:Y:S04]  /*171e0*/  STL [R1+0x1158], R7 ;  /* 0x0011580701007387 */ /* 0x0003e80000100800 */
        /* <DEDUP_REMOVED lines=14> */
[----:B------:R4:W-:Y:S04]  /*172d0*/  STL [R1+0x1178], R12 ;  /* 0x0011780c01007387 */ /* 0x0009e80000100800 */
[----:B------:R2:W-:Y:S01]  /*172e0*/  STL [R1+0x117c], R11 ;  /* 0x00117c0b01007387 */ /* 0x0005e20000100800 */
[----:B-1----:R-:W-:-:S01]  /*172f0*/  FADD R13, RZ, R120 ;  /* 0x00000078ff0d7221 */ /* 0x002fc20000000000 */
[----:B----4-:R-:W-:-:S04]  /*17300*/  FADD R12, RZ, R121 ;  /* 0x00000079ff0c7221 */ /* 0x010fc80000000000 */
[----:B------:R1:W-:Y:S01]  /*17310*/  STL [R1+0x1180], R13 ;  /* 0x0011800d01007387 */ /* 0x0003e20000100800 */
[----:B--2---:R-:W-:-:S03]  /*17320*/  FADD R11, RZ, R122 ;  /* 0x0000007aff0b7221 */ /* 0x004fc60000000000 */
[----:B------:R2:W-:Y:S04]  /*17330*/  STL [R1+0x1184], R12 ;  /* 0x0011840c01007387 */ /* 0x0005e80000100800 */
[----:B------:R4:W-:Y:S01]  /*17340*/  STL [R1+0x1188], R11 ;  /* 0x0011880b01007387 */ /* 0x0009e20000100800 */
[----:B-1----:R-:W-:-:S01]  /*17350*/  FADD R13, RZ, R123 ;  /* 0x0000007bff0d7221 */ /* 0x002fc20000000000 */
[----:B--2---:R-:W-:-:S04]  /*17360*/  FADD R12, RZ, R124 ;  /* 0x0000007cff0c7221 */ /* 0x004fc80000000000 */
[----:B------:R1:W-:Y:S01]  /*17370*/  STL [R1+0x118c], R13 ;  /* 0x00118c0d01007387 */ /* 0x0003e20000100800 */
[----:B----4-:R-:W-:-:S03]  /*17380*/  FADD R11, RZ, R125 ;  /* 0x0000007dff0b7221 */ /* 0x010fc60000000000 */
        /* <DEDUP_REMOVED lines=333> */
[----:B---3--:R-:W-:-:S04]  /*18860*/  FADD R12, RZ, R100 ;  /* 0x00000064ff0c7221 */ /* 0x008fc80000000000 */
[----:B------:R1:W-:Y:S01]  /*18870*/  STL [R1+0x142c], R13 ;  /* 0x00142c0d01007387 */ /* 0x0003e20000100800 */
[----:B--2---:R-:W-:-:S03]  /*18880*/  FADD R11, RZ, R101 ;  /* 0x00000065ff0b7221 */ /* 0x004fc60000000000 */
[----:B------:R2:W-:Y:S04]  /*18890*/  STL [R1+0x1430], R12 ;  /* 0x0014300c01007387 */ /* 0x0005e80000100800 */
[----:B------:R3:W-:Y:S01]  /*188a0*/  STL [R1+0x1434], R11 ;  /* 0x0014340b01007387 */ /* 0x0007e20000100800 */
[----:B-1----:R-:W-:-:S01]  /*188b0*/  FADD R13, RZ, R102 ;  /* 0x00000066ff0d7221 */ /* 0x002fc20000000000 */
[----:B--2---:R-:W-:-:S04]  /*188c0*/  FADD R12, RZ, R103 ;  /* 0x00000067ff0c7221 */ /* 0x004fc80000000000 */
[----:B------:R1:W-:Y:S01]  /*188d0*/  STL [R1+0x1438], R13 ;  /* 0x0014380d01007387 */ /* 0x0003e20000100800 */
[----:B---3--:R-:W-:-:S03]  /*188e0*/  FADD R11, RZ, R104 ;  /* 0x00000068ff0b7221 */ /* 0x008fc60000000000 */
        /* <DEDUP_REMOVED lines=31> */
[----:B------:R0:W-:Y:S02]  /*18ae0*/  STL [R1+0x147c], R11 ;  /* 0x00147c0b01007387 */ /* 0x0001e40000100800 */
.L_x_18:
[----:B------:R-:W-:-:S04]  /*18af0*/  UIADD3 UR31, UR5, 0x1, URZ ;  /* 0x00000001051f7890 */ /* 0x000fc8000fffe03f */
[----:B------:R-:W-:-:S04]  /*18b00*/  UISETP.NE.AND UP0, UPT, UR31, 0x4, UPT ;  /* 0x000000041f00788c */ /* 0x000fc8000bf05270 */
[----:B------:R-:W-:Y:S02]  /*18b10*/  USEL UR17, URZ, 0x1, UP0 ;  /* 0x000000013f117887 */ /* 0x000fe40008000000 */
[----:B------:R-:W-:Y:S02]  /*18b20*/  USEL UR31, UR31, URZ, UP0 ;  /* 0x0000003f1f1f7287 */ /* 0x000fe40008000000 */
[----:B------:R-:W-:-:S06]  /*18b30*/  ULOP3.LUT UR17, UR4, UR17, URZ, 0x3c, !UPT ;  /* 0x0000001104117292 */ /* 0x000fcc000f8e3c3f */
[----:B0-----:R-:W-:Y:S01]  /*18b40*/  IMAD.U32 R11, RZ, RZ, UR17 ;  /* 0x00000011ff0b7e24 */ /* 0x001fe2000f8e00ff */
[----:B------:R-:W-:-:S06]  /*18b50*/  UMOV UR17, 0x1 ;  /* 0x0000000100117882 */ /* 0x000fcc0000000000 */
.L_x_13:
[----:B------:R-:W-:-:S04]  /*18b60*/  UISETP.LT.AND UP0, UPT, UR25, 0x1, UPT ;  /* 0x000000011900788c */ /* 0x000fc8000bf01270 */
[----:B------:R-:W-:-:S04]  /*18b70*/  USEL UR18, UR25, 0x1, UP0 ;  /* 0x0000000119127887 */ /* 0x000fc80008000000 */
[----:B------:R-:W-:-:S04]  /*18b80*/  UIADD3 UR18, UR25, -UR18, URZ ;  /* 0x8000001219127290 */ /* 0x000fc8000fffe03f */
[----:B------:R-:W-:-:S06]  /*18b90*/  UISETP.GE.AND UP0, UPT, UR18, 0x1, UPT ;  /* 0x000000011200788c */ /* 0x000fcc000bf06270 */
[----:B------:R-:W-:-:S13]  /*18ba0*/  PLOP3.LUT P0, PT, PT, PT, UP0, 0x80, 0x0 ;  /* 0x000000000000781c */ /* 0x000fda0003f0f008 */
[----:B------:R-:W-:Y:S05]  /*18bb0*/  @!P0 BRA `(.L_x_19) ;  /* 0x0000017000948947 */ /* 0x000fea0003800000 */
[----:B------:R-:W-:Y:S01]  /*18bc0*/  IMAD.U32 R12, RZ, RZ, UR18 ;  /* 0x00000012ff0c7e24 */ /* 0x000fe2000f8e00ff */
[----:B------:R-:W-:Y:S01]  /*18bd0*/  UMOV UR30, UR5 ;  /* 0x00000005001e7c82 */ /* 0x000fe20008000000 */
[----:B------:R-:W-:-:S05]  /*18be0*/  ULDC UR29, c[0x0][0x50c] ;  /* 0x00014300001d7ab9 */ /* 0x000fca0000000800 */
.L_x_27:
[----:B------:R-:W-:-:S06]  /*18bf0*/  UISETP.NE.AND UP0, UPT, UR24, 0x3, UPT ;  /* 0x000000031800788c */ /* 0x000fcc000bf05270 */
[----:B------:R-:W-:-:S13]  /*18c00*/  PLOP3.LUT P1, PT, PT, PT, UP0, 0x80, 0x0 ;  /* 0x000000000000781c */ /* 0x000fda0003f2f008 */
[----:B0-----:R-:W-:Y:S05]  /*18c10*/  @!P1 BRA `(.L_x_20) ;  /* 0x0000000000049947 */ /* 0x001fea0003800000 */
[----:B------:R-:W-:Y:S01]  /*18c20*/  BPT.TRAP 0x1 ;  /* 0x000000040000795c */ /* 0x000fe20000300000 */
.L_x_20:
[----:B------:R-:W1:Y:S01]  /*18c30*/  S2UR UR18, SR_CgaCtaId ;  /* 0x00000000001279c3 */ /* 0x000e620000008800 */
[----:B------:R-:W-:Y:S01]  /*18c40*/  UMOV UR15, 0x400 ;  /* 0x00000400000f7882 */ /* 0x000fe20000000000 */
[----:B------:R-:W-:Y:S01]  /*18c50*/  SHF.L.U32 R13, R11, 0x1f, RZ ;  /* 0x0000001f0b0d7819 */ /* 0x000fe200000006ff */
[----:B-1----:R-:W-:-:S04]  /*18c60*/  ULEA UR15, UR18, UR15, 0x18 ;  /* 0x0000000f120f7291 */ /* 0x002fc8000f8ec03f */
[----:B------:R-:W-:-:S09]  /*18c70*/  ULEA UR18, UR31, UR15, 0x3 ;  /* 0x0000000f1f127291 */ /* 0x000fd2000f8e183f */
[----:B------:R1:W2:Y:S01]  /*18c80*/  SYNCS.PHASECHK.TRANS64.TRYWAIT P0, [UR18], R13 ;  /* 0x0000000dff0075a7 */ /* 0x0002a20008000152 */
[----:B------:R-:W-:Y:S05]  /*18c90*/  @!P1 BRA `(.L_x_21) ;  /* 0x0000000000049947 */ /* 0x000fea0003800000 */
[----:B------:R-:W-:Y:S01]  /*18ca0*/  BPT.TRAP 0x1 ;  /* 0x000000040000795c */ /* 0x000fe20000300000 */
.L_x_21:
[----:B--2---:R-:W-:Y:S05]  /*18cb0*/  @P0 BRA `(.L_x_22) ;  /* 0x0000000000080947 */ /* 0x004fea0003800000 */
[----:B------:R-:W2:Y:S02]  /*18cc0*/  SYNCS.PHASECHK.TRANS64.TRYWAIT P0, [UR18], R13 ;  /* 0x0000000dff0075a7 */ /* 0x000ea40008000152 */
[----:B--2---:R-:W-:Y:S05]  /*18cd0*/  @!P0 BRA `(.L_x_23) ;  /* 0x0000083400948947 */ /* 0x004fea0003800000 */
.L_x_22:
        /* <DEDUP_REMOVED lines=10> */
[----:B-----5:R-:W-:Y:S04]  /*18d80*/  STL.64 [R1+0x23f8], R214 ;  /* 0x0023f8d601007387 */ /* 0x020fe80000100a00 */
        /* <DEDUP_REMOVED lines=37> */
[----:B--2---:R-:W2:Y:S04]  /*18fe0*/  LDL.LU.64 R140, [R1+0x780] ;  /* 0x00078000018c7983 */ /* 0x004ea80000300a00 */
        /* <DEDUP_REMOVED lines=47> */
[----:B------:R-:W-:-:S02]  /*192e0*/  UIADD3 UR18, UR15, 0x20100, URZ ;  /* 0x000201000f127890 */ /* 0x000fc4000fffe03f */
[----:B------:R-:W-:Y:S01]  /*192f0*/  UISETP.NE.AND UP0, UPT, UR16, URZ, UPT ;  /* 0x0000003f1000728c */ /* 0x000fe2000bf05270 */
[----:B------:R-:W-:Y:S01]  /*19300*/  STL [R1+0x20ec], R24 ;  /* 0x0020ec1801007387 */ /* 0x000fe20000100800 */
[----:B------:R-:W-:Y:S02]  /*19310*/  USHF.R.U32.HI UR18, URZ, 0x4, UR18 ;  /* 0x000000043f127899 */ /* 0x000fe40008011612 */
[----:B------:R-:W-:Y:S01]  /*19320*/  USEL UR17, UR17, URZ, !UP0 ;  /* 0x0000003f11117287 */ /* 0x000fe2000c000000 */
[----:B------:R-:W-:Y:S01]  /*19330*/  STL [R1+0x20e8], R25 ;  /* 0x0020e81901007387 */ /* 0x000fe20000100800 */
[----:B------:R-:W-:Y:S02]  /*19340*/  ULOP3.LUT UR18, UR18, 0x3fff, URZ, 0xc0, !UPT ;  /* 0x00003fff12127892 */ /* 0x000fe4000f8ec03f */
[----:B------:R-:W-:Y:S01]  /*19350*/  ULOP3.LUT UR34, UR14, 0x10000, URZ, 0xfc, !UPT ;  /* 0x000100000e227892 */ /* 0x000fe2000f8efc3f */
[----:B------:R-:W-:Y:S01]  /*19360*/  STL [R1+0x20e4], R26 ;  /* 0x0020e41a01007387 */ /* 0x000fe20000100800 */
[----:B------:R-:W-:-:S02]  /*19370*/  ULOP3.LUT UR18, UR18, 0x10000, URZ, 0xfc, !UPT ;  /* 0x0001000012127892 */ /* 0x000fc4000f8efc3f */
[----:B------:R-:W-:Y:S01]  /*19380*/  UISETP.NE.U32.AND UP0, UPT, UR17, URZ, UPT ;  /* 0x0000003f1100728c */ /* 0x000fe2000bf05070 */
[----:B------:R-:W-:Y:S01]  /*19390*/  STL [R1+0x20e0], R27 ;  /* 0x0020e01b01007387 */ /* 0x000fe20000100800 */
[----:B------:R-:W-:Y:S02]  /*193a0*/  ULEA UR34, UR31, UR34, 0xb ;  /* 0x000000221f227291 */ /* 0x000fe4000f8e583f */
[----:B------:R-:W-:Y:S01]  /*193b0*/  UIMAD UR35, UR31, 0x600, UR18 ;  /* 0x000006001f2378a4 */ /* 0x000fe2000f8e0212 */
[----:B------:R-:W-:Y:S01]  /*193c0*/  STL [R1+0x20dc], R28 ;  /* 0x0020dc1c01007387 */ /* 0x000fe20000100800 */
[----:B------:R-:W-:Y:S01]  /*193d0*/  UMOV UR17, 0x80000020 ;  /* 0x8000002000117882 */ /* 0x000fe20000000000 */
[----:B------:R-:W-:Y:S02]  /*193e0*/  UMOV UR19, 0x80000020 ;  /* 0x8000002000137882 */ /* 0x000fe40000000000 */
[----:B------:R-:W-:Y:S01]  /*193f0*/  UMOV UR16, UR34 ;  /* 0x0000002200107c82 */ /* 0x000fe20008000000 */
[----:B------:R-:W-:Y:S01]  /*19400*/  STL [R1+0x20d8], R29 ;  /* 0x0020d81d01007387 */ /* 0x000fe20000100800 */
[----:B------:R-:W-:-:S03]  /*19410*/  UMOV UR18, UR35 ;  /* 0x0000002300127c82 */ /* 0x000fc60008000000 */
        /* <DEDUP_REMOVED lines=67> */
[----:B------:R-:W-:Y:S01]  /*19850*/  STL [R1+0x1fc8], R97 ;  /* 0x001fc86101007387 */ /* 0x000fe20000100800 */
[----:B--2---:R-:W-:-:S03]  /*19860*/  WARPGROUP.ARRIVE ;  /* 0x00000000000079c5 */ /* 0x004fc60000000000 */
[----:B------:R-:W-:Y:S04]  /*19870*/  STL [R1+0x1fc4], R98 ;  /* 0x001fc46201007387 */ /* 0x000fe80000100800 */
[----:B------:R-:W-:Y:S01]  /*19880*/  STL [R1+0x1fc0], R99 ;  /* 0x001fc06301007387 */ /* 0x000fe20000100800 */
[----:B------:R-:W-:Y:S03]  /*19890*/  QGMMA.64x192x32.F32.E4M3.E4M3 R140, gdesc[UR16], R140, UP0, gsb0 ;  /* 0x02e00000108c79f3 */ /* 0x000fe6000b80088c */
        /* <DEDUP_REMOVED lines=41> */
[----:B------:R3:W-:Y:S01]  /*19b30*/  STL [R1+0x1618], R0 ;  /* 0x0016180001007387 */ /* 0x0007e20000100800 */
[----:B------:R-:W-:-:S03]  /*19b40*/  WARPGROUP.DEPBAR.LE gsb0, 0x0 ;  /* 0x00008000000079c5 */ /* 0x000fc60000010000 */
[----:B------:R3:W-:Y:S01]  /*19b50*/  STL.64 [R1+0x780], R140 ;  /* 0x0007808c01007387 */ /* 0x0007e20000100a00 */
[----:B--2---:R-:W-:Y:S02]  /*19b60*/  IMAD.MOV.U32 R23, RZ, RZ, R213 ;  /* 0x000000ffff177224 */ /* 0x004fe400078e00d5 */
[----:B----4-:R-:W-:Y:S01]  /*19b70*/  IMAD.MOV.U32 R22, RZ, RZ, R214 ;  /* 0x000000ffff167224 */ /* 0x010fe200078e00d6 */
[----:B------:R2:W-:Y:S01]  /*19b80*/  STL.64 [R1+0x788], R142 ;  /* 0x0007888e01007387 */ /* 0x0005e20000100a00 */
[----:B0-----:R-:W-:Y:S02]  /*19b90*/  IMAD.MOV.U32 R21, RZ, RZ, R215 ;  /* 0x000000ffff157224 */ /* 0x001fe400078e00d7 */
[----:B-1----:R-:W-:Y:S01]  /*19ba0*/  IMAD.MOV.U32 R20, RZ, RZ, R216 ;  /* 0x000000ffff147224 */ /* 0x002fe200078e00d8 */
[----:B------:R0:W-:Y:S01]  /*19bb0*/  STL.64 [R1+0x790], R144 ;  /* 0x0007909001007387 */ /* 0x0001e20000100a00 */
[----:B---3--:R-:W-:Y:S02]  /*19bc0*/  IMAD.MOV.U32 R19, RZ, RZ, R217 ;  /* 0x000000ffff137224 */ /* 0x008fe400078e00d9 */
[----:B------:R-:W-:Y:S01]  /*19bd0*/  IMAD.MOV.U32 R18, RZ, RZ, R218 ;  /* 0x000000ffff127224 */ /* 0x000fe200078e00da */
[----:B------:R1:W-:Y:S01]  /*19be0*/  STL.64 [R1+0x798], R146 ;  /* 0x0007989201007387 */ /* 0x0003e20000100a00 */
[----:B------:R-:W-:-:S02]  /*19bf0*/  IMAD.MOV.U32 R17, RZ, RZ, R219 ;  /* 0x000000ffff117224 */ /* 0x000fc400078e00db */
[----:B------:R-:W-:Y:S01]  /*19c00*/  IMAD.MOV.U32 R16, RZ, RZ, R220 ;  /* 0x000000ffff107224 */ /* 0x000fe200078e00dc */
[----:B------:R3:W-:Y:S01]  /*19c10*/  STL.64 [R1+0x7a0], R148 ;  /* 0x0007a09401007387 */ /* 0x0007e20000100a00 */
[----:B------:R-:W-:Y:S02]  /*19c20*/  IMAD.MOV.U32 R15, RZ, RZ, R221 ;  /* 0x000000ffff0f7224 */ /* 0x000fe400078e00dd */
[----:B------:R-:W-:Y:S01]  /*19c30*/  IMAD.MOV.U32 R14, RZ, RZ, R222 ;  /* 0x000000ffff0e7224 */ /* 0x000fe200078e00de */
[----:B------:R4:W-:Y:S01]  /*19c40*/  STL.64 [R1+0x7a8], R150 ;  /* 0x0007a89601007387 */ /* 0x0009e20000100a00 */
[----:B------:R-:W-:Y:S02]  /*19c50*/  IMAD.MOV.U32 R13, RZ, RZ, R223 ;  /* 0x000000ffff0d7224 */ /* 0x000fe400078e00df */
        /* <DEDUP_REMOVED lines=17> */
[----:B------:R-:W-:-:S03]  /*19d70*/  IMAD.MOV.U32 R0, RZ, RZ, R235 ;  /* 0x000000ffff007224 */ /* 0x000fc600078e00eb */
        /* <DEDUP_REMOVED lines=24> */
[----:B------:R4:W-:Y:S04]  /*19f00*/  STL [R1+0x8a0], R212 ;  /* 0x0008a0d401007387 */ /* 0x0009e80000100800 */
[----:B------:R-:W4:Y:S04]  /*19f10*/  LDL.LU.64 R140, [R1+0x180] ;  /* 0x00018000018c7983 */ /* 0x000f280000300a00 */
[----:B--2---:R-:W2:Y:S04]  /*19f20*/  LDL.LU.64 R142, [R1+0x188] ;  /* 0x00018800018e7983 */ /* 0x004ea80000300a00 */
[----:B0-----:R-:W2:Y:S04]  /*19f30*/  LDL.LU.64 R144, [R1+0x190] ;  /* 0x0001900001907983 */ /* 0x001ea80000300a00 */
[----:B-1----:R-:W2:Y:S04]  /*19f40*/  LDL.LU.64 R146, [R1+0x198] ;  /* 0x0001980001927983 */ /* 0x002ea80000300a00 */
        /* <DEDUP_REMOVED lines=45> */
[----:B------:R-:W-:Y:S01]  /*1a220*/  UMOV UR20, UR16 ;  /* 0x0000001000147c82 */ /* 0x000fe20008000000 */
[----:B------:R-:W-:Y:S01]  /*1a230*/  UMOV UR21, UR17 ;  /* 0x0000001100157c82 */ /* 0x000fe20008000000 */
[----:B------:R-:W-:Y:S01]  /*1a240*/  UMOV UR23, 0x80000020 ;  /* 0x8000002000177882 */ /* 0x000fe20000000000 */
        /* <DEDUP_REMOVED lines=23> */
[----:B--2---:R-:W-:-:S06]  /*1a3c0*/  WARPGROUP.ARRIVE ;  /* 0x00000000000079c5 */ /* 0x004fcc0000000000 */
[----:B------:R-:W-:Y:S03]  /*1a3d0*/  QGMMA.64x192x32.F32.E4M3.E4M3 R140, gdesc[UR20], R140, UP0, gsb0 ;  /* 0x02e00000148c79f3 */ /* 0x000fe6000b80088c */
[----:B------:R-:W-:Y:S02]  /*1a3e0*/  WARPGROUP.DEPBAR.LE gsb0, 0x0 ;  /* 0x00008000000079c5 */ /* 0x000fe40000010000 */
[----:B------:R-:W-:Y:S02]  /*1a3f0*/  IMAD.MOV.U32 R24, RZ, RZ, R140 ;  /* 0x000000ffff187224 */ /* 0x000fe400078e008c */
[----:B------:R-:W-:Y:S02]  /*1a400*/  IMAD.MOV.U32 R25, RZ, RZ, R141 ;  /* 0x000000ffff197224 */ /* 0x000fe400078e008d */
[----:B------:R-:W-:Y:S01]  /*1a410*/  IMAD.MOV.U32 R26, RZ, RZ, R142 ;  /* 0x000000ffff1a7224 */ /* 0x000fe200078e008e */
[----:B------:R-:W2:Y:S01]  /*1a420*/  LDL.LU.64 R140, [R1] ;  /* 0x00000000018c7983 */ /* 0x000ea20000300a00 */
[----:B------:R-:W-:-:S02]  /*1a430*/  IMAD.MOV.U32 R27, RZ, RZ, R143 ;  /* 0x000000ffff1b7224 */ /* 0x000fc400078e008f */
[----:B------:R-:W-:Y:S01]  /*1a440*/  IMAD.MOV.U32 R28, RZ, RZ, R144 ;  /* 0x000000ffff1c7224 */ /* 0x000fe200078e0090 */
[----:B------:R-:W2:Y:S01]  /*1a450*/  LDL.LU.64 R142, [R1+0x8] ;  /* 0x00000800018e7983 */ /* 0x000ea20000300a00 */
[----:B------:R-:W-:Y:S02]  /*1a460*/  IMAD.MOV.U32 R29, RZ, RZ, R145 ;  /* 0x000000ffff1d7224 */ /* 0x000fe400078e0091 */
[----:B------:R-:W-:Y:S01]  /*1a470*/  IMAD.MOV.U32 R30, RZ, RZ, R146 ;  /* 0x000000ffff1e7224 */ /* 0x000fe200078e0092 */
[----:B------:R-:W2:Y:S01]  /*1a480*/  LDL.LU.64 R144, [R1+0x10] ;  /* 0x0000100001907983 */ /* 0x000ea20000300a00 */
[----:B------:R-:W-:Y:S02]  /*1a490*/  IMAD.MOV.U32 R31, RZ, RZ, R147 ;  /* 0x000000ffff1f7224 */ /* 0x000fe400078e0093 */
[----:B------:R-:W-:Y:S01]  /*1a4a0*/  IMAD.MOV.U32 R32, RZ, RZ, R148 ;  /* 0x000000ffff207224 */ /* 0x000fe200078e0094 */
[----:B------:R-:W2:Y:S01]  /*1a4b0*/  LDL.LU.64 R146, [R1+0x18] ;  /* 0x0000180001927983 */ /* 0x000ea20000300a00 */
        /* <DEDUP_REMOVED lines=129> */
[----:B------:R-:W-:-:S03]  /*1acd0*/  IMAD.MOV.U32 R119, RZ, RZ, R235 ;  /* 0x000000ffff777224 */ /* 0x000fc600078e00eb */
[----:B------:R-:W2:Y:S01]  /*1ace0*/  LDL.LU.64 R234, [R1+0x178] ;  /* 0x0001780001ea7983 */ /* 0x000ea20000300a00 */
[----:B------:R-:W-:Y:S01]  /*1acf0*/  UIADD3 UR20, UR34, 0x200, URZ ;  /* 0x0000020022147890 */ /* 0x000fe2000fffe03f */
[----:B------:R-:W-:Y:S02]  /*1ad00*/  UMOV UR21, 0x80000020 ;  /* 0x8000002000157882 */ /* 0x000fe40000000000 */
        /* <DEDUP_REMOVED lines=51> */
[----:B------:R-:W-:Y:S01]  /*1b040*/  QGMMA.64x192x32.F32.E4M3.E4M3 R140, gdesc[UR20], R140, UP0, gsb0 ;  /* 0x02e00000148c79f3 */ /* 0x000fe2000b80088c */
        /* <DEDUP_REMOVED lines=46> */
[----:B------:R-:W-:-:S03]  /*1b330*/  WARPGROUP.DEPBAR.LE gsb0, 0x0 ;  /* 0x00008000000079c5 */ /* 0x000fc60000010000 */
        /* <DEDUP_REMOVED lines=48> */
[----:B0-----:R-:W4:Y:S04]  /*1b640*/  LDL.LU.64 R140, [R1+0x480] ;  /* 0x00048000018c7983 */ /* 0x001f280000300a00 */
[----:B-1----:R-:W4:Y:S04]  /*1b650*/  LDL.LU.64 R142, [R1+0x488] ;  /* 0x00048800018e7983 */ /* 0x002f280000300a00 */
[----:B--2---:R-:W2:Y:S04]  /*1b660*/  LDL.LU.64 R144, [R1+0x490] ;  /* 0x0004900001907983 */ /* 0x004ea80000300a00 */
[----:B---3--:R-:W3:Y:S04]  /*1b670*/  LDL.LU.64 R146, [R1+0x498] ;  /* 0x0004980001927983 */ /* 0x008ee80000300a00 */
[----:B----4-:R-:W4:Y:S04]  /*1b680*/  LDL.LU.64 R148, [R1+0x4a0] ;  /* 0x0004a00001947983 */ /* 0x010f280000300a00 */
        /* <DEDUP_REMOVED lines=23> */
[----:B---3--:R-:W-:Y:S04]  /*1b800*/  STL.64 [R1+0x2578], R194 ;  /* 0x002578c201007387 */ /* 0x008fe80000100a00 */
[----:B--2---:R-:W-:Y:S04]  /*1b810*/  STL.64 [R1+0x2570], R192 ;  /* 0x002570c001007387 */ /* 0x004fe80000100a00 */
[----:B----4-:R-:W-:Y:S04]  /*1b820*/  STL.64 [R1+0x2568], R190 ;  /* 0x002568be01007387 */ /* 0x010fe80000100a00 */
        /* <DEDUP_REMOVED lines=45> */
[----:B0-----:R-:W2:Y:S04]  /*1bb00*/  LDL.LU.64 R120, [R1+0x650] ;  /* 0x0006500001787983 */ /* 0x001ea80000300a00 */
        /* <DEDUP_REMOVED lines=37> */
[----:B------:R-:W-:Y:S01]  /*1bd60*/  UMOV UR16, UR20 ;  /* 0x0000001400107c82 */ /* 0x000fe20008000000 */
[----:B------:R-:W-:-:S02]  /*1bd70*/  UMOV UR17, UR21 ;  /* 0x0000001500117c82 */ /* 0x000fc40008000000 */
        /* <DEDUP_REMOVED lines=19> */
[----:B------:R-:W3:Y:S01]  /*1beb0*/  LDL.LU.64 R234, [R1+0x5f8] ;  /* 0x0005f80001ea7983 */ /* 0x000ee20000300a00 */
[----:B--2---:R-:W-:-:S06]  /*1bec0*/  WARPGROUP.ARRIVE ;  /* 0x00000000000079c5 */ /* 0x004fcc0000000000 */
[----:B------:R-:W-:Y:S03]  /*1bed0*/  QGMMA.64x192x32.F32.E4M3.E4M3 R100, gdesc[UR16], R100, UP0, gsb0 ;  /* 0x02e00000106479f3 */ /* 0x000fe6000b800864 */
[----:B------:R-:W-:Y:S02]  /*1bee0*/  WARPGROUP.DEPBAR.LE gsb0, 0x0 ;  /* 0x00008000000079c5 */ /* 0x000fe40000010000 */
[----:B------:R-:W-:Y:S02]  /*1bef0*/  IMAD.MOV.U32 R22, RZ, RZ, R194 ;  /* 0x000000ffff167224 */ /* 0x000fe400078e00c2 */
[----:B------:R-:W-:Y:S02]  /*1bf00*/  IMAD.MOV.U32 R23, RZ, RZ, R195 ;  /* 0x000000ffff177224 */ /* 0x000fe400078e00c3 */
[----:B------:R-:W-:Y:S01]  /*1bf10*/  IMAD.MOV.U32 R20, RZ, RZ, R192 ;  /* 0x000000ffff147224 */ /* 0x000fe200078e00c0 */
[----:B------:R-:W3:Y:S01]  /*1bf20*/  LDL.LU.64 R194, [R1+0x2578] ;  /* 0x0025780001c27983 */ /* 0x000ee20000300a00 */
[----:B------:R-:W-:-:S02]  /*1bf30*/  IMAD.MOV.U32 R21, RZ, RZ, R193 ;  /* 0x000000ffff157224 */ /* 0x000fc400078e00c1 */
[----:B------:R-:W-:Y:S01]  /*1bf40*/  IMAD.MOV.U32 R18, RZ, RZ, R190 ;  /* 0x000000ffff127224 */ /* 0x000fe200078e00be */
[----:B------:R-:W3:Y:S01]  /*1bf50*/  LDL.LU.64 R192, [R1+0x2570] ;  /* 0x0025700001c07983 */ /* 0x000ee20000300a00 */
[----:B------:R-:W-:Y:S02]  /*1bf60*/  IMAD.MOV.U32 R19, RZ, RZ, R191 ;  /* 0x000000ffff137224 */ /* 0x000fe400078e00bf */
[----:B------:R-:W-:Y:S01]  /*1bf70*/  IMAD.MOV.U32 R16, RZ, RZ, R188 ;  /* 0x000000ffff107224 */ /* 0x000fe200078e00bc */
[----:B------:R-:W3:Y:S01]  /*1bf80*/  LDL.LU.64 R190, [R1+0x2568] ;  /* 0x0025680001be7983 */ /* 0x000ee20000300a00 */
        /* <DEDUP_REMOVED lines=72> */
[----:B------:R-:W-:-:S03]  /*1c410*/  IMAD.MOV.U32 R55, RZ, RZ, R141 ;  /* 0x000000ffff377224 */ /* 0x000fc600078e008d */
[----:B------:R-:W3:Y:S01]  /*1c420*/  LDL.LU.64 R140, [R1+0x24a0] ;  /* 0x0024a000018c7983 */ /* 0x000ee20000300a00 */
[----:B------:R-:W-:Y:S01]  /*1c430*/  UIADD3 UR16, UR34, 0x400, URZ ;  /* 0x0000040022107890 */ /* 0x000fe2000fffe03f */
[----:B------:R-:W-:Y:S01]  /*1c440*/  UMOV UR17, 0x80000020 ;  /* 0x8000002000117882 */ /* 0x000fe20000000000 */
[----:B------:R-:W-:Y:S02]  /*1c450*/  IMAD.MOV.U32 R58, RZ, RZ, R138 ;  /* 0x000000ffff3a7224 */ /* 0x000fe400078e008a */
        /* <DEDUP_REMOVED lines=48> */
[----:B------:R-:W-:Y:S01]  /*1c760*/  IMAD.MOV.U32 R77, RZ, RZ, R119 ;  /* 0x000000ffff4d7224 */ /* 0x000fe200078e0077 */
[----:B---3--:R-:W-:-:S06]  /*1c770*/  WARPGROUP.ARRIVE ;  /* 0x00000000000079c5 */ /* 0x008fcc0000000000 */
[----:B------:R-:W-:Y:S03]  /*1c780*/  QGMMA.64x192x32.F32.E4M3.E4M3 R140, gdesc[UR16], R140, UP0, gsb0 ;  /* 0x02e00000108c79f3 */ /* 0x000fe6000b80088c */
        /* <DEDUP_REMOVED lines=34> */
[----:B------:R-:W-:-:S03]  /*1c9b0*/  IMAD.MOV.U32 R98, RZ, RZ, R234 ;  /* 0x000000ffff627224 */ /* 0x000fc600078e00ea */
[----:B------:R-:W-:Y:S01]  /*1c9c0*/  STL.64 [R1+0x588], R206 ;  /* 0x000588ce01007387 */ /* 0x000fe20000100a00 */
[----:B------:R-:W-:-:S03]  /*1c9d0*/  IMAD.MOV.U32 R97, RZ, RZ, R235 ;  /* 0x000000ffff617224 */ /* 0x000fc600078e00eb */
[----:B------:R-:W-:Y:S01]  /*1c9e0*/  STL.64 [R1+0x590], R208 ;  /* 0x000590d001007387 */ /* 0x000fe20000100a00 */
[----:B------:R-:W-:-:S03]  /*1c9f0*/  IMAD.MOV.U32 R100, RZ, RZ, R232 ;  /* 0x000000ffff647224 */ /* 0x000fc600078e00e8 */
[----:B------:R-:W-:Y:S01]  /*1ca00*/  STL.64 [R1+0x598], R210 ;  /* 0x000598d201007387 */ /* 0x000fe20000100a00 */
[----:B------:R-:W-:-:S03]  /*1ca10*/  IMAD.MOV.U32 R99, RZ, RZ, R233 ;  /* 0x000000ffff637224 */ /* 0x000fc600078e00e9 */
[----:B------:R0:W-:Y:S01]  /*1ca20*/  STL [R1+0x5a0], R212 ;  /* 0x0005a0d401007387 */ /* 0x0001e20000100800 */
[----:B------:R-:W-:Y:S02]  /*1ca30*/  IMAD.MOV.U32 R102, RZ, RZ, R230 ;  /* 0x000000ffff667224 */ /* 0x000fe400078e00e6 */
[----:B------:R-:W-:Y:S01]  /*1ca40*/  IMAD.MOV.U32 R101, RZ, RZ, R231 ;  /* 0x000000ffff657224 */ /* 0x000fe200078e00e7 */
[----:B------:R-:W3:Y:S01]  /*1ca50*/  LDL.LU.64 R234, [R1+0x2448] ;  /* 0x0024480001ea7983 */ /* 0x000ee20000300a00 */
[----:B------:R-:W-:Y:S02]  /*1ca60*/  IMAD.MOV.U32 R104, RZ, RZ, R228 ;  /* 0x000000ffff687224 */ /* 0x000fe400078e00e4 */
[----:B------:R-:W-:Y:S01]  /*1ca70*/  IMAD.MOV.U32 R103, RZ, RZ, R229 ;  /* 0x000000ffff677224 */ /* 0x000fe200078e00e5 */
[----:B------:R-:W4:Y:S01]  /*1ca80*/  LDL.LU.64 R232, [R1+0x2440] ;  /* 0x0024400001e87983 */ /* 0x000f220000300a00 */
        /* <DEDUP_REMOVED lines=21> */
[----:B------:R-:W-:-:S03]  /*1cbe0*/  IMAD.MOV.U32 R119, RZ, RZ, R213 ;  /* 0x000000ffff777224 */ /* 0x000fc600078e00d5 */
        /* <DEDUP_REMOVED lines=41> */
[----:B---3--:R-:W-:Y:S04]  /*1ce80*/  STL.64 [R1+0x17e8], R234 ;  /* 0x0017e8ea01007387 */ /* 0x008fe80000100a00 */
[----:B----4-:R-:W-:Y:S04]  /*1ce90*/  STL.64 [R1+0x17e0], R232 ;  /* 0x0017e0e801007387 */ /* 0x010fe80000100a00 */
[----:B--2---:R-:W-:Y:S04]  /*1cea0*/  STL.64 [R1+0x17d8], R230 ;  /* 0x0017d8e601007387 */ /* 0x004fe80000100a00 */
[----:B------:R-:W-:Y:S04]  /*1ceb0*/  STL.64 [R1+0x17d0], R228 ;  /* 0x0017d0e401007387 */ /* 0x000fe80000100a00 */
[----:B------:R-:W-:Y:S04]  /*1cec0*/  STL.64 [R1+0x17c8], R226 ;  /* 0x0017c8e201007387 */ /* 0x000fe80000100a00 */
[----:B------:R-:W-:Y:S04]  /*1ced0*/  STL.64 [R1+0x17c0], R224 ;  /* 0x0017c0e001007387 */ /* 0x000fe80000100a00 */
[----:B------:R-:W-:Y:S04]  /*1cee0*/  STL.64 [R1+0x17b8], R222 ;  /* 0x0017b8de01007387 */ /* 0x000fe80000100a00 */
[----:B------:R-:W-:Y:S04]  /*1cef0*/  STL.64 [R1+0x17b0], R220 ;  /* 0x0017b0dc01007387 */ /* 0x000fe80000100a00 */
[----:B------:R-:W-:Y:S04]  /*1cf00*/  STL.64 [R1+0x17a8], R218 ;  /* 0x0017a8da01007387 */ /* 0x000fe80000100a00 */
[----:B------:R-:W-:Y:S01]  /*1cf10*/  STL.64 [R1+0x17a0], R216 ;  /* 0x0017a0d801007387 */ /* 0x000fe20000100a00 */
[----:B------:R-:W-:-:S06]  /*1cf20*/  WARPGROUP.ARRIVE ;  /* 0x00000000000079c5 */ /* 0x000fcc0000000000 */
        /* <DEDUP_REMOVED lines=40> */
[----:B0-----:R-:W2:Y:S04]  /*1d1b0*/  LDL.LU R140, [R1+0x480] ;  /* 0x00048000018c7983 */ /* 0x001ea80000300800 */
[----:B------:R-:W2:Y:S04]  /*1d1c0*/  LDL.LU R141, [R1+0x484] ;  /* 0x00048400018d7983 */ /* 0x000ea80000300800 */
[----:B------:R-:W3:Y:S04]  /*1d1d0*/  LDL.LU R142, [R1+0x488] ;  /* 0x00048800018e7983 */ /* 0x000ee80000300800 */
[----:B------:R-:W3:Y:S04]  /*1d1e0*/  LDL.LU R143, [R1+0x48c] ;  /* 0x00048c00018f7983 */ /* 0x000ee80000300800 */
[----:B------:R-:W4:Y:S04]  /*1d1f0*/  LDL.LU R144, [R1+0x490] ;  /* 0x0004900001907983 */ /* 0x000f280000300800 */
[----:B------:R-:W4:Y:S04]  /*1d200*/  LDL.LU R145, [R1+0x494] ;  /* 0x0004940001917983 */ /* 0x000f280000300800 */
[----:B------:R-:W2:Y:S04]  /*1d210*/  LDL.LU R146, [R1+0x498] ;  /* 0x0004980001927983 */ /* 0x000ea80000300800 */
        /* <DEDUP_REMOVED lines=65> */
[----:B------:R-:W2:Y:S01]  /*1d630*/  LDL.LU R212, [R1+0x5a0] ;  /* 0x0005a00001d47983 */ /* 0x000ea20000300800 */
[----:B------:R-:W-:-:S02]  /*1d640*/  IMAD.MOV.U32 R214, RZ, RZ, R118 ;  /* 0x000000ffffd67224 */ /* 0x000fc400078e0076 */
[----:B------:R-:W-:Y:S02]  /*1d650*/  IMAD.MOV.U32 R215, RZ, RZ, R117 ;  /* 0x000000ffffd77224 */ /* 0x000fe400078e0075 */
[----:B------:R-:W-:Y:S02]  /*1d660*/  IMAD.MOV.U32 R213, RZ, RZ, R119 ;  /* 0x000000ffffd57224 */ /* 0x000fe400078e0077 */
[----:B------:R-:W3:Y:S04]  /*1d670*/  LDL.LU R119, [R1+0x22c8] ;  /* 0x0022c80001777983 */ /* 0x000ee80000300800 */
[----:B------:R-:W3:Y:S04]  /*1d680*/  LDL.LU R118, [R1+0x22c4] ;  /* 0x0022c40001767983 */ /* 0x000ee80000300800 */
[----:B------:R-:W3:Y:S04]  /*1d690*/  LDL.LU R117, [R1+0x22c0] ;  /* 0x0022c00001757983 */ /* 0x000ee80000300800 */
[----:B------:R0:W-:Y:S01]  /*1d6a0*/  STL.64 [R1+0x1968], R214 ;  /* 0x001968d601007387 */ /* 0x0001e20000100a00 */
        /* <DEDUP_REMOVED lines=20> */
[----:B0-----:R-:W-:Y:S02]  /*1d7f0*/  IMAD.MOV.U32 R214, RZ, RZ, R22 ;  /* 0x000000ffffd67224 */ /* 0x001fe400078e0016 */
[----:B------:R-:W-:Y:S01]  /*1d800*/  IMAD.MOV.U32 R215, RZ, RZ, R23 ;  /* 0x000000ffffd77224 */ /* 0x000fe200078e0017 */
[----:B--2---:R-:W-:Y:S04]  /*1d810*/  STL.64 [R1+0x1960], R212 ;  /* 0x001960d401007387 */ /* 0x004fe80000100a00 */
[----:B----4-:R-:W-:Y:S04]  /*1d820*/  STL.64 [R1+0x1958], R210 ;  /* 0x001958d201007387 */ /* 0x010fe80000100a00 */
[----:B---3--:R-:W-:Y:S04]  /*1d830*/  STL.64 [R1+0x1950], R208 ;  /* 0x001950d001007387 */ /* 0x008fe80000100a00 */
        /* <DEDUP_REMOVED lines=44> */
[----:B------:R-:W2:Y:S04]  /*1db00*/  LDL.LU R116, [R1+0x22bc] ;  /* 0x0022bc0001747983 */ /* 0x000ea80000300800 */
[----:B------:R-:W3:Y:S04]  /*1db10*/  LDL.LU R115, [R1+0x22b8] ;  /* 0x0022b80001737983 */ /* 0x000ee80000300800 */
[----:B------:R-:W4:Y:S04]  /*1db20*/  LDL.LU R114, [R1+0x22b4] ;  /* 0x0022b40001727983 */ /* 0x000f280000300800 */
        /* <DEDUP_REMOVED lines=12> */
[----:B------:R-:W2:Y:S01]  /*1dbf0*/  LDL.LU R101, [R1+0x2280] ;  /* 0x0022800001657983 */ /* 0x000ea20000300800 */
[----:B0-----:R-:W-:-:S03]  /*1dc00*/  IMAD.MOV.U32 R120, RZ, RZ, R96 ;  /* 0x000000ffff787224 */ /* 0x001fc600078e0060 */
[----:B------:R-:W3:Y:S01]  /*1dc10*/  LDL.LU R100, [R1+0x227c] ;  /* 0x00227c0001647983 */ /* 0x000ee20000300800 */
[----:B------:R-:W-:-:S03]  /*1dc20*/  IMAD.MOV.U32 R121, RZ, RZ, R95 ;  /* 0x000000ffff797224 */ /* 0x000fc600078e005f */
[----:B------:R-:W4:Y:S01]  /*1dc30*/  LDL.LU R99, [R1+0x2278] ;  /* 0x0022780001637983 */ /* 0x000f220000300800 */
[----:B------:R-:W-:-:S03]  /*1dc40*/  IMAD.MOV.U32 R122, RZ, RZ, R94 ;  /* 0x000000ffff7a7224 */ /* 0x000fc600078e005e */
[----:B------:R-:W2:Y:S01]  /*1dc50*/  LDL.LU R98, [R1+0x2274] ;  /* 0x0022740001627983 */ /* 0x000ea20000300800 */
[----:B------:R-:W-:-:S03]  /*1dc60*/  IMAD.MOV.U32 R123, RZ, RZ, R93 ;  /* 0x000000ffff7b7224 */ /* 0x000fc600078e005d */
        /* <DEDUP_REMOVED lines=184> */
[----:B------:R-:W2:Y:S04]  /*1e7f0*/  LDL.LU R21, [R1+0x20f8] ;  /* 0x0020f80001157983 */ /* 0x000ea80000300800 */
[----:B------:R-:W2:Y:S04]  /*1e800*/  LDL.LU R22, [R1+0x20f4] ;  /* 0x0020f40001167983 */ /* 0x000ea80000300800 */
[----:B------:R-:W2:Y:S04]  /*1e810*/  LDL.LU R23, [R1+0x20f0] ;  /* 0x0020f00001177983 */ /* 0x000ea80000300800 */
        /* <DEDUP_REMOVED lines=48> */
[----:B0-----:R-:W4:Y:S04]  /*1eb20*/  LDL.LU.64 R120, [R1] ;  /* 0x0000000001787983 */ /* 0x001f280000300a00 */
[----:B------:R-:W3:Y:S04]  /*1eb30*/  LDL.LU.64 R122, [R1+0x8] ;  /* 0x00000800017a7983 */ /* 0x000ee80000300a00 */
[----:B------:R-:W2:Y:S04]  /*1eb40*/  LDL.LU.64 R124, [R1+0x10] ;  /* 0x00001000017c7983 */ /* 0x000ea80000300a00 */
[----:B------:R-:W4:Y:S04]  /*1eb50*/  LDL.LU.64 R126, [R1+0x18] ;  /* 0x00001800017e7983 */ /* 0x000f280000300a00 */
        /* <DEDUP_REMOVED lines=44> */
[----:B--2---:R-:W-:Y:S04]  /*1ee20*/  STL.64 [R1+0x1c68], R214 ;  /* 0x001c68d601007387 */ /* 0x004fe80000100a00 */
[----:B---3--:R-:W-:Y:S04]  /*1ee30*/  STL.64 [R1+0x1c60], R212 ;  /* 0x001c60d401007387 */ /* 0x008fe80000100a00 */
        /* <DEDUP_REMOVED lines=43> */
[----:B------:R1:W-:Y:S04]  /*1f0f0*/  STL.64 [R1+0x1b00], R124 ;  /* 0x001b007c01007387 */ /* 0x0003e80000100a00 */
[----:B------:R2:W-:Y:S04]  /*1f100*/  STL.64 [R1+0x1af8], R122 ;  /* 0x001af87a01007387 */ /* 0x0005e80000100a00 */
[----:B------:R3:W-:Y:S01]  /*1f110*/  STL.64 [R1+0x1af0], R120 ;  /* 0x001af07801007387 */ /* 0x0007e20000100a00 */
[----:B0-----:R-:W-:-:S02]  /*1f120*/  IMAD.MOV.U32 R126, RZ, RZ, R30 ;  /* 0x000000ffff7e7224 */ /* 0x001fc400078e001e */
[----:B-1----:R-:W-:Y:S02]  /*1f130*/  IMAD.MOV.U32 R124, RZ, RZ, R28 ;  /* 0x000000ffff7c7224 */ /* 0x002fe400078e001c */
[----:B--2---:R-:W-:Y:S02]  /*1f140*/  IMAD.MOV.U32 R122, RZ, RZ, R26 ;  /* 0x000000ffff7a7224 */ /* 0x004fe400078e001a */
[----:B---3--:R-:W-:Y:S02]  /*1f150*/  IMAD.MOV.U32 R120, RZ, RZ, R24 ;  /* 0x000000ffff787224 */ /* 0x008fe400078e0018 */
[----:B------:R-:W2:Y:S01]  /*1f160*/  LDL.LU R24, [R1+0x20ec] ;  /* 0x0020ec0001187983 */ /* 0x000ea20000300800 */
[----:B------:R-:W-:Y:S02]  /*1f170*/  IMAD.MOV.U32 R121, RZ, RZ, R25 ;  /* 0x000000ffff797224 */ /* 0x000fe400078e0019 */
[----:B------:R-:W-:Y:S01]  /*1f180*/  IMAD.MOV.U32 R123, RZ, RZ, R27 ;  /* 0x000000ffff7b7224 */ /* 0x000fe200078e001b */
        /* <DEDUP_REMOVED lines=233> */
[----:B0-----:R-:W3:Y:S04]  /*20020*/  LDL.LU R120, [R1+0x780] ;  /* 0x0007800001787983 */ /* 0x001ee80000300800 */
[----:B------:R-:W3:Y:S04]  /*20030*/  LDL.LU R121, [R1+0x784] ;  /* 0x0007840001797983 */ /* 0x000ee80000300800 */
[----:B------:R-:W4:Y:S04]  /*20040*/  LDL.LU R122, [R1+0x788] ;  /* 0x00078800017a7983 */ /* 0x000f280000300800 */
[----:B------:R-:W4:Y:S04]  /*20050*/  LDL.LU R123, [R1+0x78c] ;  /* 0x00078c00017b7983 */ /* 0x000f280000300800 */
[----:B------:R-:W3:Y:S04]  /*20060*/  LDL.LU R124, [R1+0x790] ;  /* 0x00079000017c7983 */ /* 0x000ee80000300800 */
        /* <DEDUP_REMOVED lines=67> */
[----:B------:R-:W3:Y:S01]  /*204a0*/  LDL.LU R192, [R1+0x8a0] ;  /* 0x0008a00001c07983 */ /* 0x000ee20000300800 */
        /* <DEDUP_REMOVED lines=30> */
[----:B------:R-:W-:-:S03]  /*20690*/  IMAD.MOV.U32 R193, RZ, RZ, R23 ;  /* 0x000000ffffc17224 */ /* 0x000fc600078e0017 */
[----:B------:R-:W-:Y:S04]  /*206a0*/  STL.64 [R1+0x1f28], R198 ;  /* 0x001f28c601007387 */ /* 0x000fe80000100a00 */
[----:B------:R-:W-:Y:S04]  /*206b0*/  STL.64 [R1+0x1f20], R196 ;  /* 0x001f20c401007387 */ /* 0x000fe80000100a00 */
[----:B------:R-:W-:Y:S01]  /*206c0*/  STL.64 [R1+0x1f18], R194 ;  /* 0x001f18c201007387 */ /* 0x000fe20000100a00 */
[----:B------:R-:W-:Y:S01]  /*206d0*/  UIADD3 UR20, UR34, 0x600, URZ ;  /* 0x0000060022147890 */ /* 0x000fe2000fffe03f */
[----:B--2---:R-:W-:Y:S01]  /*206e0*/  WARPGROUP.ARRIVE ;  /* 0x00000000000079c5 */ /* 0x004fe20000000000 */
[----:B------:R-:W-:-:S07]  /*206f0*/  UMOV UR21, 0x80000020 ;  /* 0x8000002000157882 */ /* 0x000fce0000000000 */
[----:B------:R-:W-:Y:S01]  /*20700*/  QGMMA.64x192x32.F32.E4M3.E4M3 R24, gdesc[UR20], R24, UP0, gsb0 ;  /* 0x02e00000141879f3 */ /* 0x000fe2000b800818 */
        /* <DEDUP_REMOVED lines=85> */
[----:B------:R-:W-:-:S02]  /*20c60*/  WARPGROUP.DEPBAR.LE gsb0, 0x0 ;  /* 0x00008000000079c5 */ /* 0x000fc40000010000 */
[----:B------:R-:W-:Y:S01]  /*20c70*/  UMOV UR22, UR18 ;  /* 0x0000001200167c82 */ /* 0x000fe20008000000 */
[----:B------:R-:W-:Y:S01]  /*20c80*/  UMOV UR23, UR19 ;  /* 0x0000001300177c82 */ /* 0x000fe20008000000 */
[----:B--2---:R-:W-:-:S06]  /*20c90*/  WARPGROUP.ARRIVE ;  /* 0x00000000000079c5 */ /* 0x004fcc0000000000 */
        /* <DEDUP_REMOVED lines=42> */
[----:B------:R0:W-:Y:S01]  /*20f40*/  STL.64 [R1+0x420], R192 ;  /* 0x000420c001007387 */ /* 0x0001e20000100a00 */
[----:B------:R-:W-:Y:S02]  /*20f50*/  IMAD.MOV.U32 R6, RZ, RZ, R210 ;  /* 0x000000ffff067224 */ /* 0x000fe400078e00d2 */
        /* <DEDUP_REMOVED lines=66> */
[----:B------:R-:W-:Y:S01]  /*21380*/  UIADD3 UR18, UR35, 0x2, URZ ;  /* 0x0000000223127890 */ /* 0x000fe2000fffe03f */
[----:B------:R-:W-:Y:S01]  /*21390*/  UMOV UR17, 0x80000020 ;  /* 0x8000002000117882 */ /* 0x000fe20000000000 */
[----:B------:R-:W-:Y:S01]  /*213a0*/  UMOV UR19, 0x80000020 ;  /* 0x8000002000137882 */ /* 0x000fe20000000000 */
[----:B--2---:R-:W-:-:S06]  /*213b0*/  WARPGROUP.ARRIVE ;  /* 0x00000000000079c5 */ /* 0x004fcc0000000000 */
        /* <DEDUP_REMOVED lines=202> */
[----:B------:R-:W-:Y:S01]  /*22060*/  UMOV UR21, 0x80000020 ;  /* 0x8000002000157882 */ /* 0x000fe20000000000 */
[----:B--2---:R-:W-:-:S07]  /*22070*/  WARPGROUP.ARRIVE ;  /* 0x00000000000079c5 */ /* 0x004fce0000000000 */
[----:B------:R-:W-:Y:S03]  /*22080*/  QGMMA.64x192x32.F32.E4M3.E4M3 R120, gdesc[UR20], R120, gsb0 ;  /* 0x02e00000147879f3 */ /* 0x000fe60008000878 */
[----:B------:R-:W-:Y:S02]  /*22090*/  WARPGROUP.DEPBAR.LE gsb0, 0x0 ;  /* 0x00008000000079c5 */ /* 0x000fe40000010000 */
        /* <DEDUP_REMOVED lines=98> */
[----:B------:R-:W-:Y:S01]  /*226c0*/  UMOV UR17, UR21 ;  /* 0x0000001500117c82 */ /* 0x000fe20008000000 */
        /* <DEDUP_REMOVED lines=153> */
[----:B------:R-:W4:Y:S04]  /*23060*/  LDL.LU.64 R232, [R1+0x17e0] ;  /* 0x0017e00001e87983 */ /* 0x000f280000300a00 */
        /* <DEDUP_REMOVED lines=46> */
[----:B------:R-:W-:Y:S01]  /*23350*/  UMOV UR20, UR16 ;  /* 0x0000001000147c82 */ /* 0x000fe20008000000 */
[----:B------:R-:W-:-:S02]  /*23360*/  UMOV UR21, UR17 ;  /* 0x0000001100157c82 */ /* 0x000fc40008000000 */
        /* <DEDUP_REMOVED lines=125> */
[----:B------:R-:W-:Y:S01]  /*23b40*/  UIADD3 UR20, UR34, 0x602, URZ ;  /* 0x0000060222147890 */ /* 0x000fe2000fffe03f */
[----:B------:R-:W-:Y:S01]  /*23b50*/  WARPGROUP.ARRIVE ;  /* 0x00000000000079c5 */ /* 0x000fe20000000000 */
[----:B------:R-:W-:-:S07]  /*23b60*/  UMOV UR21, 0x80000020 ;  /* 0x8000002000157882 */ /* 0x000fce0000000000 */
[----:B------:R-:W-:Y:S01]  /*23b70*/  QGMMA.64x192x32.F32.E4M3.E4M3 R24, gdesc[UR20], R24, gsb0 ;  /* 0x02e00000141879f3 */ /* 0x000fe20008000818 */
        /* <DEDUP_REMOVED lines=21> */
[----:B------:R-:W-:Y:S01]  /*23cd0*/  IMAD.MOV.U32 R235, RZ, RZ, R0 ;  /* 0x000000ffffeb7224 */ /* 0x000fe200078e0000 */
[----:B------:R-:W-:Y:S01]  /*23ce0*/  UMOV UR16, UR20 ;  /* 0x0000001400107c82 */ /* 0x000fe20008000000 */
[----:B------:R-:W-:Y:S01]  /*23cf0*/  UMOV UR17, UR21 ;  /* 0x0000001500117c82 */ /* 0x000fe20008000000 */
[----:B------:R0:W5:Y:S04]  /*23d00*/  LDL.LU R23, [R1+0x166c] ;  /* 0x00166c0001177983 */ /* 0x0001680000300800 */
        /* <DEDUP_REMOVED lines=20> */
[----:B------:R0:W5:Y:S01]  /*23e50*/  LDL.LU R0, [R1+0x1618] ;  /* 0x0016180001007983 */ /* 0x0001620000300800 */
[----:B------:R-:W-:-:S02]  /*23e60*/  WARPGROUP.DEPBAR.LE gsb0, 0x0 ;  /* 0x00008000000079c5 */ /* 0x000fc40000010000 */
        /* <DEDUP_REMOVED lines=98> */
[----:B------:R0:W5:Y:S01]  /*24490*/  LDL.LU.64 R140, [R1+0x1498] ;  /* 0x00149800018c7983 */ /* 0x0001620000300a00 */
[----:B------:R-:W-:-:S04]  /*244a0*/  UIADD3 UR6, UR6, 0x2, URZ ;  /* 0x0000000206067890 */ /* 0x000fc8000fffe03f */
[----:B------:R-:W-:-:S04]  /*244b0*/  UISETP.NE.AND UP0, UPT, UR6, UR29, UPT ;  /* 0x0000001d0600728c */ /* 0x000fc8000bf05270 */
[----:B------:R-:W-:-:S06]  /*244c0*/  USEL UR16, URZ, 0x1, UP0 ;  /* 0x000000013f107887 */ /* 0x000fcc0008000000 */
[----:B------:R-:W-:-:S13]  /*244d0*/  ISETP.NE.AND P0, PT, RZ, UR16, PT ;  /* 0x00000010ff007c0c */ /* 0x000fda000bf05270 */
[----:B0-----:R-:W-:Y:S05]  /*244e0*/  @!P0 BRA `(.L_x_24) ;  /* 0x000000b400f08947 */ /* 0x001fea0003800000 */
[----:B------:R0:W-:Y:S04]  /*244f0*/  STL [R1+0x1588], R70 ;  /* 0x0015884601007387 */ /* 0x0001e80000100800 */
[----:B0-----:R-:W2:Y:S04]  /*24500*/  LDL.LU R70, [R1+0x904] ;  /* 0x0009040001467983 */ /* 0x001ea80000300800 */
[----:B------:R0:W-:Y:S04]  /*24510*/  STL [R1+0x1584], R71 ;  /* 0x0015844701007387 */ /* 0x0001e80000100800 */
[----:B0-----:R-:W2:Y:S04]  /*24520*/  LDL R71, [R1+0x804] ;  /* 0x0008040001477983 */ /* 0x001ea80000100800 */
[----:B------:R0:W-:Y:S04]  /*24530*/  STL [R1+0x1580], R72 ;  /* 0x0015804801007387 */ /* 0x0001e80000100800 */
[----:B0-----:R-:W3:Y:S04]  /*24540*/  LDL.LU R72, [R1+0x900] ;  /* 0x0009000001487983 */ /* 0x001ee80000300800 */
[----:B------:R0:W-:Y:S04]  /*24550*/  STL [R1+0x157c], R73 ;  /* 0x00157c4901007387 */ /* 0x0001e80000100800 */
[----:B0-----:R-:W3:Y:S04]  /*24560*/  LDL R73, [R1+0x800] ;  /* 0x0008000001497983 */ /* 0x001ee80000100800 */
        /* <DEDUP_REMOVED lines=64> */
[----:B---3--:R-:W-:-:S01]  /*24970*/  FADD R72, R73, R72 ;  /* 0x0000004849487221 */ /* 0x008fc20000000000 */
[----:B--2---:R-:W-:Y:S01]  /*24980*/  FADD R70, R71, R70 ;  /* 0x0000004647467221 */ /* 0x004fe20000000000 */
[----:B----45:R-:W-:-:S01]  /*24990*/  FADD R228, R83, R228 ;  /* 0x000000e453e47221 */ /* 0x030fc20000000000 */
[----:B------:R-:W-:Y:S01]  /*249a0*/  STL [R1+0x14f8], R106 ;  /* 0x0014f86a01007387 */ /* 0x000fe20000100800 */
[----:B------:R-:W-:-:S01]  /*249b0*/  FADD R229, R82, R229 ;  /* 0x000000e552e57221 */ /* 0x000fc20000000000 */
[----:B------:R-:W-:Y:S01]  /*249c0*/  FADD R227, R84, R227 ;  /* 0x000000e354e37221 */ /* 0x000fe20000000000 */
[----:B------:R-:W-:-:S01]  /*249d0*/  FADD R230, R81, R230 ;  /* 0x000000e651e67221 */ /* 0x000fc20000000000 */
        /* <DEDUP_REMOVED lines=9> */
[----:B------:R-:W-:-:S03]  /*24a70*/  FADD R237, R74, R237 ;  /* 0x000000ed4aed7221 */ /* 0x000fc60000000000 */
[----:B------:R-:W-:Y:S01]  /*24a80*/  STL [R1+0x14e8], R110 ;  /* 0x0014e86e01007387 */ /* 0x000fe20000100800 */
[----:B------:R-:W-:-:S03]  /*24a90*/  FADD R226, R85, R226 ;  /* 0x000000e255e27221 */ /* 0x000fc60000000000 */
[----:B------:R-:W-:Y:S04]  /*24aa0*/  STL [R1+0x14e4], R111 ;  /* 0x0014e46f01007387 */ /* 0x000fe80000100800 */
[----:B------:R-:W-:Y:S04]  /*24ab0*/  STL [R1+0x14e0], R112 ;  /* 0x0014e07001007387 */ /* 0x000fe80000100800 */
[----:B------:R-:W-:Y:S01]  /*24ac0*/  STL [R1+0x14dc], R113 ;  /* 0x0014dc7101007387 */ /* 0x000fe20000100800 */
[----:B------:R-:W-:-:S03]  /*24ad0*/  FADD R225, R86, R225 ;  /* 0x000000e156e17221 */ /* 0x000fc60000000000 */
[----:B------:R-:W-:Y:S04]  /*24ae0*/  STL [R1+0x14d8], R114 ;  /* 0x0014d87201007387 */ /* 0x000fe80000100800 */
[----:B------:R-:W-:Y:S04]  /*24af0*/  STL [R1+0x14d4], R115 ;  /* 0x0014d47301007387 */ /* 0x000fe80000100800 */
[----:B------:R-:W-:Y:S04]  /*24b00*/  STL [R1+0x14d0], R116 ;  /* 0x0014d07401007387 */ /* 0x000fe80000100800 */
[----:B------:R-:W-:Y:S01]  /*24b10*/  STL [R1+0x14cc], R117 ;  /* 0x0014cc7501007387 */ /* 0x000fe20000100800 */
[----:B------:R-:W-:-:S03]  /*24b20*/  FADD R224, R87, R224 ;  /* 0x000000e057e07221 */ /* 0x000fc60000000000 */
[----:B------:R-:W-:Y:S04]  /*24b30*/  STL [R1+0x14c8], R118 ;  /* 0x0014c87601007387 */ /* 0x000fe80000100800 */
[----:B------:R0:W-:Y:S04]  /*24b40*/  STL [R1+0x14c4], R119 ;  /* 0x0014c47701007387 */ /* 0x0001e80000100800 */
[----:B------:R1:W-:Y:S01]  /*24b50*/  STL [R1+0x14c0], R12 ;  /* 0x0014c00c01007387 */ /* 0x0003e20000100800 */
[----:B------:R-:W-:-:S03]  /*24b60*/  FADD R223, R88, R223 ;  /* 0x000000df58df7221 */ /* 0x000fc60000000000 */
[----:B------:R2:W-:Y:S04]  /*24b70*/  STL [R1+0x14bc], R11 ;  /* 0x0014bc0b01007387 */ /* 0x0005e80000100800 */
[----:B------:R3:W-:Y:S04]  /*24b80*/  STL [R1+0x14b8], R10 ;  /* 0x0014b80a01007387 */ /* 0x0007e80000100800 */
[----:B------:R4:W-:Y:S04]  /*24b90*/  STL [R1+0x14b4], R9 ;  /* 0x0014b40901007387 */ /* 0x0009e80000100800 */
[----:B------:R4:W-:Y:S01]  /*24ba0*/  STL [R1+0x14b0], R8 ;  /* 0x0014b00801007387 */ /* 0x0009e20000100800 */
[----:B------:R-:W-:-:S03]  /*24bb0*/  FADD R222, R89, R222 ;  /* 0x000000de59de7221 */ /* 0x000fc60000000000 */
[----:B------:R4:W-:Y:S04]  /*24bc0*/  STL [R1+0x14ac], R7 ;  /* 0x0014ac0701007387 */ /* 0x0009e80000100800 */
[----:B------:R4:W-:Y:S04]  /*24bd0*/  STL [R1+0x14a8], R6 ;  /* 0x0014a80601007387 */ /* 0x0009e80000100800 */
[----:B------:R4:W-:Y:S01]  /*24be0*/  STL [R1+0x14a4], R5 ;  /* 0x0014a40501007387 */ /* 0x0009e20000100800 */
[----:B------:R-:W-:-:S03]  /*24bf0*/  FADD R221, R90, R221 ;  /* 0x000000dd5add7221 */ /* 0x000fc60000000000 */
[----:B------:R4:W-:Y:S04]  /*24c00*/  STL [R1+0x14a0], R4 ;  /* 0x0014a00401007387 */ /* 0x0009e80000100800 */
[----:B------:R-:W-:Y:S04]  /*24c10*/  STL [R1+0x149c], R3 ;  /* 0x00149c0301007387 */ /* 0x000fe80000100800 */
[----:B------:R-:W-:Y:S04]  /*24c20*/  STL [R1+0x1498], R2 ;  /* 0x0014980201007387 */ /* 0x000fe80000100800 */
[----:B------:R-:W-:Y:S01]  /*24c30*/  STL [R1+0x1494], R0 ;  /* 0x0014940001007387 */ /* 0x000fe20000100800 */
[----:B------:R-:W-:-:S03]  /*24c40*/  FADD R220, R91, R220 ;  /* 0x000000dc5bdc7221 */ /* 0x000fc60000000000 */
[----:B0-----:R-:W4:Y:S04]  /*24c50*/  LDL R119, [R1+0x808] ;  /* 0x0008080001777983 */ /* 0x001f280000100800 */
[----:B------:R-:W4:Y:S04]  /*24c60*/  LDL.LU R118, [R1+0x908] ;  /* 0x0009080001767983 */ /* 0x000f280000300800 */
[----:B------:R0:W-:Y:S01]  /*24c70*/  STL [R1+0x900], R72 ;  /* 0x0009004801007387 */ /* 0x0001e20000100800 */
[----:B------:R-:W-:-:S03]  /*24c80*/  FADD R219, R92, R219 ;  /* 0x000000db5cdb7221 */ /* 0x000fc60000000000 */
[----:B------:R-:W4:Y:S04]  /*24c90*/  LDL R117, [R1+0x80c] ;  /* 0x00080c0001757983 */ /* 0x000f280000100800 */
[----:B------:R0:W-:Y:S04]  /*24ca0*/  STL [R1+0x904], R70 ;  /* 0x0009044601007387 */ /* 0x0001e80000100800 */
[----:B------:R-:W4:Y:S04]  /*24cb0*/  LDL.LU R116, [R1+0x90c] ;  /* 0x00090c0001747983 */ /* 0x000f280000300800 */
[----:B------:R-:W4:Y:S01]  /*24cc0*/  LDL R115, [R1+0x810] ;  /* 0x0008100001737983 */ /* 0x000f220000100800 */
[----:B------:R-:W-:-:S03]  /*24cd0*/  FADD R218, R93, R218 ;  /* 0x000000da5dda7221 */ /* 0x000fc60000000000 */
[----:B------:R-:W4:Y:S04]  /*24ce0*/  LDL.LU R114, [R1+0x910] ;  /* 0x0009100001727983 */ /* 0x000f280000300800 */
[----:B------:R-:W4:Y:S04]  /*24cf0*/  LDL R113, [R1+0x814] ;  /* 0x0008140001717983 */ /* 0x000f280000100800 */
[----:B------:R-:W4:Y:S01]  /*24d00*/  LDL.LU R112, [R1+0x914] ;  /* 0x0009140001707983 */ /* 0x000f220000300800 */
[----:B------:R-:W-:-:S03]  /*24d10*/  FADD R217, R94, R217 ;  /* 0x000000d95ed97221 */ /* 0x000fc60000000000 */
[----:B------:R-:W4:Y:S04]  /*24d20*/  LDL R111, [R1+0x818] ;  /* 0x00081800016f7983 */ /* 0x000f280000100800 */
[----:B------:R-:W4:Y:S04]  /*24d30*/  LDL.LU R110, [R1+0x918] ;  /* 0x00091800016e7983 */ /* 0x000f280000300800 */
[----:B------:R-:W4:Y:S04]  /*24d40*/  LDL R109, [R1+0x81c] ;  /* 0x00081c00016d7983 */ /* 0x000f280000100800 */
[----:B------:R-:W4:Y:S01]  /*24d50*/  LDL.LU R108, [R1+0x91c] ;  /* 0x00091c00016c7983 */ /* 0x000f220000300800 */
[----:B------:R-:W-:-:S03]  /*24d60*/  FADD R216, R95, R216 ;  /* 0x000000d85fd87221 */ /* 0x000fc60000000000 */
[----:B------:R-:W4:Y:S04]  /*24d70*/  LDL R107, [R1+0x820] ;  /* 0x00082000016b7983 */ /* 0x000f280000100800 */
[----:B------:R-:W4:Y:S01]  /*24d80*/  LDL.LU R106, [R1+0x920] ;  /* 0x00092000016a7983 */ /* 0x000f220000300800 */
[----:B------:R-:W-:-:S01]  /*24d90*/  FADD R23, R96, R23 ;  /* 0x0000001760177221 */ /* 0x000fc20000000000 */
[----:B------:R-:W-:Y:S01]  /*24da0*/  FADD R22, R97, R22 ;  /* 0x0000001661167221 */ /* 0x000fe20000000000 */
[----:B------:R-:W-:-:S01]  /*24db0*/  FADD R21, R98, R21 ;  /* 0x0000001562157221 */ /* 0x000fc20000000000 */
[----:B------:R-:W-:Y:S01]  /*24dc0*/  FADD R20, R99, R20 ;  /* 0x0000001463147221 */ /* 0x000fe20000000000 */
[----:B------:R-:W-:-:S01]  /*24dd0*/  FADD R19, R100, R19 ;  /* 0x0000001364137221 */ /* 0x000fc20000000000 */
[----:B------:R-:W-:Y:S01]  /*24de0*/  FADD R18, R101, R18 ;  /* 0x0000001265127221 */ /* 0x000fe20000000000 */
[----:B------:R-:W-:-:S01]  /*24df0*/  FADD R17, R102, R17 ;  /* 0x0000001166117221 */ /* 0x000fc20000000000 */
[----:B------:R-:W-:Y:S01]  /*24e00*/  FADD R16, R103, R16 ;  /* 0x0000001067107221 */ /* 0x000fe20000000000 */
[----:B------:R-:W-:-:S01]  /*24e10*/  FADD R15, R104, R15 ;  /* 0x0000000f680f7221 */ /* 0x000fc20000000000 */
[----:B------:R-:W-:-:S02]  /*24e20*/  FADD R14, R105, R14 ;  /* 0x0000000e690e7221 */ /* 0x000fc40000000000 */
[----:B------:R-:W4:Y:S04]  /*24e30*/  LDL R105, [R1+0x824] ;  /* 0x0008240001697983 */ /* 0x000f280000100800 */
[----:B------:R-:W4:Y:S04]  /*24e40*/  LDL.LU R104, [R1+0x924] ;  /* 0x0009240001687983 */ /* 0x000f280000300800 */
        /* <DEDUP_REMOVED lines=23> */
[----:B-1----:R-:W4:Y:S04]  /*24fc0*/  LDL.LU R12, [R1+0x954] ;  /* 0x00095400010c7983 */ /* 0x002f280000300800 */
[----:B------:R-:W4:Y:S04]  /*24fd0*/  LDL R80, [R1+0x858] ;  /* 0x0008580001507983 */ /* 0x000f280000100800 */
[----:B--2---:R-:W2:Y:S04]  /*24fe0*/  LDL.LU R11, [R1+0x958] ;  /* 0x00095800010b7983 */ /* 0x004ea80000300800 */
[----:B------:R-:W2:Y:S04]  /*24ff0*/  LDL R79, [R1+0x85c] ;  /* 0x00085c00014f7983 */ /* 0x000ea80000100800 */
[----:B---3--:R-:W3:Y:S04]  /*25000*/  LDL.LU R10, [R1+0x95c] ;  /* 0x00095c00010a7983 */ /* 0x008ee80000300800 */
[----:B------:R-:W3:Y:S04]  /*25010*/  LDL R78, [R1+0x860] ;  /* 0x00086000014e7983 */ /* 0x000ee80000100800 */
[----:B----4-:R-:W4:Y:S04]  /*25020*/  LDL.LU R9, [R1+0x960] ;  /* 0x0009600001097983 */ /* 0x010f280000300800 */
        /* <DEDUP_REMOVED lines=10> */
[----:B0-----:R-:W4:Y:S04]  /*250d0*/  LDL R72, [R1+0x878] ;  /* 0x0008780001487983 */ /* 0x001f280000100800 */
[----:B------:R-:W4:Y:S04]  /*250e0*/  LDL.LU R3, [R1+0x978] ;  /* 0x0009780001037983 */ /* 0x000f280000300800 */
[----:B------:R-:W4:Y:S04]  /*250f0*/  LDL R71, [R1+0x87c] ;  /* 0x00087c0001477983 */ /* 0x000f280000100800 */
[----:B------:R-:W4:Y:S04]  /*25100*/  LDL.LU R2, [R1+0x97c] ;  /* 0x00097c0001027983 */ /* 0x000f280000300800 */
[----:B------:R-:W4:Y:S04]  /*25110*/  LDL R70, [R1+0x880] ;  /* 0x0008800001467983 */ /* 0x000f280000100800 */
[----:B------:R-:W4:Y:S01]  /*25120*/  LDL.LU R0, [R1+0x980] ;  /* 0x0009800001007983 */ /* 0x000f220000300800 */
[----:B------:R-:W-:-:S01]  /*25130*/  FADD R118, R119, R118 ;  /* 0x0000007677767221 */ /* 0x000fc20000000000 */
[----:B------:R-:W-:Y:S01]  /*25140*/  FADD R116, R117, R116 ;  /* 0x0000007475747221 */ /* 0x000fe20000000000 */
[----:B------:R-:W-:-:S01]  /*25150*/  FADD R114, R115, R114 ;  /* 0x0000007273727221 */ /* 0x000fc20000000000 */
[----:B------:R-:W-:Y:S01]  /*25160*/  FADD R112, R113, R112 ;  /* 0x0000007071707221 */ /* 0x000fe20000000000 */
[----:B------:R-:W-:-:S01]  /*25170*/  FADD R110, R111, R110 ;  /* 0x0000006e6f6e7221 */ /* 0x000fc20000000000 */
[----:B------:R0:W-:Y:S01]  /*25180*/  STL [R1+0x908], R118 ;  /* 0x0009087601007387 */ /* 0x0001e20000100800 */
[----:B------:R-:W-:-:S01]  /*25190*/  FADD R108, R109, R108 ;  /* 0x0000006c6d6c7221 */ /* 0x000fc20000000000 */
[----:B------:R-:W-:-:S02]  /*251a0*/  FADD R106, R107, R106 ;  /* 0x0000006a6b6a7221 */ /* 0x000fc40000000000 */
[----:B------:R1:W-:Y:S04]  /*251b0*/  STL [R1+0x90c], R116 ;  /* 0x00090c7401007387 */ /* 0x0003e80000100800 */
[----:B------:R1:W-:Y:S04]  /*251c0*/  STL [R1+0x910], R114 ;  /* 0x0009107201007387 */ /* 0x0003e80000100800 */
[----:B------:R1:W-:Y:S04]  /*251d0*/  STL [R1+0x914], R112 ;  /* 0x0009147001007387 */ /* 0x0003e80000100800 */
[----:B------:R1:W-:Y:S04]  /*251e0*/  STL [R1+0x918], R110 ;  /* 0x0009186e01007387 */ /* 0x0003e80000100800 */
[----:B------:R1:W-:Y:S04]  /*251f0*/  STL [R1+0x91c], R108 ;  /* 0x00091c6c01007387 */ /* 0x0003e80000100800 */
[----:B------:R1:W-:Y:S01]  /*25200*/  STL [R1+0x920], R106 ;  /* 0x0009206a01007387 */ /* 0x0003e20000100800 */
[----:B------:R-:W-:-:S01]  /*25210*/  FADD R104, R105, R104 ;  /* 0x0000006869687221 */ /* 0x000fc20000000000 */
[----:B------:R-:W-:-:S04]  /*25220*/  FADD R102, R103, R102 ;  /* 0x0000006667667221 */ /* 0x000fc80000000000 */
[----:B------:R1:W-:Y:S01]  /*25230*/  STL [R1+0x924], R104 ;  /* 0x0009246801007387 */ /* 0x0003e20000100800 */
[----:B------:R-:W-:-:S03]  /*25240*/  FADD R100, R101, R100 ;  /* 0x0000006465647221 */ /* 0x000fc60000000000 */
        /* <DEDUP_REMOVED lines=21> */
[----:B--2---:R-:W-:-:S03]  /*253a0*/  FADD R11, R80, R11 ;  /* 0x0000000b500b7221 */ /* 0x004fc60000000000 */
[----:B------:R2:W-:Y:S01]  /*253b0*/  STL [R1+0x954], R12 ;  /* 0x0009540c01007387 */ /* 0x0005e20000100800 */
[----:B---3--:R-:W-:-:S03]  /*253c0*/  FADD R10, R79, R10 ;  /* 0x0000000a4f0a7221 */ /* 0x008fc60000000000 */
[----:B------:R3:W-:Y:S01]  /*253d0*/  STL [R1+0x958], R11 ;  /* 0x0009580b01007387 */ /* 0x0007e20000100800 */
[----:B----4-:R-:W-:-:S03]  /*253e0*/  FADD R9, R78, R9 ;  /* 0x000000094e097221 */ /* 0x010fc60000000000 */
        /* <DEDUP_REMOVED lines=10> */
[----:B------:R4:W-:Y:S04]  /*25490*/  STL [R1+0x970], R5 ;  /* 0x0009700501007387 */ /* 0x0009e80000100800 */
[----:B------:R4:W-:Y:S01]  /*254a0*/  STL [R1+0x974], R4 ;  /* 0x0009740401007387 */ /* 0x0009e20000100800 */
[----:B------:R-:W-:-:S03]  /*254b0*/  FADD R3, R72, R3 ;  /* 0x0000000348037221 */ /* 0x000fc60000000000 */
[----:B------:R-:W4:Y:S04]  /*254c0*/  LDL R119, [R1+0x884] ;  /* 0x0008840001777983 */ /* 0x000f280000100800 */
[----:B------:R4:W-:Y:S01]  /*254d0*/  STL [R1+0x978], R3 ;  /* 0x0009780301007387 */ /* 0x0009e20000100800 */
[----:B------:R-:W-:-:S03]  /*254e0*/  FADD R2, R71, R2 ;  /* 0x0000000247027221 */ /* 0x000fc60000000000 */
[----:B0-----:R-:W4:Y:S04]  /*254f0*/  LDL.LU R118, [R1+0x984] ;  /* 0x0009840001767983 */ /* 0x001f280000300800 */
[----:B------:R0:W-:Y:S01]  /*25500*/  STL [R1+0x97c], R2 ;  /* 0x00097c0201007387 */ /* 0x0001e20000100800 */
[----:B------:R-:W-:-:S03]  /*25510*/  FADD R0, R70, R0 ;  /* 0x0000000046007221 */ /* 0x000fc60000000000 */
[----:B------:R-:W4:Y:S04]  /*25520*/  LDL R117, [R1+0x888] ;  /* 0x0008880001757983 */ /* 0x000f280000100800 */
[----:B------:R0:W-:Y:S04]  /*25530*/  STL [R1+0x980], R0 ;  /* 0x0009800001007387 */ /* 0x0001e80000100800 */
[----:B-1----:R-:W4:Y:S04]  /*25540*/  LDL.LU R116, [R1+0x988] ;  /* 0x0009880001747983 */ /* 0x002f280000300800 */
        /* <DEDUP_REMOVED lines=55> */
[----:B0-----:R-:W4:Y:S04]  /*258c0*/  LDL.LU R2, [R1+0x9f8] ;  /* 0x0009f80001027983 */ /* 0x001f280000300800 */
[----:B------:R-:W4:Y:S04]  /*258d0*/  LDL R70, [R1+0x8fc] ;  /* 0x0008fc0001467983 */ /* 0x000f280000100800 */
[----:B------:R-:W4:Y:S01]  /*258e0*/  LDL.LU R0, [R1+0x9fc] ;  /* 0x0009fc0001007983 */ /* 0x000f220000300800 */
[----:B------:R-:W-:-:S05]  /*258f0*/  FADD R118, R119, R118 ;  /* 0x0000007677767221 */ /* 0x000fca0000000000 */
[----:B------:R-:W-:Y:S01]  /*25900*/  STL [R1+0x984], R118 ;  /* 0x0009847601007387 */ /* 0x000fe20000100800 */
        /* <DEDUP_REMOVED lines=178> */
[----:B------:R-:W4:Y:S04]  /*26430*/  LDL.LU R118, [R1+0xa78] ;  /* 0x000a780001767983 */ /* 0x000f280000300800 */
[----:B------:R4:W-:Y:S01]  /*26440*/  STL [R1+0xa70], R2 ;  /* 0x000a700201007387 */ /* 0x0009e20000100800 */
[----:B------:R-:W-:-:S03]  /*26450*/  FADD R0, R70, R0 ;  /* 0x0000000046007221 */ /* 0x000fc60000000000 */
[----:B------:R-:W4:Y:S04]  /*26460*/  LDL R117, [R1+0x67c] ;  /* 0x00067c0001757983 */ /* 0x000f280000100800 */
[----:B------:R4:W-:Y:S04]  /*26470*/  STL [R1+0xa74], R0 ;  /* 0x000a740001007387 */ /* 0x0009e80000100800 */
[----:B0-----:R-:W4:Y:S04]  /*26480*/  LDL.LU R116, [R1+0xa7c] ;  /* 0x000a7c0001747983 */ /* 0x001f280000300800 */
[----:B------:R-:W4:Y:S04]  /*26490*/  LDL R115, [R1+0x680] ;  /* 0x0006800001737983 */ /* 0x000f280000100800 */
        /* <DEDUP_REMOVED lines=1301> */
[----:B------:R-:W-:Y:S01]  /*2b5f0*/  STL [R1+0xf54], R116 ;  /* 0x000f547401007387 */ /* 0x000fe20000100800 */
[----:B------:R-:W-:-:S03]  /*2b600*/  FADD R112, R113, R112 ;  /* 0x0000007071707221 */ /* 0x000fc60000000000 */
[----:B------:R-:W-:Y:S01]  /*2b610*/  STL [R1+0xf58], R114 ;  /* 0x000f587201007387 */ /* 0x000fe20000100800 */
[----:B------:R-:W-:-:S03]  /*2b620*/  FADD R110, R111, R110 ;  /* 0x0000006e6f6e7221 */ /* 0x000fc60000000000 */
[----:B------:R-:W-:Y:S01]  /*2b630*/  STL [R1+0xf5c], R112 ;  /* 0x000f5c7001007387 */ /* 0x000fe20000100800 */
[----:B------:R-:W-:-:S03]  /*2b640*/  FADD R108, R109, R108 ;  /* 0x0000006c6d6c7221 */ /* 0x000fc60000000000 */
[----:B------:R-:W-:Y:S01]  /*2b650*/  STL [R1+0xf60], R110 ;  /* 0x000f606e01007387 */ /* 0x000fe20000100800 */
[----:B------:R-:W-:-:S03]  /*2b660*/  FADD R106, R107, R106 ;  /* 0x0000006a6b6a7221 */ /* 0x000fc60000000000 */
[----:B------:R-:W-:Y:S01]  /*2b670*/  STL [R1+0xf64], R108 ;  /* 0x000f646c01007387 */ /* 0x000fe20000100800 */
[----:B--2---:R-:W-:-:S03]  /*2b680*/  FADD R104, R105, R104 ;  /* 0x0000006869687221 */ /* 0x004fc60000000000 */
[----:B------:R-:W-:Y:S01]  /*2b690*/  STL [R1+0xf68], R106 ;  /* 0x000f686a01007387 */ /* 0x000fe20000100800 */
[----:B---3--:R-:W-:-:S03]  /*2b6a0*/  FADD R102, R103, R102 ;  /* 0x0000006667667221 */ /* 0x008fc60000000000 */
[----:B------:R-:W-:Y:S01]  /*2b6b0*/  STL [R1+0xf6c], R104 ;  /* 0x000f6c6801007387 */ /* 0x000fe20000100800 */
[----:B----4-:R-:W-:-:S03]  /*2b6c0*/  FADD R100, R101, R100 ;  /* 0x0000006465647221 */ /* 0x010fc60000000000 */
        /* <DEDUP_REMOVED lines=38> */
[----:B------:R-:W-:-:S01]  /*2b930*/  FADD R3, R72, R3 ;  /* 0x0000000348037221 */ /* 0x000fc20000000000 */
[----:B------:R-:W-:Y:S01]  /*2b940*/  FADD R2, R71, R2 ;  /* 0x0000000247027221 */ /* 0x000fe20000000000 */
[----:B------:R-:W-:-:S02]  /*2b950*/  FADD R0, R70, R0 ;  /* 0x0000000046007221 */ /* 0x000fc40000000000 */
[----:B------:R-:W4:Y:S04]  /*2b960*/  LDL R70, [R1+0x2cc] ;  /* 0x0002cc0001467983 */ /* 0x000f280000100800 */
[----:B------:R4:W-:Y:S04]  /*2b970*/  STL [R1+0xfc0], R3 ;  /* 0x000fc00301007387 */ /* 0x0009e80000100800 */
[----:B------:R-:W4:Y:S04]  /*2b980*/  LDL.LU R71, [R1+0xfcc] ;  /* 0x000fcc0001477983 */ /* 0x000f280000300800 */
[----:B------:R4:W-:Y:S04]  /*2b990*/  STL [R1+0xfc4], R2 ;  /* 0x000fc40201007387 */ /* 0x0009e80000100800 */
[----:B------:R-:W4:Y:S04]  /*2b9a0*/  LDL R72, [R1+0x2d0] ;  /* 0x0002d00001487983 */ /* 0x000f280000100800 */
[----:B------:R4:W-:Y:S04]  /*2b9b0*/  STL [R1+0xfc8], R0 ;  /* 0x000fc80001007387 */ /* 0x0009e80000100800 */
        /* <DEDUP_REMOVED lines=23> */
[----:B------:R-:W4:Y:S04]  /*2bb30*/  LDL R107, [R1] ;  /* 0x00000000016b7983 */ /* 0x000f280000100800 */
        /* <DEDUP_REMOVED lines=35> */
[----:B------:R-:W-:-:S03]  /*2bd70*/  FADD R71, R70, R71 ;  /* 0x0000004746477221 */ /* 0x000fc60000000000 */
[----:B------:R-:W4:Y:S04]  /*2bd80*/  LDL.LU R70, [R1+0x1588] ;  /* 0x0015880001467983 */ /* 0x000f280000300800 */
[----:B------:R0:W-:Y:S01]  /*2bd90*/  STL [R1+0xfcc], R71 ;  /* 0x000fcc4701007387 */ /* 0x0001e20000100800 */
[----:B------:R-:W-:-:S03]  /*2bda0*/  FADD R73, R72, R73 ;  /* 0x0000004948497221 */ /* 0x000fc60000000000 */
[----:B0-----:R-:W4:Y:S04]  /*2bdb0*/  LDL.LU R71, [R1+0x1584] ;  /* 0x0015840001477983 */ /* 0x001f280000300800 */
[----:B------:R-:W4:Y:S01]  /*2bdc0*/  LDL.LU R72, [R1+0x1580] ;  /* 0x0015800001487983 */ /* 0x000f220000300800 */
[----:B------:R-:W-:-:S03]  /*2bdd0*/  FADD R75, R74, R75 ;  /* 0x0000004b4a4b7221 */ /* 0x000fc60000000000 */
        /* <DEDUP_REMOVED lines=8> */
[----:B------:R-:W4:Y:S04]  /*2be60*/  LDL.LU R76, [R1+0x1570] ;  /* 0x00157000014c7983 */ /* 0x000f280000300800 */
[----:B------:R0:W-:Y:S01]  /*2be70*/  STL [R1+0xfd8], R77 ;  /* 0x000fd84d01007387 */ /* 0x0001e20000100800 */
[----:B------:R-:W-:-:S01]  /*2be80*/  FADD R83, R82, R83 ;  /* 0x0000005352537221 */ /* 0x000fc20000000000 */
[----:B------:R-:W-:-:S02]  /*2be90*/  FADD R118, R119, R118 ;  /* 0x0000007677767221 */ /* 0x000fc40000000000 */
[----:B0-----:R-:W4:Y:S04]  /*2bea0*/  LDL.LU R77, [R1+0x156c] ;  /* 0x00156c00014d7983 */ /* 0x001f280000300800 */
[----:B------:R-:W4:Y:S04]  /*2beb0*/  LDL.LU R78, [R1+0x1568] ;  /* 0x00156800014e7983 */ /* 0x000f280000300800 */
[----:B------:R0:W-:Y:S01]  /*2bec0*/  STL [R1+0xfdc], R79 ;  /* 0x000fdc4f01007387 */ /* 0x0001e20000100800 */
[----:B------:R-:W-:-:S01]  /*2bed0*/  FADD R116, R117, R116 ;  /* 0x0000007475747221 */ /* 0x000fc20000000000 */
[----:B------:R-:W-:-:S02]  /*2bee0*/  FADD R114, R115, R114 ;  /* 0x0000007273727221 */ /* 0x000fc40000000000 */
[----:B0-----:R-:W4:Y:S04]  /*2bef0*/  LDL.LU R79, [R1+0x1564] ;  /* 0x00156400014f7983 */ /* 0x001f280000300800 */
[----:B------:R-:W4:Y:S01]  /*2bf00*/  LDL.LU R80, [R1+0x1560] ;  /* 0x0015600001507983 */ /* 0x000f220000300800 */
[----:B------:R-:W-:-:S03]  /*2bf10*/  FADD R112, R113, R112 ;  /* 0x0000007071707221 */ /* 0x000fc60000000000 */
[----:B------:R0:W-:Y:S01]  /*2bf20*/  STL [R1+0xfe0], R81 ;  /* 0x000fe05101007387 */ /* 0x0001e20000100800 */
[----:B------:R-:W-:-:S03]  /*2bf30*/  FADD R110, R111, R110 ;  /* 0x0000006e6f6e7221 */ /* 0x000fc60000000000 */
[----:B0-----:R-:W4:Y:S01]  /*2bf40*/  LDL.LU R81, [R1+0x155c] ;  /* 0x00155c0001517983 */ /* 0x001f220000300800 */
[----:B------:R-:W-:-:S03]  /*2bf50*/  FADD R108, R109, R108 ;  /* 0x0000006c6d6c7221 */ /* 0x000fc60000000000 */
[----:B------:R-:W4:Y:S01]  /*2bf60*/  LDL.LU R82, [R1+0x1558] ;  /* 0x0015580001527983 */ /* 0x000f220000300800 */
[----:B------:R-:W-:-:S03]  /*2bf70*/  FADD R106, R107, R106 ;  /* 0x0000006a6b6a7221 */ /* 0x000fc60000000000 */
[----:B------:R0:W-:Y:S01]  /*2bf80*/  STL [R1+0xfe4], R83 ;  /* 0x000fe45301007387 */ /* 0x0001e20000100800 */
[----:B------:R-:W-:-:S03]  /*2bf90*/  FADD R104, R105, R104 ;  /* 0x0000006869687221 */ /* 0x000fc60000000000 */
[----:B0-----:R-:W4:Y:S04]  /*2bfa0*/  LDL.LU R83, [R1+0x1554] ;  /* 0x0015540001537983 */ /* 0x001f280000300800 */
[----:B------:R-:W-:Y:S01]  /*2bfb0*/  STL [R1+0xfe8], R118 ;  /* 0x000fe87601007387 */ /* 0x000fe20000100800 */
[----:B------:R-:W-:-:S03]  /*2bfc0*/  FADD R102, R103, R102 ;  /* 0x0000006667667221 */ /* 0x000fc60000000000 */
[----:B------:R-:W-:Y:S04]  /*2bfd0*/  STL [R1+0xfec], R116 ;  /* 0x000fec7401007387 */ /* 0x000fe80000100800 */
[----:B------:R-:W-:Y:S01]  /*2bfe0*/  STL [R1+0xff0], R114 ;  /* 0x000ff07201007387 */ /* 0x000fe20000100800 */
[----:B------:R-:W-:-:S03]  /*2bff0*/  FADD R100, R101, R100 ;  /* 0x0000006465647221 */ /* 0x000fc60000000000 */
[----:B------:R-:W-:Y:S01]  /*2c000*/  STL [R1+0xff4], R112 ;  /* 0x000ff47001007387 */ /* 0x000fe20000100800 */
[----:B------:R-:W-:-:S03]  /*2c010*/  FADD R98, R99, R98 ;  /* 0x0000006263627221 */ /* 0x000fc60000000000 */
[----:B------:R-:W-:Y:S04]  /*2c020*/  STL [R1+0xff8], R110 ;  /* 0x000ff86e01007387 */ /* 0x000fe80000100800 */
[----:B------:R-:W-:Y:S01]  /*2c030*/  STL [R1+0xffc], R108 ;  /* 0x000ffc6c01007387 */ /* 0x000fe20000100800 */
[----:B------:R-:W-:-:S03]  /*2c040*/  FADD R96, R97, R96 ;  /* 0x0000006061607221 */ /* 0x000fc60000000000 */
[----:B------:R-:W-:Y:S04]  /*2c050*/  STL [R1+0x1000], R106 ;  /* 0x0010006a01007387 */ /* 0x000fe80000100800 */
[----:B------:R-:W-:Y:S01]  /*2c060*/  STL [R1+0x1004], R104 ;  /* 0x0010046801007387 */ /* 0x000fe20000100800 */
[----:B------:R-:W-:-:S03]  /*2c070*/  FADD R12, R95, R12 ;  /* 0x0000000c5f0c7221 */ /* 0x000fc60000000000 */
[----:B------:R-:W-:Y:S04]  /*2c080*/  STL [R1+0x1008], R102 ;  /* 0x0010086601007387 */ /* 0x000fe80000100800 */
[----:B------:R-:W-:Y:S01]  /*2c090*/  STL [R1+0x100c], R100 ;  /* 0x00100c6401007387 */ /* 0x000fe20000100800 */
[----:B--2---:R-:W-:-:S03]  /*2c0a0*/  FADD R11, R94, R11 ;  /* 0x0000000b5e0b7221 */ /* 0x004fc60000000000 */
[----:B------:R-:W-:Y:S04]  /*2c0b0*/  STL [R1+0x1010], R98 ;  /* 0x0010106201007387 */ /* 0x000fe80000100800 */
[----:B------:R-:W-:Y:S01]  /*2c0c0*/  STL [R1+0x1014], R96 ;  /* 0x0010146001007387 */ /* 0x000fe20000100800 */
[----:B---3--:R-:W-:-:S03]  /*2c0d0*/  FADD R10, R93, R10 ;  /* 0x0000000a5d0a7221 */ /* 0x008fc60000000000 */
[----:B------:R-:W-:Y:S04]  /*2c0e0*/  STL [R1+0x1018], R12 ;  /* 0x0010180c01007387 */ /* 0x000fe80000100800 */
[----:B------:R-:W-:Y:S01]  /*2c0f0*/  STL [R1+0x101c], R11 ;  /* 0x00101c0b01007387 */ /* 0x000fe20000100800 */
        /* <DEDUP_REMOVED lines=18> */
[----:B0-----:R-:W4:Y:S04]  /*2c220*/  LDL.LU R10, [R1+0x1048] ;  /* 0x00104800010a7983 */ /* 0x001f280000300800 */
        /* <DEDUP_REMOVED lines=35> */
[----:B------:R-:W3:Y:S04]  /*2c460*/  LDL R104, [R1+0x90] ;  /* 0x0000900001687983 */ /* 0x000ee80000100800 */
        /* <DEDUP_REMOVED lines=12> */
[----:B------:R-:W-:-:S03]  /*2c530*/  FADD R10, R84, R10 ;  /* 0x0000000a540a7221 */ /* 0x000fc60000000000 */
[----:B------:R-:W4:Y:S04]  /*2c540*/  LDL.LU R84, [R1+0x1550] ;  /* 0x0015500001547983 */ /* 0x000f280000300800 */
[----:B------:R0:W-:Y:S01]  /*2c550*/  STL [R1+0x1048], R10 ;  /* 0x0010480a01007387 */ /* 0x0001e20000100800 */
[----:B------:R-:W-:-:S03]  /*2c560*/  FADD R11, R85, R11 ;  /* 0x0000000b550b7221 */ /* 0x000fc60000000000 */
[----:B0-----:R-:W4:Y:S04]  /*2c570*/  LDL.LU R10, [R1+0x1090] ;  /* 0x00109000010a7983 */ /* 0x001f280000300800 */
[----:B------:R-:W4:Y:S04]  /*2c580*/  LDL.LU R85, [R1+0x154c] ;  /* 0x00154c0001557983 */ /* 0x000f280000300800 */
        /* <DEDUP_REMOVED lines=20> */
[----:B------:R-:W4:Y:S04]  /*2c6d0*/  LDL.LU R92, [R1+0x1530] ;  /* 0x00153000015c7983 */ /* 0x000f280000300800 */
[----:B------:R0:W-:Y:S01]  /*2c6e0*/  STL [R1+0x105c], R93 ;  /* 0x00105c5d01007387 */ /* 0x0001e20000100800 */
[----:B------:R-:W-:-:S03]  /*2c6f0*/  FADD R109, R110, R109 ;  /* 0x0000006d6e6d7221 */ /* 0x000fc60000000000 */
[----:B0-----:R-:W4:Y:S01]  /*2c700*/  LDL.LU R93, [R1+0x152c] ;  /* 0x00152c00015d7983 */ /* 0x001f220000300800 */
[----:B------:R-:W-:-:S03]  /*2c710*/  FADD R107, R108, R107 ;  /* 0x0000006b6c6b7221 */ /* 0x000fc60000000000 */
[----:B------:R-:W4:Y:S04]  /*2c720*/  LDL.LU R94, [R1+0x1528] ;  /* 0x00152800015e7983 */ /* 0x000f280000300800 */
[----:B------:R-:W-:Y:S01]  /*2c730*/  STL [R1+0x1060], R119 ;  /* 0x0010607701007387 */ /* 0x000fe20000100800 */
[----:B------:R-:W-:-:S03]  /*2c740*/  FADD R12, R106, R12 ;  /* 0x0000000c6a0c7221 */ /* 0x000fc60000000000 */
[----:B------:R-:W-:Y:S01]  /*2c750*/  STL [R1+0x1064], R117 ;  /* 0x0010647501007387 */ /* 0x000fe20000100800 */
[----:B------:R-:W-:-:S03]  /*2c760*/  FADD R9, R99, R9 ;  /* 0x0000000963097221 */ /* 0x000fc60000000000 */
[----:B------:R-:W-:Y:S04]  /*2c770*/  STL [R1+0x1068], R115 ;  /* 0x0010687301007387 */ /* 0x000fe80000100800 */
[----:B------:R-:W-:Y:S04]  /*2c780*/  STL [R1+0x106c], R113 ;  /* 0x00106c7101007387 */ /* 0x000fe80000100800 */
[----:B------:R-:W-:Y:S04]  /*2c790*/  STL [R1+0x1070], R111 ;  /* 0x0010706f01007387 */ /* 0x000fe80000100800 */
[----:B------:R-:W-:Y:S04]  /*2c7a0*/  STL [R1+0x1074], R109 ;  /* 0x0010746d01007387 */ /* 0x000fe80000100800 */
[----:B------:R-:W4:Y:S04]  /*2c7b0*/  LDL R99, [R1+0xac] ;  /* 0x0000ac0001637983 */ /* 0x000f280000100800 */
[----:B------:R-:W-:Y:S04]  /*2c7c0*/  STL [R1+0x1078], R107 ;  /* 0x0010786b01007387 */ /* 0x000fe80000100800 */
[----:B------:R0:W-:Y:S04]  /*2c7d0*/  STL [R1+0x1080], R9 ;  /* 0x0010800901007387 */ /* 0x0001e80000100800 */
[----:B------:R-:W-:Y:S04]  /*2c7e0*/  STL [R1+0x107c], R12 ;  /* 0x00107c0c01007387 */ /* 0x000fe80000100800 */
[----:B0-----:R-:W4:Y:S01]  /*2c7f0*/  LDL.LU R9, [R1+0x10ac] ;  /* 0x0010ac0001097983 */ /* 0x001f220000300800 */
[----:B--2---:R-:W-:-:S01]  /*2c800*/  FADD R8, R97, R8 ;  /* 0x0000000861087221 */ /* 0x004fc20000000000 */
[----:B---3--:R-:W-:-:S02]  /*2c810*/  FADD R7, R95, R7 ;  /* 0x000000075f077221 */ /* 0x008fc40000000000 */
[----:B------:R-:W2:Y:S01]  /*2c820*/  LDL R97, [R1+0xb0] ;  /* 0x0000b00001617983 */ /* 0x000ea20000100800 */
[----:B----4-:R-:W-:-:S03]  /*2c830*/  FADD R6, R103, R6 ;  /* 0x0000000667067221 */ /* 0x010fc60000000000 */
[----:B------:R0:W-:Y:S01]  /*2c840*/  STL [R1+0x1084], R8 ;  /* 0x0010840801007387 */ /* 0x0001e20000100800 */
[----:B------:R-:W-:-:S01]  /*2c850*/  FADD R5, R102, R5 ;  /* 0x0000000566057221 */ /* 0x000fc20000000000 */
[----:B------:R-:W-:Y:S02]  /*2c860*/  FADD R4, R101, R4 ;  /* 0x0000000465047221 */ /* 0x000fe40000000000 */
[----:B0-----:R-:W2:Y:S04]  /*2c870*/  LDL.LU R8, [R1+0x10b0] ;  /* 0x0010b00001087983 */ /* 0x001ea80000300800 */
[----:B------:R-:W3:Y:S01]  /*2c880*/  LDL R95, [R1+0xb4] ;  /* 0x0000b400015f7983 */ /* 0x000ee20000100800 */
[----:B------:R-:W-:-:S03]  /*2c890*/  FADD R3, R100, R3 ;  /* 0x0000000364037221 */ /* 0x000fc60000000000 */
[----:B------:R0:W-:Y:S01]  /*2c8a0*/  STL [R1+0x1088], R7 ;  /* 0x0010880701007387 */ /* 0x0001e20000100800 */
[----:B------:R-:W-:-:S03]  /*2c8b0*/  FADD R2, R98, R2 ;  /* 0x0000000262027221 */ /* 0x000fc60000000000 */
[----:B0-----:R-:W3:Y:S01]  /*2c8c0*/  LDL.LU R7, [R1+0x10b4] ;  /* 0x0010b40001077983 */ /* 0x001ee20000300800 */
[----:B------:R-:W-:-:S01]  /*2c8d0*/  FADD R0, R96, R0 ;  /* 0x0000000060007221 */ /* 0x000fc20000000000 */
[----:B------:R-:W-:Y:S01]  /*2c8e0*/  FADD R10, R104, R10 ;  /* 0x0000000a680a7221 */ /* 0x000fe20000000000 */
[----:B------:R-:W-:-:S05]  /*2c8f0*/  FADD R11, R105, R11 ;  /* 0x0000000b690b7221 */ /* 0x000fca0000000000 */
[----:B------:R-:W-:Y:S04]  /*2c900*/  STL [R1+0x108c], R11 ;  /* 0x00108c0b01007387 */ /* 0x000fe80000100800 */
[----:B------:R-:W-:Y:S04]  /*2c910*/  STL [R1+0x1090], R10 ;  /* 0x0010900a01007387 */ /* 0x000fe80000100800 */
[----:B------:R0:W-:Y:S04]  /*2c920*/  STL [R1+0x1094], R6 ;  /* 0x0010940601007387 */ /* 0x0001e80000100800 */
[----:B------:R1:W-:Y:S04]  /*2c930*/  STL [R1+0x1098], R5 ;  /* 0x0010980501007387 */ /* 0x0003e80000100800 */
[----:B------:R4:W-:Y:S04]  /*2c940*/  STL [R1+0x109c], R4 ;  /* 0x00109c0401007387 */ /* 0x0009e80000100800 */
[----:B------:R-:W3:Y:S04]  /*2c950*/  LDL R117, [R1+0xb8] ;  /* 0x0000b80001757983 */ /* 0x000ee80000100800 */
[----:B------:R4:W-:Y:S04]  /*2c960*/  STL [R1+0x10a0], R3 ;  /* 0x0010a00301007387 */ /* 0x0009e80000100800 */
[----:B------:R-:W3:Y:S04]  /*2c970*/  LDL R116, [R1+0xbc] ;  /* 0x0000bc0001747983 */ /* 0x000ee80000100800 */
[----:B------:R4:W-:Y:S04]  /*2c980*/  STL [R1+0x10a4], R2 ;  /* 0x0010a40201007387 */ /* 0x0009e80000100800 */
[----:B------:R-:W3:Y:S04]  /*2c990*/  LDL R115, [R1+0xc0] ;  /* 0x0000c00001737983 */ /* 0x000ee80000100800 */
[----:B------:R4:W-:Y:S04]  /*2c9a0*/  STL [R1+0x10a8], R0 ;  /* 0x0010a80001007387 */ /* 0x0009e80000100800 */
[----:B------:R-:W3:Y:S04]  /*2c9b0*/  LDL R114, [R1+0xc4] ;  /* 0x0000c40001727983 */ /* 0x000ee80000100800 */
[----:B------:R-:W3:Y:S04]  /*2c9c0*/  LDL R106, [R1+0xc8] ;  /* 0x0000c800016a7983 */ /* 0x000ee80000100800 */
[----:B0-----:R-:W3:Y:S04]  /*2c9d0*/  LDL.LU R6, [R1+0x10c8] ;  /* 0x0010c80001067983 */ /* 0x001ee80000300800 */
[----:B------:R-:W3:Y:S04]  /*2c9e0*/  LDL R104, [R1+0xcc] ;  /* 0x0000cc0001687983 */ /* 0x000ee80000100800 */
[----:B-1----:R-:W3:Y:S04]  /*2c9f0*/  LDL.LU R5, [R1+0x10cc] ;  /* 0x0010cc0001057983 */ /* 0x002ee80000300800 */
        /* <DEDUP_REMOVED lines=8> */
[----:B------:R-:W4:Y:S04]  /*2ca80*/  LDL.LU R107, [R1+0x10b8] ;  /* 0x0010b800016b7983 */ /* 0x000f280000300800 */
[----:B------:R-:W4:Y:S04]  /*2ca90*/  LDL.LU R109, [R1+0x10bc] ;  /* 0x0010bc00016d7983 */ /* 0x000f280000300800 */
[----:B------:R-:W4:Y:S01]  /*2caa0*/  LDL.LU R111, [R1+0x10c0] ;  /* 0x0010c000016f7983 */ /* 0x000f220000300800 */
[----:B------:R-:W-:-:S05]  /*2cab0*/  FADD R9, R99, R9 ;  /* 0x0000000963097221 */ /* 0x000fca0000000000 */
[----:B------:R0:W-:Y:S04]  /*2cac0*/  STL [R1+0x10ac], R9 ;  /* 0x0010ac0901007387 */ /* 0x0001e80000100800 */
[----:B------:R-:W4:Y:S04]  /*2cad0*/  LDL.LU R113, [R1+0x10c4] ;  /* 0x0010c40001717983 */ /* 0x000f280000300800 */
[----:B------:R-:W4:Y:S04]  /*2cae0*/  LDL R112, [R1+0xe0] ;  /* 0x0000e00001707983 */ /* 0x000f280000100800 */
[----:B------:R-:W4:Y:S01]  /*2caf0*/  LDL R110, [R1+0xe4] ;  /* 0x0000e400016e7983 */ /* 0x000f220000100800 */
[----:B--2---:R-:W-:-:S05]  /*2cb00*/  FADD R8, R97, R8 ;  /* 0x0000000861087221 */ /* 0x004fca0000000000 */
[----:B------:R1:W-:Y:S04]  /*2cb10*/  STL [R1+0x10b0], R8 ;  /* 0x0010b00801007387 */ /* 0x0003e80000100800 */
[----:B------:R-:W2:Y:S01]  /*2cb20*/  LDL R108, [R1+0xe8] ;  /* 0x0000e800016c7983 */ /* 0x000ea20000100800 */
[----:B---3--:R-:W-:-:S05]  /*2cb30*/  FADD R7, R95, R7 ;  /* 0x000000075f077221 */ /* 0x008fca0000000000 */
[----:B------:R3:W-:Y:S04]  /*2cb40*/  STL [R1+0x10b4], R7 ;  /* 0x0010b40701007387 */ /* 0x0007e80000100800 */
[----:B------:R-:W2:Y:S04]  /*2cb50*/  LDL R105, [R1+0xec] ;  /* 0x0000ec0001697983 */ /* 0x000ea80000100800 */
[----:B------:R-:W2:Y:S04]  /*2cb60*/  LDL.LU R12, [R1+0x10ec] ;  /* 0x0010ec00010c7983 */ /* 0x000ea80000300800 */
[----:B------:R-:W2:Y:S04]  /*2cb70*/  LDL R103, [R1+0xf0] ;  /* 0x0000f00001677983 */ /* 0x000ea80000100800 */
[----:B------:R-:W2:Y:S04]  /*2cb80*/  LDL.LU R11, [R1+0x10f0] ;  /* 0x0010f000010b7983 */ /* 0x000ea80000300800 */
[----:B------:R-:W2:Y:S04]  /*2cb90*/  LDL R101, [R1+0xf4] ;  /* 0x0000f40001657983 */ /* 0x000ea80000100800 */
[----:B------:R-:W2:Y:S04]  /*2cba0*/  LDL.LU R10, [R1+0x10f4] ;  /* 0x0010f400010a7983 */ /* 0x000ea80000300800 */
[----:B------:R-:W2:Y:S04]  /*2cbb0*/  LDL R99, [R1+0xf8] ;  /* 0x0000f80001637983 */ /* 0x000ea80000100800 */
[----:B0-----:R-:W2:Y:S04]  /*2cbc0*/  LDL.LU R9, [R1+0x10f8] ;  /* 0x0010f80001097983 */ /* 0x001ea80000300800 */
[----:B------:R-:W2:Y:S04]  /*2cbd0*/  LDL R97, [R1+0xfc] ;  /* 0x0000fc0001617983 */ /* 0x000ea80000100800 */
[----:B-1----:R-:W2:Y:S04]  /*2cbe0*/  LDL.LU R8, [R1+0x10fc] ;  /* 0x0010fc0001087983 */ /* 0x002ea80000300800 */
[----:B------:R-:W2:Y:S04]  /*2cbf0*/  LDL R95, [R1+0x100] ;  /* 0x00010000015f7983 */ /* 0x000ea80000100800 */
[----:B---3--:R-:W3:Y:S01]  /*2cc00*/  LDL.LU R7, [R1+0x1100] ;  /* 0x0011000001077983 */ /* 0x008ee20000300800 */
[----:B------:R-:W-:-:S01]  /*2cc10*/  FADD R6, R106, R6 ;  /* 0x000000066a067221 */ /* 0x000fc20000000000 */
[----:B------:R-:W-:Y:S01]  /*2cc20*/  FADD R5, R104, R5 ;  /* 0x0000000568057221 */ /* 0x000fe20000000000 */
[----:B----4-:R-:W-:-:S01]  /*2cc30*/  FADD R4, R102, R4 ;  /* 0x0000000466047221 */ /* 0x010fc20000000000 */
[----:B------:R-:W-:Y:S01]  /*2cc40*/  FADD R3, R100, R3 ;  /* 0x0000000364037221 */ /* 0x000fe20000000000 */
[----:B------:R-:W-:-:S01]  /*2cc50*/  FADD R107, R117, R107 ;  /* 0x0000006b756b7221 */ /* 0x000fc20000000000 */
[----:B------:R-:W-:-:S04]  /*2cc60*/  FADD R109, R116, R109 ;  /* 0x0000006d746d7221 */ /* 0x000fc80000000000 */
[----:B------:R0:W-:Y:S01]  /*2cc70*/  STL [R1+0x10b8], R107 ;  /* 0x0010b86b01007387 */ /* 0x0001e20000100800 */
[----:B------:R-:W-:-:S03]  /*2cc80*/  FADD R111, R115, R111 ;  /* 0x0000006f736f7221 */ /* 0x000fc60000000000 */
[----:B0-----:R-:W4:Y:S04]  /*2cc90*/  LDL.LU R107, [R1+0x10e8] ;  /* 0x0010e800016b7983 */ /* 0x001f280000300800 */
[----:B------:R0:W-:Y:S01]  /*2cca0*/  STL [R1+0x10bc], R109 ;  /* 0x0010bc6d01007387 */ /* 0x0001e20000100800 */
[----:B------:R-:W-:-:S01]  /*2ccb0*/  FADD R2, R98, R2 ;  /* 0x0000000262027221 */ /* 0x000fc20000000000 */
[----:B------:R-:W-:Y:S02]  /*2ccc0*/  FADD R0, R96, R0 ;  /* 0x0000000060007221 */ /* 0x000fe40000000000 */
[----:B0-----:R-:W4:Y:S01]  /*2ccd0*/  LDL.LU R109, [R1+0x10e4] ;  /* 0x0010e400016d7983 */ /* 0x001f220000300800 */
[----:B------:R-:W-:-:S03]  /*2cce0*/  FADD R113, R114, R113 ;  /* 0x0000007172717221 */ /* 0x000fc60000000000 */
[----:B------:R0:W-:Y:S04]  /*2ccf0*/  STL [R1+0x10c0], R111 ;  /* 0x0010c06f01007387 */ /* 0x0001e80000100800 */
[----:B0-----:R-:W4:Y:S04]  /*2cd00*/  LDL.LU R111, [R1+0x10e0] ;  /* 0x0010e000016f7983 */ /* 0x001f280000300800 */
[----:B------:R-:W-:Y:S04]  /*2cd10*/  STL [R1+0x10c4], R113 ;  /* 0x0010c47101007387 */ /* 0x000fe80000100800 */
[----:B------:R0:W-:Y:S04]  /*2cd20*/  STL [R1+0x10c8], R6 ;  /* 0x0010c80601007387 */ /* 0x0001e80000100800 */
[----:B------:R1:W-:Y:S04]  /*2cd30*/  STL [R1+0x10cc], R5 ;  /* 0x0010cc0501007387 */ /* 0x0003e80000100800 */
[----:B------:R-:W-:Y:S04]  /*2cd40*/  STL [R1+0x10d0], R4 ;  /* 0x0010d00401007387 */ /* 0x000fe80000100800 */
[----:B------:R-:W4:Y:S04]  /*2cd50*/  LDL R106, [R1+0x104] ;  /* 0x00010400016a7983 */ /* 0x000f280000100800 */
[----:B------:R-:W-:Y:S04]  /*2cd60*/  STL [R1+0x10d4], R3 ;  /* 0x0010d40301007387 */ /* 0x000fe80000100800 */
[----:B0-----:R-:W4:Y:S04]  /*2cd70*/  LDL.LU R6, [R1+0x1104] ;  /* 0x0011040001067983 */ /* 0x001f280000300800 */
[----:B------:R-:W-:Y:S04]  /*2cd80*/  STL [R1+0x10d8], R2 ;  /* 0x0010d80201007387 */ /* 0x000fe80000100800 */
[----:B------:R-:W4:Y:S04]  /*2cd90*/  LDL R104, [R1+0x108] ;  /* 0x0001080001687983 */ /* 0x000f280000100800 */
[----:B------:R0:W-:Y:S04]  /*2cda0*/  STL [R1+0x10dc], R0 ;  /* 0x0010dc0001007387 */ /* 0x0001e80000100800 */
[----:B-1----:R-:W4:Y:S04]  /*2cdb0*/  LDL.LU R5, [R1+0x1108] ;  /* 0x0011080001057983 */ /* 0x002f280000300800 */
[----:B------:R-:W4:Y:S04]  /*2cdc0*/  LDL R102, [R1+0x10c] ;  /* 0x00010c0001667983 */ /* 0x000f280000100800 */
[----:B0-----:R-:W4:Y:S04]  /*2cdd0*/  LDL.LU R0, [R1+0x110c] ;  /* 0x00110c0001007983 */ /* 0x001f280000300800 */
[----:B------:R-:W4:Y:S04]  /*2cde0*/  LDL R100, [R1+0x110] ;  /* 0x0001100001647983 */ /* 0x000f280000100800 */
[----:B------:R-:W4:Y:S04]  /*2cdf0*/  LDL.LU R2, [R1+0x1110] ;  /* 0x0011100001027983 */ /* 0x000f280000300800 */
[----:B------:R-:W4:Y:S04]  /*2ce00*/  LDL R98, [R1+0x114] ;  /* 0x0001140001627983 */ /* 0x000f280000100800 */
[----:B------:R-:W4:Y:S04]  /*2ce10*/  LDL.LU R3, [R1+0x1114] ;  /* 0x0011140001037983 */ /* 0x000f280000300800 */
[----:B------:R-:W4:Y:S04]  /*2ce20*/  LDL R96, [R1+0x118] ;  /* 0x0001180001607983 */ /* 0x000f280000100800 */
[----:B------:R-:W4:Y:S01]  /*2ce30*/  LDL.LU R4, [R1+0x1118] ;  /* 0x0011180001047983 */ /* 0x000f220000300800 */
[----:B--2---:R-:W-:-:S01]  /*2ce40*/  FADD R12, R105, R12 ;  /* 0x0000000c690c7221 */ /* 0x004fc20000000000 */
[----:B------:R-:W-:Y:S01]  /*2ce50*/  FADD R11, R103, R11 ;  /* 0x0000000b670b7221 */ /* 0x000fe20000000000 */
[----:B------:R-:W-:-:S01]  /*2ce60*/  FADD R10, R101, R10 ;  /* 0x0000000a650a7221 */ /* 0x000fc20000000000 */
[----:B------:R-:W-:Y:S01]  /*2ce70*/  FADD R9, R99, R9 ;  /* 0x0000000963097221 */ /* 0x000fe20000000000 */
[----:B------:R-:W-:-:S01]  /*2ce80*/  FADD R8, R97, R8 ;  /* 0x0000000861087221 */ /* 0x000fc20000000000 */
[----:B---3--:R-:W-:Y:S01]  /*2ce90*/  FADD R7, R95, R7 ;  /* 0x000000075f077221 */ /* 0x008fe20000000000 */
[----:B----4-:R-:W-:-:S01]  /*2cea0*/  FADD R107, R108, R107 ;  /* 0x0000006b6c6b7221 */ /* 0x010fc20000000000 */
[----:B------:R-:W-:Y:S01]  /*2ceb0*/  FADD R109, R110, R109 ;  /* 0x0000006d6e6d7221 */ /* 0x000fe20000000000 */
[----:B------:R-:W-:-:S05]  /*2cec0*/  FADD R111, R112, R111 ;  /* 0x0000006f706f7221 */ /* 0x000fca0000000000 */
[----:B------:R-:W-:Y:S04]  /*2ced0*/  STL [R1+0x10e0], R111 ;  /* 0x0010e06f01007387 */ /* 0x000fe80000100800 */
[----:B------:R-:W-:Y:S04]  /*2cee0*/  STL [R1+0x10e4], R109 ;  /* 0x0010e46d01007387 */ /* 0x000fe80000100800 */
[----:B------:R-:W-:Y:S04]  /*2cef0*/  STL [R1+0x10e8], R107 ;  /* 0x0010e86b01007387 */ /* 0x000fe80000100800 */
[----:B------:R-:W-:Y:S04]  /*2cf00*/  STL [R1+0x10ec], R12 ;  /* 0x0010ec0c01007387 */ /* 0x000fe80000100800 */
[----:B------:R-:W-:Y:S04]  /*2cf10*/  STL [R1+0x10f0], R11 ;  /* 0x0010f00b01007387 */ /* 0x000fe80000100800 */
[----:B------:R0:W-:Y:S04]  /*2cf20*/  STL [R1+0x10f4], R10 ;  /* 0x0010f40a01007387 */ /* 0x0001e80000100800 */
[----:B------:R-:W2:Y:S01]  /*2cf30*/  LDL R95, [R1+0x11c] ;  /* 0x00011c00015f7983 */ /* 0x000ea20000100800 */
[----:B------:R-:W-:-:S03]  /*2cf40*/  FADD R6, R106, R6 ;  /* 0x000000066a067221 */ /* 0x000fc60000000000 */
[----:B------:R-:W-:Y:S04]  /*2cf50*/  STL [R1+0x10f8], R9 ;  /* 0x0010f80901007387 */ /* 0x000fe80000100800 */
[----:B------:R-:W3:Y:S04]  /*2cf60*/  LDL R97, [R1+0x120] ;  /* 0x0001200001617983 */ /* 0x000ee80000100800 */
[----:B------:R-:W-:Y:S01]  /*2cf70*/  STL [R1+0x10fc], R8 ;  /* 0x0010fc0801007387 */ /* 0x000fe20000100800 */
[----:B------:R-:W-:-:S03]  /*2cf80*/  FADD R5, R104, R5 ;  /* 0x0000000568057221 */ /* 0x000fc60000000000 */
[----:B------:R-:W4:Y:S04]  /*2cf90*/  LDL R99, [R1+0x124] ;  /* 0x0001240001637983 */ /* 0x000f280000100800 */
[----:B------:R-:W-:Y:S01]  /*2cfa0*/  STL [R1+0x1100], R7 ;  /* 0x0011000701007387 */ /* 0x000fe20000100800 */
[----:B------:R-:W-:-:S03]  /*2cfb0*/  FADD R0, R102, R0 ;  /* 0x0000000066007221 */ /* 0x000fc60000000000 */
[----:B------:R-:W4:Y:S04]  /*2cfc0*/  LDL R101, [R1+0x128] ;  /* 0x0001280001657983 */ /* 0x000f280000100800 */
[----:B------:R-:W4:Y:S01]  /*2cfd0*/  LDL R103, [R1+0x12c] ;  /* 0x00012c0001677983 */ /* 0x000f220000100800 */
[----:B------:R-:W-:-:S03]  /*2cfe0*/  FADD R2, R100, R2 ;  /* 0x0000000264027221 */ /* 0x000fc60000000000 */
[----:B0-----:R-:W4:Y:S04]  /*2cff0*/  LDL R10, [R1+0x130] ;  /* 0x00013000010a7983 */ /* 0x001f280000100800 */
[----:B------:R-:W4:Y:S04]  /*2d000*/  LDL R11, [R1+0x134] ;  /* 0x00013400010b7983 */ /* 0x000f280000100800 */
[----:B------:R-:W4:Y:S01]  /*2d010*/  LDL R115, [R1+0x138] ;  /* 0x0001380001737983 */ /* 0x000f220000100800 */
[----:B------:R-:W-:-:S03]  /*2d020*/  FADD R3, R98, R3 ;  /* 0x0000000362037221 */ /* 0x000fc60000000000 */
[----:B------:R-:W4:Y:S04]  /*2d030*/  LDL R113, [R1+0x13c] ;  /* 0x00013c0001717983 */ /* 0x000f280000100800 */
[----:B------:R-:W4:Y:S04]  /*2d040*/  LDL R111, [R1+0x140] ;  /* 0x00014000016f7983 */ /* 0x000f280000100800 */
[----:B------:R-:W4:Y:S04]  /*2d050*/  LDL R109, [R1+0x144] ;  /* 0x00014400016d7983 */ /* 0x000f280000100800 */
[----:B------:R-:W4:Y:S04]  /*2d060*/  LDL R107, [R1+0x148] ;  /* 0x00014800016b7983 */ /* 0x000f280000100800 */
[----:B------:R-:W2:Y:S04]  /*2d070*/  LDL R105, [R1+0x14c] ;  /* 0x00014c0001697983 */ /* 0x000ea80000100800 */
[----:B------:R0:W-:Y:S04]  /*2d080*/  STL [R1+0x110c], R0 ;  /* 0x00110c0001007387 */ /* 0x0001e80000100800 */
[----:B------:R-:W-:Y:S01]  /*2d090*/  STL [R1+0x1104], R6 ;  /* 0x0011040601007387 */ /* 0x000fe20000100800 */
[----:B------:R-:W-:-:S03]  /*2d0a0*/  FADD R4, R96, R4 ;  /* 0x0000000460047221 */ /* 0x000fc60000000000 */
[----:B0-----:R-:W2:Y:S04]  /*2d0b0*/  LDL.LU R0, [R1+0x114c] ;  /* 0x00114c0001007983 */ /* 0x001ea80000300800 */
[----:B------:R-:W-:Y:S04]  /*2d0c0*/  STL [R1+0x1108], R5 ;  /* 0x0011080501007387 */ /* 0x000fe80000100800 */
[----:B------:R0:W-:Y:S04]  /*2d0d0*/  STL [R1+0x1110], R2 ;  /* 0x0011100201007387 */ /* 0x0001e80000100800 */
[----:B0-----:R-:W4:Y:S04]  /*2d0e0*/  LDL.LU R2, [R1+0x1148] ;  /* 0x0011480001027983 */ /* 0x001f280000300800 */
[----:B------:R0:W-:Y:S04]  /*2d0f0*/  STL [R1+0x1114], R3 ;  /* 0x0011140301007387 */ /* 0x0001e80000100800 */
[----:B0-----:R-:W4:Y:S04]  /*2d100*/  LDL.LU R3, [R1+0x1144] ;  /* 0x0011440001037983 */ /* 0x001f280000300800 */
[----:B------:R-:W3:Y:S04]  /*2d110*/  LDL.LU R96, [R1+0x111c] ;  /* 0x00111c0001607983 */ /* 0x000ee80000300800 */
[----:B------:R-:W4:Y:S04]  /*2d120*/  LDL.LU R98, [R1+0x1120] ;  /* 0x0011200001627983 */ /* 0x000f280000300800 */
[----:B------:R-:W4:Y:S04]  /*2d130*/  LDL.LU R100, [R1+0x1124] ;  /* 0x0011240001647983 */ /* 0x000f280000300800 */
[----:B------:R0:W-:Y:S04]  /*2d140*/  STL [R1+0x1118], R4 ;  /* 0x0011180401007387 */ /* 0x0001e80000100800 */
[----:B------:R-:W4:Y:S04]  /*2d150*/  LDL.LU R102, [R1+0x1128] ;  /* 0x0011280001667983 */ /* 0x000f280000300800 */
[----:B------:R-:W4:Y:S04]  /*2d160*/  LDL.LU R9, [R1+0x112c] ;  /* 0x00112c0001097983 */ /* 0x000f280000300800 */
[----:B------:R-:W4:Y:S04]  /*2d170*/  LDL.LU R8, [R1+0x1130] ;  /* 0x0011300001087983 */ /* 0x000f280000300800 */
[----:B------:R-:W4:Y:S04]  /*2d180*/  LDL.LU R7, [R1+0x1134] ;  /* 0x0011340001077983 */ /* 0x000f280000300800 */
[----:B------:R-:W4:Y:S04]  /*2d190*/  LDL.LU R6, [R1+0x1138] ;  /* 0x0011380001067983 */ /* 0x000f280000300800 */
[----:B------:R-:W4:Y:S04]  /*2d1a0*/  LDL.LU R5, [R1+0x113c] ;  /* 0x00113c0001057983 */ /* 0x000f280000300800 */
[----:B0-----:R-:W4:Y:S04]  /*2d1b0*/  LDL.LU R4, [R1+0x1140] ;  /* 0x0011400001047983 */ /* 0x001f280000300800 */
        /* <DEDUP_REMOVED lines=11> */
[----:B--2---:R-:W-:-:S01]  /*2d270*/  FADD R0, R105, R0 ;  /* 0x0000000069007221 */ /* 0x004fc20000000000 */
[----:B---3--:R-:W-:-:S02]  /*2d280*/  FADD R96, R95, R96 ;  /* 0x000000605f607221 */ /* 0x008fc40000000000 */
[----:B------:R-:W2:Y:S01]  /*2d290*/  LDL.LU R95, [R1+0x1524] ;  /* 0x00152400015f7983 */ /* 0x000ea20000300800 */
[----:B----4-:R-:W-:-:S03]  /*2d2a0*/  FADD R98, R97, R98 ;  /* 0x0000006261627221 */ /* 0x010fc60000000000 */
[----:B------:R0:W-:Y:S01]  /*2d2b0*/  STL [R1+0x111c], R96 ;  /* 0x00111c6001007387 */ /* 0x0001e20000100800 */
[----:B------:R-:W-:-:S03]  /*2d2c0*/  FADD R100, R99, R100 ;  /* 0x0000006463647221 */ /* 0x000fc60000000000 */
[----:B0-----:R-:W3:Y:S01]  /*2d2d0*/  LDL.LU R96, [R1+0x1520] ;  /* 0x0015200001607983 */ /* 0x001ee20000300800 */
[----:B------:R-:W-:-:S03]  /*2d2e0*/  FADD R102, R101, R102 ;  /* 0x0000006665667221 */ /* 0x000fc60000000000 */
[----:B------:R-:W4:Y:S04]  /*2d2f0*/  LDL.LU R97, [R1+0x151c] ;  /* 0x00151c0001617983 */ /* 0x000f280000300800 */
[----:B------:R0:W-:Y:S01]  /*2d300*/  STL [R1+0x1120], R98 ;  /* 0x0011206201007387 */ /* 0x0001e20000100800 */
[----:B------:R-:W-:-:S01]  /*2d310*/  FADD R9, R103, R9 ;  /* 0x0000000967097221 */ /* 0x000fc20000000000 */
[----:B------:R-:W-:Y:S01]  /*2d320*/  FADD R8, R10, R8 ;  /* 0x000000080a087221 */ /* 0x000fe20000000000 */
[----:B------:R-:W-:-:S01]  /*2d330*/  FADD R7, R11, R7 ;  /* 0x000000070b077221 */ /* 0x000fc20000000000 */
[----:B0-----:R-:W4:Y:S04]  /*2d340*/  LDL.LU R98, [R1+0x1518] ;  /* 0x0015180001627983 */ /* 0x001f280000300800 */
        /* <DEDUP_REMOVED lines=9> */
[----:B------:R-:W-:-:S02]  /*2d3e0*/  FADD R2, R107, R2 ;  /* 0x000000026b027221 */ /* 0x000fc40000000000 */
[----:B0-----:R-:W4:Y:S04]  /*2d3f0*/  LDL.LU R102, [R1+0x1508] ;  /* 0x0015080001667983 */ /* 0x001f280000300800 */
[----:B------:R-:W4:Y:S04]  /*2d400*/  LDL.LU R103, [R1+0x1504] ;  /* 0x0015040001677983 */ /* 0x000f280000300800 */
[----:B------:R0:W-:Y:S04]  /*2d410*/  STL [R1+0x112c], R9 ;  /* 0x00112c0901007387 */ /* 0x0001e80000100800 */
[----:B------:R1:W-:Y:S04]  /*2d420*/  STL [R1+0x1130], R8 ;  /* 0x0011300801007387 */ /* 0x0003e80000100800 */
[----:B------:R1:W-:Y:S04]  /*2d430*/  STL [R1+0x1134], R7 ;  /* 0x0011340701007387 */ /* 0x0003e80000100800 */
[----:B------:R1:W-:Y:S04]  /*2d440*/  STL [R1+0x1138], R6 ;  /* 0x0011380601007387 */ /* 0x0003e80000100800 */
[----:B------:R1:W-:Y:S04]  /*2d450*/  STL [R1+0x113c], R5 ;  /* 0x00113c0501007387 */ /* 0x0003e80000100800 */
[----:B------:R1:W-:Y:S04]  /*2d460*/  STL [R1+0x1140], R4 ;  /* 0x0011400401007387 */ /* 0x0003e80000100800 */
[----:B------:R-:W2:Y:S04]  /*2d470*/  LDL.LU R105, [R1+0x1150] ;  /* 0x0011500001697983 */ /* 0x000ea80000300800 */
[----:B------:R1:W-:Y:S04]  /*2d480*/  STL [R1+0x1144], R3 ;  /* 0x0011440301007387 */ /* 0x0003e80000100800 */
[----:B------:R-:W3:Y:S04]  /*2d490*/  LDL.LU R107, [R1+0x1154] ;  /* 0x00115400016b7983 */ /* 0x000ee80000300800 */
[----:B------:R1:W-:Y:S04]  /*2d4a0*/  STL [R1+0x1148], R2 ;  /* 0x0011480201007387 */ /* 0x0003e80000100800 */
[----:B------:R-:W4:Y:S04]  /*2d4b0*/  LDL.LU R109, [R1+0x1158] ;  /* 0x00115800016d7983 */ /* 0x000f280000300800 */
[----:B------:R1:W-:Y:S04]  /*2d4c0*/  STL [R1+0x114c], R0 ;  /* 0x00114c0001007387 */ /* 0x0003e80000100800 */
[----:B------:R-:W4:Y:S04]  /*2d4d0*/  LDL.LU R111, [R1+0x115c] ;  /* 0x00115c00016f7983 */ /* 0x000f280000300800 */
[----:B------:R-:W4:Y:S04]  /*2d4e0*/  LDL.LU R113, [R1+0x1160] ;  /* 0x0011600001717983 */ /* 0x000f280000300800 */
[----:B------:R-:W4:Y:S04]  /*2d4f0*/  LDL.LU R115, [R1+0x1164] ;  /* 0x0011640001737983 */ /* 0x000f280000300800 */
[----:B------:R-:W4:Y:S04]  /*2d500*/  LDL.LU R11, [R1+0x1168] ;  /* 0x00116800010b7983 */ /* 0x000f280000300800 */
[----:B------:R-:W4:Y:S04]  /*2d510*/  LDL.LU R10, [R1+0x116c] ;  /* 0x00116c00010a7983 */ /* 0x000f280000300800 */
[----:B0-----:R-:W4:Y:S04]  /*2d520*/  LDL.LU R9, [R1+0x1170] ;  /* 0x0011700001097983 */ /* 0x001f280000300800 */
[----:B-1----:R-:W4:Y:S04]  /*2d530*/  LDL.LU R8, [R1+0x1174] ;  /* 0x0011740001087983 */ /* 0x002f280000300800 */
[----:B------:R-:W4:Y:S04]  /*2d540*/  LDL.LU R7, [R1+0x1178] ;  /* 0x0011780001077983 */ /* 0x000f280000300800 */
[----:B------:R-:W4:Y:S04]  /*2d550*/  LDL.LU R6, [R1+0x117c] ;  /* 0x00117c0001067983 */ /* 0x000f280000300800 */
[----:B------:R-:W4:Y:S04]  /*2d560*/  LDL.LU R5, [R1+0x1180] ;  /* 0x0011800001057983 */ /* 0x000f280000300800 */
[----:B------:R-:W4:Y:S04]  /*2d570*/  LDL.LU R4, [R1+0x1184] ;  /* 0x0011840001047983 */ /* 0x000f280000300800 */
[----:B------:R-:W4:Y:S04]  /*2d580*/  LDL.LU R3, [R1+0x1188] ;  /* 0x0011880001037983 */ /* 0x000f280000300800 */
[----:B------:R-:W4:Y:S04]  /*2d590*/  LDL.LU R2, [R1+0x118c] ;  /* 0x00118c0001027983 */ /* 0x000f280000300800 */
[----:B------:R-:W4:Y:S01]  /*2d5a0*/  LDL.LU R0, [R1+0x1190] ;  /* 0x0011900001007983 */ /* 0x000f220000300800 */
[----:B--2---:R-:W-:-:S03]  /*2d5b0*/  FADD R105, R104, R105 ;  /* 0x0000006968697221 */ /* 0x004fc60000000000 */
[----:B------:R-:W2:Y:S04]  /*2d5c0*/  LDL.LU R104, [R1+0x1500] ;  /* 0x0015000001687983 */ /* 0x000ea80000300800 */
[----:B------:R0:W-:Y:S01]  /*2d5d0*/  STL [R1+0x1150], R105 ;  /* 0x0011506901007387 */ /* 0x0001e20000100800 */
[----:B---3--:R-:W-:-:S03]  /*2d5e0*/  FADD R107, R106, R107 ;  /* 0x0000006b6a6b7221 */ /* 0x008fc60000000000 */
[----:B0-----:R-:W3:Y:S01]  /*2d5f0*/  LDL.LU R105, [R1+0x14fc] ;  /* 0x0014fc0001697983 */ /* 0x001ee20000300800 */
[----:B----4-:R-:W-:-:S03]  /*2d600*/  FADD R109, R108, R109 ;  /* 0x0000006d6c6d7221 */ /* 0x010fc60000000000 */
[----:B------:R-:W4:Y:S04]  /*2d610*/  LDL.LU R106, [R1+0x14f8] ;  /* 0x0014f800016a7983 */ /* 0x000f280000300800 */
[----:B------:R0:W-:Y:S01]  /*2d620*/  STL [R1+0x1154], R107 ;  /* 0x0011546b01007387 */ /* 0x0001e20000100800 */
[----:B------:R-:W-:-:S01]  /*2d630*/  FADD R111, R110, R111 ;  /* 0x0000006f6e6f7221 */ /* 0x000fc20000000000 */
[----:B------:R-:W-:Y:S02]  /*2d640*/  FADD R113, R112, R113 ;  /* 0x0000007170717221 */ /* 0x000fe40000000000 */
        /* <DEDUP_REMOVED lines=24> */
[----:B------:R0:W-:Y:S04]  /*2d7d0*/  STL [R1+0x1168], R11 ;  /* 0x0011680b01007387 */ /* 0x0001e80000100800 */
[----:B------:R1:W-:Y:S04]  /*2d7e0*/  STL [R1+0x116c], R10 ;  /* 0x00116c0a01007387 */ /* 0x0003e80000100800 */
[----:B------:R1:W-:Y:S04]  /*2d7f0*/  STL [R1+0x1170], R9 ;  /* 0x0011700901007387 */ /* 0x0003e80000100800 */
[----:B------:R1:W-:Y:S04]  /*2d800*/  STL [R1+0x1174], R8 ;  /* 0x0011740801007387 */ /* 0x0003e80000100800 */
[----:B------:R1:W-:Y:S01]  /*2d810*/  STL [R1+0x1178], R7 ;  /* 0x0011780701007387 */ /* 0x0003e20000100800 */
[----:B------:R-:W-:-:S03]  /*2d820*/  FADD R0, R124, R0 ;  /* 0x000000007c007221 */ /* 0x000fc60000000000 */
        /* <DEDUP_REMOVED lines=23> */
[----:B--2---:R-:W-:-:S01]  /*2d9a0*/  FADD R119, R125, R119 ;  /* 0x000000777d777221 */ /* 0x004fc20000000000 */
[----:B---3--:R-:W-:-:S04]  /*2d9b0*/  FADD R118, R126, R118 ;  /* 0x000000767e767221 */ /* 0x008fc80000000000 */
        /* <DEDUP_REMOVED lines=28> */
[----:B0-----:R-:W4:Y:S01]  /*2db80*/  LDL.LU R119, [R1+0x11d8] ;  /* 0x0011d80001777983 */ /* 0x001f220000300800 */
[----:B------:R-:W-:-:S03]  /*2db90*/  FADD R0, R141, R0 ;  /* 0x000000008d007221 */ /* 0x000fc60000000000 */
[----:B------:R0:W-:Y:S04]  /*2dba0*/  STL [R1+0x11cc], R3 ;  /* 0x0011cc0301007387 */ /* 0x0001e80000100800 */
[----:B-1----:R-:W4:Y:S04]  /*2dbb0*/  LDL.LU R118, [R1+0x11dc] ;  /* 0x0011dc0001767983 */ /* 0x002f280000300800 */
[----:B------:R1:W-:Y:S04]  /*2dbc0*/  STL [R1+0x11d0], R2 ;  /* 0x0011d00201007387 */ /* 0x0003e80000100800 */
[----:B--2---:R-:W2:Y:S04]  /*2dbd0*/  LDL.LU R117, [R1+0x11e0] ;  /* 0x0011e00001757983 */ /* 0x004ea80000300800 */
[----:B------:R1:W-:Y:S04]  /*2dbe0*/  STL [R1+0x11d4], R0 ;  /* 0x0011d40001007387 */ /* 0x0003e80000100800 */
[----:B---3--:R-:W3:Y:S04]  /*2dbf0*/  LDL.LU R116, [R1+0x11e4] ;  /* 0x0011e40001747983 */ /* 0x008ee80000300800 */
[----:B----4-:R-:W4:Y:S04]  /*2dc00*/  LDL.LU R13, [R1+0x11e8] ;  /* 0x0011e800010d7983 */ /* 0x010f280000300800 */
        /* <DEDUP_REMOVED lines=10> */
[----:B-1----:R-:W4:Y:S04]  /*2dcb0*/  LDL.LU R2, [R1+0x1214] ;  /* 0x0012140001027983 */ /* 0x002f280000300800 */
[----:B------:R-:W4:Y:S01]  /*2dcc0*/  LDL.LU R0, [R1+0x1218] ;  /* 0x0012180001007983 */ /* 0x000f220000300800 */
[----:B------:R-:W-:-:S01]  /*2dcd0*/  FADD R119, R142, R119 ;  /* 0x000000778e777221 */ /* 0x000fc20000000000 */
[----:B------:R-:W-:-:S04]  /*2dce0*/  FADD R118, R143, R118 ;  /* 0x000000768f767221 */ /* 0x000fc80000000000 */
        /* <DEDUP_REMOVED lines=408> */
[----:B------:R-:W-:Y:S01]  /*2f670*/  STL [R1+0x13f8], R119 ;  /* 0x0013f87701007387 */ /* 0x000fe20000100800 */
[----:B--2---:R-:W-:-:S03]  /*2f680*/  FADD R117, R88, R117 ;  /* 0x0000007558757221 */ /* 0x004fc60000000000 */
[----:B------:R-:W-:Y:S01]  /*2f690*/  STL [R1+0x13fc], R118 ;  /* 0x0013fc7601007387 */ /* 0x000fe20000100800 */
[----:B---3--:R-:W-:-:S03]  /*2f6a0*/  FADD R116, R89, R116 ;  /* 0x0000007459747221 */ /* 0x008fc60000000000 */
[----:B------:R-:W-:Y:S01]  /*2f6b0*/  STL [R1+0x1400], R117 ;  /* 0x0014007501007387 */ /* 0x000fe20000100800 */
[----:B----4-:R-:W-:-:S03]  /*2f6c0*/  FADD R13, R90, R13 ;  /* 0x0000000d5a0d7221 */ /* 0x010fc60000000000 */
[----:B------:R0:W-:Y:S01]  /*2f6d0*/  STL [R1+0x1404], R116 ;  /* 0x0014047401007387 */ /* 0x0001e20000100800 */
        /* <DEDUP_REMOVED lines=24> */
[----:B------:R-:W4:Y:S04]  /*2f860*/  LDL.LU R117, [R1+0x1440] ;  /* 0x0014400001757983 */ /* 0x000f280000300800 */
[----:B------:R0:W-:Y:S04]  /*2f870*/  STL [R1+0x1434], R2 ;  /* 0x0014340201007387 */ /* 0x0001e80000100800 */
[----:B------:R-:W4:Y:S04]  /*2f880*/  LDL.LU R118, [R1+0x1444] ;  /* 0x0014440001767983 */ /* 0x000f280000300800 */
[----:B------:R0:W-:Y:S04]  /*2f890*/  STL [R1+0x1438], R0 ;  /* 0x0014380001007387 */ /* 0x0001e80000100800 */
[----:B------:R-:W4:Y:S04]  /*2f8a0*/  LDL.LU R119, [R1+0x1448] ;  /* 0x0014480001777983 */ /* 0x000f280000300800 */
[----:B-1----:R-:W4:Y:S04]  /*2f8b0*/  LDL.LU R12, [R1+0x144c] ;  /* 0x00144c00010c7983 */ /* 0x002f280000300800 */
[----:B--2---:R-:W2:Y:S04]  /*2f8c0*/  LDL.LU R11, [R1+0x1450] ;  /* 0x00145000010b7983 */ /* 0x004ea80000300800 */
[----:B---3--:R-:W3:Y:S04]  /*2f8d0*/  LDL.LU R10, [R1+0x1454] ;  /* 0x00145400010a7983 */ /* 0x008ee80000300800 */
[----:B----4-:R-:W4:Y:S04]  /*2f8e0*/  LDL.LU R9, [R1+0x1458] ;  /* 0x0014580001097983 */ /* 0x010f280000300800 */
[----:B------:R-:W4:Y:S04]  /*2f8f0*/  LDL.LU R8, [R1+0x145c] ;  /* 0x00145c0001087983 */ /* 0x000f280000300800 */
[----:B------:R-:W4:Y:S04]  /*2f900*/  LDL.LU R7, [R1+0x1460] ;  /* 0x0014600001077983 */ /* 0x000f280000300800 */
[----:B------:R-:W4:Y:S04]  /*2f910*/  LDL.LU R6, [R1+0x1464] ;  /* 0x0014640001067983 */ /* 0x000f280000300800 */
[----:B------:R-:W4:Y:S04]  /*2f920*/  LDL.LU R5, [R1+0x1468] ;  /* 0x0014680001057983 */ /* 0x000f280000300800 */
[----:B------:R-:W4:Y:S04]  /*2f930*/  LDL.LU R4, [R1+0x146c] ;  /* 0x00146c0001047983 */ /* 0x000f280000300800 */
[----:B0-----:R-:W4:Y:S04]  /*2f940*/  LDL.LU R3, [R1+0x1470] ;  /* 0x0014700001037983 */ /* 0x001f280000300800 */
[----:B------:R-:W4:Y:S04]  /*2f950*/  LDL.LU R2, [R1+0x1474] ;  /* 0x0014740001027983 */ /* 0x000f280000300800 */
[----:B------:R-:W4:Y:S04]  /*2f960*/  LDL.LU R0, [R1+0x1478] ;  /* 0x0014780001007983 */ /* 0x000f280000300800 */
[----:B------:R-:W4:Y:S01]  /*2f970*/  LDL.LU R13, [R1+0x147c] ;  /* 0x00147c00010d7983 */ /* 0x000f220000300800 */
[----:B------:R-:W-:-:S05]  /*2f980*/  FADD R116, R103, R116 ;  /* 0x0000007467747221 */ /* 0x000fca0000000000 */
[----:B------:R0:W-:Y:S01]  /*2f990*/  STL [R1+0x143c], R116 ;  /* 0x00143c7401007387 */ /* 0x0001e20000100800 */
[----:B------:R-:W-:-:S03]  /*2f9a0*/  FADD R117, R104, R117 ;  /* 0x0000007568757221 */ /* 0x000fc60000000000 */
[----:B0-----:R-:W4:Y:S01]  /*2f9b0*/  LDL.LU R116, [R1+0x14d0] ;  /* 0x0014d00001747983 */ /* 0x001f220000300800 */
[----:B------:R-:W-:-:S03]  /*2f9c0*/  FADD R118, R105, R118 ;  /* 0x0000007669767221 */ /* 0x000fc60000000000 */
[----:B------:R0:W-:Y:S01]  /*2f9d0*/  STL [R1+0x1440], R117 ;  /* 0x0014407501007387 */ /* 0x0001e20000100800 */
[----:B------:R-:W-:-:S03]  /*2f9e0*/  FADD R119, R106, R119 ;  /* 0x000000776a777221 */ /* 0x000fc60000000000 */
[----:B0-----:R-:W4:Y:S04]  /*2f9f0*/  LDL.LU R117, [R1+0x14cc] ;  /* 0x0014cc0001757983 */ /* 0x001f280000300800 */
[----:B------:R0:W-:Y:S04]  /*2fa00*/  STL [R1+0x1444], R118 ;  /* 0x0014447601007387 */ /* 0x0001e80000100800 */
[----:B0-----:R-:W4:Y:S04]  /*2fa10*/  LDL.LU R118, [R1+0x14c8] ;  /* 0x0014c80001767983 */ /* 0x001f280000300800 */
[----:B------:R0:W-:Y:S04]  /*2fa20*/  STL [R1+0x1448], R119 ;  /* 0x0014487701007387 */ /* 0x0001e80000100800 */
[----:B0-----:R-:W4:Y:S01]  /*2fa30*/  LDL.LU R119, [R1+0x14c4] ;  /* 0x0014c40001777983 */ /* 0x001f220000300800 */
[----:B------:R-:W-:-:S01]  /*2fa40*/  FADD R12, R107, R12 ;  /* 0x0000000c6b0c7221 */ /* 0x000fc20000000000 */
[----:B--2---:R-:W-:Y:S01]  /*2fa50*/  FADD R11, R108, R11 ;  /* 0x0000000b6c0b7221 */ /* 0x004fe20000000000 */
[----:B---3--:R-:W-:-:S01]  /*2fa60*/  FADD R10, R109, R10 ;  /* 0x0000000a6d0a7221 */ /* 0x008fc20000000000 */
[----:B----4-:R-:W-:-:S02]  /*2fa70*/  FADD R9, R110, R9 ;  /* 0x000000096e097221 */ /* 0x010fc40000000000 */
[----:B------:R0:W-:Y:S01]  /*2fa80*/  STL [R1+0x144c], R12 ;  /* 0x00144c0c01007387 */ /* 0x0001e20000100800 */
[----:B------:R-:W-:-:S01]  /*2fa90*/  FADD R8, R111, R8 ;  /* 0x000000086f087221 */ /* 0x000fc20000000000 */
[----:B------:R-:W-:Y:S01]  /*2faa0*/  FADD R7, R112, R7 ;  /* 0x0000000770077221 */ /* 0x000fe20000000000 */
[----:B------:R-:W-:-:S01]  /*2fab0*/  FADD R6, R113, R6 ;  /* 0x0000000671067221 */ /* 0x000fc20000000000 */
[----:B0-----:R0:W5:Y:S04]  /*2fac0*/  LDL.LU R12, [R1+0x14c0] ;  /* 0x0014c000010c7983 */ /* 0x0011680000300800 */
[----:B------:R1:W-:Y:S01]  /*2fad0*/  STL [R1+0x1450], R11 ;  /* 0x0014500b01007387 */ /* 0x0003e20000100800 */
[----:B------:R-:W-:-:S01]  /*2fae0*/  FADD R5, R114, R5 ;  /* 0x0000000572057221 */ /* 0x000fc20000000000 */
[----:B------:R-:W-:-:S02]  /*2faf0*/  FADD R4, R115, R4 ;  /* 0x0000000473047221 */ /* 0x000fc40000000000 */
        /* <DEDUP_REMOVED lines=14> */
[----:B-1----:R0:W5:Y:S01]  /*2fbe0*/  LDL.LU R4, [R1+0x14a0] ;  /* 0x0014a00001047983 */ /* 0x0021620000300800 */
[----:B------:R-:W-:Y:S01]  /*2fbf0*/  UMOV UR6, URZ ;  /* 0x0000003f00067c82 */ /* 0x000fe20008000000 */
[----:B------:R-:W-:-:S05]  /*2fc00*/  FADD R3, R116, R3 ;  /* 0x0000000374037221 */ /* 0x000fca0000000000 */
[----:B------:R1:W-:Y:S01]  /*2fc10*/  STL [R1+0x1470], R3 ;  /* 0x0014700301007387 */ /* 0x0003e20000100800 */
[----:B------:R-:W-:-:S03]  /*2fc20*/  FADD R2, R117, R2 ;  /* 0x0000000275027221 */ /* 0x000fc60000000000 */
[----:B-1----:R0:W5:Y:S04]  /*2fc30*/  LDL.LU R3, [R1+0x149c] ;  /* 0x00149c0001037983 */ /* 0x0021680000300800 */
[----:B------:R1:W-:Y:S01]  /*2fc40*/  STL [R1+0x1474], R2 ;  /* 0x0014740201007387 */ /* 0x0003e20000100800 */
[----:B------:R-:W-:-:S03]  /*2fc50*/  FADD R0, R118, R0 ;  /* 0x0000000076007221 */ /* 0x000fc60000000000 */
[----:B-1----:R0:W5:Y:S04]  /*2fc60*/  LDL.LU R2, [R1+0x1498] ;  /* 0x0014980001027983 */ /* 0x0021680000300800 */
[----:B------:R1:W-:Y:S01]  /*2fc70*/  STL [R1+0x1478], R0 ;  /* 0x0014780001007387 */ /* 0x0003e20000100800 */
[----:B------:R-:W-:-:S03]  /*2fc80*/  FADD R13, R13, R119 ;  /* 0x000000770d0d7221 */ /* 0x000fc60000000000 */
[----:B-1----:R0:W5:Y:S04]  /*2fc90*/  LDL.LU R0, [R1+0x1494] ;  /* 0x0014940001007983 */ /* 0x0021680000300800 */
[----:B------:R0:W-:Y:S02]  /*2fca0*/  STL [R1+0x147c], R13 ;  /* 0x00147c0d01007387 */ /* 0x0001e40000100800 */
.L_x_24:
[----:B------:R-:W-:Y:S05]  /*2fcb0*/  @!P1 BRA `(.L_x_25) ;  /* 0x0000000000049947 */ /* 0x000fea0003800000 */
[----:B------:R-:W-:Y:S01]  /*2fcc0*/  BPT.TRAP 0x1 ;  /* 0x000000040000795c */ /* 0x000fe20000300000 */
.L_x_25:
[----:B------:R-:W-:Y:S02]  /*2fcd0*/  UISETP.GT.U32.AND UP0, UPT, UR7, 0x1, UPT ;  /* 0x000000010700788c */ /* 0x000fe4000bf04070 */
[----:B------:R-:W-:-:S04]  /*2fce0*/  ULEA UR17, UR30, UR15, 0x3 ;  /* 0x0000000f1e117291 */ /* 0x000fc8000f8e183f */
[----:B------:R-:W-:Y:S01]  /*2fcf0*/  UIADD3 UR17, UR17, 0x20, URZ ;  /* 0x0000002011117890 */ /* 0x000fe2000fffe03f */
[----:B------:R-:W-:-:S03]  /*2fd00*/  PLOP3.LUT P0, PT, PT, PT, UP0, 0x80, 0x0 ;  /* 0x000000000000781c */ /* 0x000fc60003f0f008 */
[----:B------:R-:W-:-:S09]  /*2fd10*/  UPRMT UR17, URZ, 0x654, UR17 ;  /* 0x000006543f117896 */ /* 0x000fd20008000011 */
[----:B------:R-:W-:Y:S01]  /*2fd20*/  SYNCS.ARRIVE.TRANS64.RED.A1T0 RZ, [UR17], RZ ;  /* 0x000000ffffff79a7 */ /* 0x000fe20008100411 */
[----:B------:R-:W-:Y:S05]  /*2fd30*/  @P0 BRA `(.L_x_26) ;  /* 0x0000000000040947 */ /* 0x000fea0003800000 */
[----:B------:R-:W-:Y:S01]  /*2fd40*/  BPT.TRAP 0x1 ;  /* 0x000000040000795c */ /* 0x000fe20000300000 */
.L_x_26:
[----:B------:R-:W-:Y:S01]  /*2fd50*/  UIADD3 UR31, UR31, 0x1, URZ ;  /* 0x000000011f1f7890 */ /* 0x000fe2000fffe03f */
[C---:B-----5:R-:W-:Y:S01]  /*2fd60*/  ISETP.GT.AND P0, PT, R12.reuse, 0x1, PT ;  /* 0x000000010c00780c */ /* 0x060fe20003f04270 */
[----:B------:R-:W-:Y:S01]  /*2fd70*/  UIADD3 UR30, UR30, 0x1, URZ ;  /* 0x000000011e1e7890 */ /* 0x000fe2000fffe03f */
[----:B------:R-:W-:Y:S01]  /*2fd80*/  VIADD R12, R12, 0xffffffff ;  /* 0xffffffff0c0c7836 */ /* 0x000fe20000000000 */
[----:B------:R-:W-:Y:S02]  /*2fd90*/  UISETP.NE.AND UP0, UPT, UR31, 0x4, UPT ;  /* 0x000000041f00788c */ /* 0x000fe4000bf05270 */
[----:B------:R-:W-:Y:S02]  /*2fda0*/  UISETP.NE.AND UP1, UPT, UR30, 0x4, UPT ;  /* 0x000000041e00788c */ /* 0x000fe4000bf25270 */
[----:B------:R-:W-:Y:S02]  /*2fdb0*/  USEL UR17, URZ, 0x1, UP0 ;  /* 0x000000013f117887 */ /* 0x000fe40008000000 */
[----:B------:R-:W-:-:S02]  /*2fdc0*/  USEL UR31, UR31, URZ, UP0 ;  /* 0x0000003f1f1f7287 */ /* 0x000fc40008000000 */
[----:B------:R-:W-:Y:S02]  /*2fdd0*/  USEL UR30, UR30, URZ, UP1 ;  /* 0x0000003f1e1e7287 */ /* 0x000fe40008800000 */
[----:B------:R-:W-:Y:S01]  /*2fde0*/  LOP3.LUT R11, R11, UR17, RZ, 0x3c, !PT ;  /* 0x000000110b0b7c12 */ /* 0x000fe2000f8e3cff */
[----:B------:R-:W-:Y:S01]  /*2fdf0*/  UMOV UR17, 0x1 ;  /* 0x0000000100117882 */ /* 0x000fe20000000000 */
[----:B------:R-:W-:Y:S08]  /*2fe00*/  @P0 BRA `(.L_x_27) ;  /* 0xfffffe8c00780947 */ /* 0x000ff0000383ffff */
.L_x_19:
[----:B------:R-:W-:-:S04]  /*2fe10*/  UISETP.NE.AND UP0, UPT, UR6, URZ, UPT ;  /* 0x0000003f0600728c */ /* 0x000fc8000bf05270 */
[----:B------:R-:W-:-:S06]  /*2fe20*/  USEL UR6, URZ, 0x1, !UP0 ;  /* 0x000000013f067887 */ /* 0x000fcc000c000000 */
[----:B------:R-:W-:-:S13]  /*2fe30*/  ISETP.NE.AND P0, PT, RZ, UR6, PT ;  /* 0x00000006ff007c0c */ /* 0x000fda000bf05270 */
[----:B------:R-:W-:Y:S05]  /*2fe40*/  @!P0 BRA `(.L_x_28) ;  /* 0x000000b800a88947 */ /* 0x000fea0003800000 */
[----:B------:R1:W-:Y:S04]  /*2fe50*/  STL [R1+0x15e4], R45 ;  /* 0x0015e42d01007387 */ /* 0x0003e80000100800 */
[----:B-1----:R-:W2:Y:S04]  /*2fe60*/  LDL.LU R45, [R1+0x780] ;  /* 0x00078000012d7983 */ /* 0x002ea80000300800 */
[----:B------:R1:W-:Y:S04]  /*2fe70*/  STL [R1+0x15e0], R46 ;  /* 0x0015e02e01007387 */ /* 0x0003e80000100800 */
[----:B-1----:R-:W4:Y:S04]  /*2fe80*/  LDL.LU R46, [R1+0x784] ;  /* 0x00078400012e7983 */ /* 0x002f280000300800 */
[----:B------:R1:W-:Y:S04]  /*2fe90*/  STL [R1+0x15dc], R47 ;  /* 0x0015dc2f01007387 */ /* 0x0003e80000100800 */
[----:B-1----:R-:W3:Y:S04]  /*2fea0*/  LDL.LU R47, [R1+0x788] ;  /* 0x00078800012f7983 */ /* 0x002ee80000300800 */
        /* <DEDUP_REMOVED lines=46> */
[----:B------:R-:W3:Y:S04]  /*30190*/  LDL.LU R11, [R1+0x968] ;  /* 0x00096800010b7983 */ /* 0x000ee80000300800 */
[----:B------:R-:W3:Y:S04]  /*301a0*/  LDL.LU R12, [R1+0x86c] ;  /* 0x00086c00010c7983 */ /* 0x000ee80000300800 */
[----:B0-----:R-:W3:Y:S04]  /*301b0*/  LDL.LU R13, [R1+0x96c] ;  /* 0x00096c00010d7983 */ /* 0x001ee80000300800 */
[----:B------:R0:W-:Y:S04]  /*301c0*/  STL [R1+0x157c], R71 ;  /* 0x00157c4701007387 */ /* 0x0001e80000100800 */
        /* <DEDUP_REMOVED lines=97> */
[----:B-----5:R0:W-:Y:S04]  /*307e0*/  STL [R1+0x14b8], R10 ;  /* 0x0014b80a01007387 */ /* 0x0201e80000100800 */
        /* <DEDUP_REMOVED lines=18> */
[----:B0-----:R-:W3:Y:S01]  /*30910*/  LDL.LU R0, [R1+0x7e8] ;  /* 0x0007e80001007983 */ /* 0x001ee20000300800 */
[----:B--2---:R-:W-:Y:S01]  /*30920*/  FADD R14, R45, R14 ;  /* 0x0000000e2d0e7221 */ /* 0x004fe20000000000 */
[----:B----4-:R-:W-:Y:S01]  /*30930*/  FADD R15, R46, R15 ;  /* 0x0000000f2e0f7221 */ /* 0x010fe20000000000 */
[----:B---3--:R-:W-:Y:S01]  /*30940*/  FADD R16, R47, R16 ;  /* 0x000000102f107221 */ /* 0x008fe20000000000 */
[----:B------:R-:W2:Y:S01]  /*30950*/  LDL.LU R45, [R1+0x15e4] ;  /* 0x0015e400012d7983 */ /* 0x000ea20000300800 */
[----:B------:R-:W-:Y:S01]  /*30960*/  FADD R17, R48, R17 ;  /* 0x0000001130117221 */ /* 0x000fe20000000000 */
[----:B------:R-:W-:-:S02]  /*30970*/  FADD R18, R49, R18 ;  /* 0x0000001231127221 */ /* 0x000fc40000000000 */
[----:B------:R-:W3:Y:S01]  /*30980*/  LDL.LU R46, [R1+0x15e0] ;  /* 0x0015e000012e7983 */ /* 0x000ee20000300800 */
[----:B------:R-:W-:-:S03]  /*30990*/  FADD R19, R50, R19 ;  /* 0x0000001332137221 */ /* 0x000fc60000000000 */
[----:B------:R-:W4:Y:S01]  /*309a0*/  LDL.LU R47, [R1+0x15dc] ;  /* 0x0015dc00012f7983 */ /* 0x000f220000300800 */
        /* <DEDUP_REMOVED lines=46> */
[----:B------:R-:W-:Y:S01]  /*30c90*/  FADD R114, R115, R114 ;  /* 0x0000007273727221 */ /* 0x000fe20000000000 */
        /* <DEDUP_REMOVED lines=23> */
[----:B------:R-:W-:-:S05]  /*30e10*/  FADD R8, R7, R8 ;  /* 0x0000000807087221 */ /* 0x000fca0000000000 */
        /* <DEDUP_REMOVED lines=29> */
[----:B------:R4:W-:Y:S04]  /*30ff0*/  STL [R1+0x95c], R76 ;  /* 0x00095c4c01007387 */ /* 0x0009e80000100800 */
[----:B------:R4:W-:Y:S04]  /*31000*/  STL [R1+0x960], R74 ;  /* 0x0009604a01007387 */ /* 0x0009e80000100800 */
[----:B------:R-:W4:Y:S04]  /*31010*/  LDL.LU R0, [R1+0x870] ;  /* 0x0008700001007983 */ /* 0x000f280000300800 */
[----:B------:R4:W-:Y:S04]  /*31020*/  STL [R1+0x964], R72 ;  /* 0x0009644801007387 */ /* 0x0009e80000100800 */
[----:B------:R-:W4:Y:S04]  /*31030*/  LDL.LU R2, [R1+0x970] ;  /* 0x0009700001027983 */ /* 0x000f280000300800 */
[----:B------:R4:W-:Y:S04]  /*31040*/  STL [R1+0x968], R11 ;  /* 0x0009680b01007387 */ /* 0x0009e80000100800 */
[----:B------:R-:W4:Y:S04]  /*31050*/  LDL.LU R3, [R1+0x874] ;  /* 0x0008740001037983 */ /* 0x000f280000300800 */
[----:B------:R4:W-:Y:S04]  /*31060*/  STL [R1+0x96c], R13 ;  /* 0x00096c0d01007387 */ /* 0x0009e80000100800 */
        /* <DEDUP_REMOVED lines=18> */
[----:B--2---:R-:W2:Y:S04]  /*31190*/  LDL.LU R108, [R1+0x998] ;  /* 0x00099800016c7983 */ /* 0x004ea80000300800 */
[----:B------:R-:W2:Y:S04]  /*311a0*/  LDL.LU R107, [R1+0x89c] ;  /* 0x00089c00016b7983 */ /* 0x000ea80000300800 */
[----:B------:R-:W2:Y:S04]  /*311b0*/  LDL.LU R106, [R1+0x99c] ;  /* 0x00099c00016a7983 */ /* 0x000ea80000300800 */
[----:B------:R-:W2:Y:S04]  /*311c0*/  LDL.LU R105, [R1+0x8a0] ;  /* 0x0008a00001697983 */ /* 0x000ea80000300800 */
[----:B------:R-:W2:Y:S04]  /*311d0*/  LDL.LU R104, [R1+0x9a0] ;  /* 0x0009a00001687983 */ /* 0x000ea80000300800 */
[----:B------:R-:W2:Y:S04]  /*311e0*/  LDL.LU R103, [R1+0x8a4] ;  /* 0x0008a40001677983 */ /* 0x000ea80000300800 */
[----:B------:R-:W2:Y:S04]  /*311f0*/  LDL.LU R102, [R1+0x9a4] ;  /* 0x0009a40001667983 */ /* 0x000ea80000300800 */
[----:B------:R-:W2:Y:S04]  /*31200*/  LDL.LU R101, [R1+0x8a8] ;  /* 0x0008a80001657983 */ /* 0x000ea80000300800 */
[----:B---3--:R-:W3:Y:S04]  /*31210*/  LDL.LU R100, [R1+0x9a8] ;  /* 0x0009a80001647983 */ /* 0x008ee80000300800 */
        /* <DEDUP_REMOVED lines=32> */
[----:B------:R-:W-:-:S05]  /*31420*/  FADD R2, R0, R2 ;  /* 0x0000000200027221 */ /* 0x000fca0000000000 */
[----:B------:R0:W-:Y:S01]  /*31430*/  STL [R1+0x970], R2 ;  /* 0x0009700201007387 */ /* 0x0001e20000100800 */
        /* <DEDUP_REMOVED lines=18> */
[----:B--2---:R-:W-:-:S05]  /*31560*/  FADD R108, R109, R108 ;  /* 0x0000006c6d6c7221 */ /* 0x004fca0000000000 */
[----:B------:R2:W-:Y:S01]  /*31570*/  STL [R1+0x998], R108 ;  /* 0x0009986c01007387 */ /* 0x0005e20000100800 */
[----:B------:R-:W-:-:S05]  /*31580*/  FADD R106, R107, R106 ;  /* 0x0000006a6b6a7221 */ /* 0x000fca0000000000 */
[----:B------:R2:W-:Y:S01]  /*31590*/  STL [R1+0x99c], R106 ;  /* 0x00099c6a01007387 */ /* 0x0005e20000100800 */
[----:B------:R-:W-:-:S05]  /*315a0*/  FADD R104, R105, R104 ;  /* 0x0000006869687221 */ /* 0x000fca0000000000 */
[----:B------:R2:W-:Y:S01]  /*315b0*/  STL [R1+0x9a0], R104 ;  /* 0x0009a06801007387 */ /* 0x0005e20000100800 */
[----:B------:R-:W-:-:S05]  /*315c0*/  FADD R102, R103, R102 ;  /* 0x0000006667667221 */ /* 0x000fca0000000000 */
[----:B------:R2:W-:Y:S01]  /*315d0*/  STL [R1+0x9a4], R102 ;  /* 0x0009a46601007387 */ /* 0x0005e20000100800 */
[----:B---3--:R-:W-:-:S05]  /*315e0*/  FADD R100, R101, R100 ;  /* 0x0000006465647221 */ /* 0x008fca0000000000 */
        /* <DEDUP_REMOVED lines=21> */
[----:B----4-:R-:W-:-:S05]  /*31740*/  FADD R78, R79, R78 ;  /* 0x0000004e4f4e7221 */ /* 0x010fca0000000000 */
[----:B------:R4:W-:Y:S01]  /*31750*/  STL [R1+0x9d4], R78 ;  /* 0x0009d44e01007387 */ /* 0x0009e20000100800 */
[----:B------:R-:W-:-:S05]  /*31760*/  FADD R76, R77, R76 ;  /* 0x0000004c4d4c7221 */ /* 0x000fca0000000000 */
[----:B------:R4:W-:Y:S01]  /*31770*/  STL [R1+0x9d8], R76 ;  /* 0x0009d84c01007387 */ /* 0x0009e20000100800 */
[----:B------:R-:W-:-:S05]  /*31780*/  FADD R74, R75, R74 ;  /* 0x0000004a4b4a7221 */ /* 0x000fca0000000000 */
[----:B------:R4:W-:Y:S01]  /*31790*/  STL [R1+0x9dc], R74 ;  /* 0x0009dc4a01007387 */ /* 0x0009e20000100800 */
[----:B------:R-:W-:-:S03]  /*317a0*/  FADD R72, R73, R72 ;  /* 0x0000004849487221 */ /* 0x000fc60000000000 */
[----:B------:R-:W4:Y:S04]  /*317b0*/  LDL.LU R0, [R1+0x8ec] ;  /* 0x0008ec0001007983 */ /* 0x000f280000300800 */
[----:B------:R4:W-:Y:S01]  /*317c0*/  STL [R1+0x9e0], R72 ;  /* 0x0009e04801007387 */ /* 0x0009e20000100800 */
[----:B------:R-:W-:-:S03]  /*317d0*/  FADD R11, R71, R11 ;  /* 0x0000000b470b7221 */ /* 0x000fc60000000000 */
[----:B0-----:R-:W4:Y:S04]  /*317e0*/  LDL.LU R2, [R1+0x9ec] ;  /* 0x0009ec0001027983 */ /* 0x001f280000300800 */
[----:B------:R0:W-:Y:S01]  /*317f0*/  STL [R1+0x9e4], R11 ;  /* 0x0009e40b01007387 */ /* 0x0001e20000100800 */
[----:B------:R-:W-:-:S03]  /*31800*/  FADD R13, R12, R13 ;  /* 0x0000000d0c0d7221 */ /* 0x000fc60000000000 */
[----:B------:R-:W4:Y:S04]  /*31810*/  LDL.LU R3, [R1+0x8f0] ;  /* 0x0008f00001037983 */ /* 0x000f280000300800 */
[----:B------:R0:W-:Y:S04]  /*31820*/  STL [R1+0x9e8], R13 ;  /* 0x0009e80d01007387 */ /* 0x0001e80000100800 */
        /* <DEDUP_REMOVED lines=58> */
[----:B------:R-:W4:Y:S01]  /*31bd0*/  LDL.LU R13, [R1+0xa64] ;  /* 0x000a6400010d7983 */ /* 0x000f220000300800 */
[----:B------:R-:W-:-:S05]  /*31be0*/  FADD R2, R0, R2 ;  /* 0x0000000200027221 */ /* 0x000fca0000000000 */
[----:B------:R0:W-:Y:S01]  /*31bf0*/  STL [R1+0x9ec], R2 ;  /* 0x0009ec0201007387 */ /* 0x0001e20000100800 */
[----:B------:R-:W-:Y:S01]  /*31c00*/  FADD R4, R3, R4 ;  /* 0x0000000403047221 */ /* 0x000fe20000000000 */
        /* <DEDUP_REMOVED lines=18> */
[----:B------:R-:W-:-:S03]  /*31d30*/  FADD R106, R107, R106 ;  /* 0x0000006a6b6a7221 */ /* 0x000fc60000000000 */
[----:B------:R2:W-:Y:S01]  /*31d40*/  STL [R1+0xa14], R108 ;  /* 0x000a146c01007387 */ /* 0x0005e20000100800 */
[----:B------:R-:W-:-:S03]  /*31d50*/  FADD R104, R105, R104 ;  /* 0x0000006869687221 */ /* 0x000fc60000000000 */
[----:B------:R2:W-:Y:S01]  /*31d60*/  STL [R1+0xa18], R106 ;  /* 0x000a186a01007387 */ /* 0x0005e20000100800 */
[----:B------:R-:W-:-:S03]  /*31d70*/  FADD R102, R103, R102 ;  /* 0x0000006667667221 */ /* 0x000fc60000000000 */
[----:B------:R2:W-:Y:S01]  /*31d80*/  STL [R1+0xa1c], R104 ;  /* 0x000a1c6801007387 */ /* 0x0005e20000100800 */
[----:B---3--:R-:W-:-:S03]  /*31d90*/  FADD R100, R101, R100 ;  /* 0x0000006465647221 */ /* 0x008fc60000000000 */
        /* <DEDUP_REMOVED lines=21> */
[----:B----4-:R-:W-:-:S03]  /*31ef0*/  FADD R78, R79, R78 ;  /* 0x0000004e4f4e7221 */ /* 0x010fc60000000000 */
[----:B------:R4:W-:Y:S01]  /*31f00*/  STL [R1+0xa4c], R80 ;  /* 0x000a4c5001007387 */ /* 0x0009e20000100800 */
[----:B------:R-:W-:-:S03]  /*31f10*/  FADD R76, R77, R76 ;  /* 0x0000004c4d4c7221 */ /* 0x000fc60000000000 */
[----:B------:R4:W-:Y:S01]  /*31f20*/  STL [R1+0xa50], R78 ;  /* 0x000a504e01007387 */ /* 0x0009e20000100800 */
[----:B------:R-:W-:-:S03]  /*31f30*/  FADD R74, R75, R74 ;  /* 0x0000004a4b4a7221 */ /* 0x000fc60000000000 */
[----:B------:R4:W-:Y:S04]  /*31f40*/  STL [R1+0xa54], R76 ;  /* 0x000a544c01007387 */ /* 0x0009e80000100800 */
        /* <DEDUP_REMOVED lines=940> */
[----:B--2---:R-:W-:-:S04]  /*35a10*/  FADD R6, R5, R6 ;  /* 0x0000000605067221 */ /* 0x004fc80000000000 */
        /* <DEDUP_REMOVED lines=464> */
[----:B------:R-:W4:Y:S04]  /*37720*/  LDL.LU R95, [R1] ;  /* 0x00000000015f7983 */ /* 0x000f280000300800 */
        /* <DEDUP_REMOVED lines=152> */
[----:B------:R-:W-:Y:S01]  /*380b0*/  STL [R1+0x1038], R2 ;  /* 0x0010380201007387 */ /* 0x000fe20000100800 */
[----:B------:R-:W-:Y:S01]  /*380c0*/  FADD R4, R3, R4 ;  /* 0x0000000403047221 */ /* 0x000fe20000000000 */
[----:B--2---:R-:W-:-:S04]  /*380d0*/  FADD R6, R5, R6 ;  /* 0x0000000605067221 */ /* 0x004fc80000000000 */
[----:B------:R-:W-:Y:S01]  /*380e0*/  STL [R1+0x103c], R4 ;  /* 0x00103c0401007387 */ /* 0x000fe20000100800 */
[----:B---3--:R-:W-:-:S03]  /*380f0*/  FADD R8, R7, R8 ;  /* 0x0000000807087221 */ /* 0x008fc60000000000 */
        /* <DEDUP_REMOVED lines=48> */
[----:B------:R-:W-:Y:S04]  /*38400*/  STL [R1+0x10a0], R76 ;  /* 0x0010a04c01007387 */ /* 0x000fe80000100800 */
[----:B------:R-:W-:Y:S01]  /*38410*/  STL [R1+0x10a4], R74 ;  /* 0x0010a44a01007387 */ /* 0x000fe20000100800 */
[----:B------:R-:W-:Y:S01]  /*38420*/  FADD R72, R73, R72 ;  /* 0x0000004849487221 */ /* 0x000fe20000000000 */
[----:B------:R-:W-:Y:S02]  /*38430*/  FADD R11, R71, R11 ;  /* 0x0000000b470b7221 */ /* 0x000fe40000000000 */
[----:B------:R-:W2:Y:S04]  /*38440*/  LDL.LU R71, [R1+0xb4] ;  /* 0x0000b40001477983 */ /* 0x000ea80000300800 */
[----:B------:R0:W-:Y:S01]  /*38450*/  STL [R1+0x10a8], R72 ;  /* 0x0010a84801007387 */ /* 0x0001e20000100800 */
[----:B------:R-:W-:-:S03]  /*38460*/  FADD R13, R12, R13 ;  /* 0x0000000d0c0d7221 */ /* 0x000fc60000000000 */
[----:B0-----:R-:W2:Y:S04]  /*38470*/  LDL.LU R72, [R1+0x10b4] ;  /* 0x0010b40001487983 */ /* 0x001ea80000300800 */
[----:B------:R0:W-:Y:S04]  /*38480*/  STL [R1+0x10ac], R11 ;  /* 0x0010ac0b01007387 */ /* 0x0001e80000100800 */
[----:B------:R-:W3:Y:S04]  /*38490*/  LDL.LU R73, [R1+0xb8] ;  /* 0x0000b80001497983 */ /* 0x000ee80000300800 */
[----:B------:R1:W-:Y:S04]  /*384a0*/  STL [R1+0x10b0], R13 ;  /* 0x0010b00d01007387 */ /* 0x0003e80000100800 */
[----:B------:R-:W3:Y:S04]  /*384b0*/  LDL.LU R74, [R1+0x10b8] ;  /* 0x0010b800014a7983 */ /* 0x000ee80000300800 */
        /* <DEDUP_REMOVED lines=57> */
[----:B-1----:R-:W4:Y:S01]  /*38850*/  LDL.LU R13, [R1+0x112c] ;  /* 0x00112c00010d7983 */ /* 0x002f220000300800 */
[----:B--2---:R-:W-:-:S03]  /*38860*/  FADD R72, R71, R72 ;  /* 0x0000004847487221 */ /* 0x004fc60000000000 */
[----:B------:R-:W2:Y:S04]  /*38870*/  LDL.LU R71, [R1+0x157c] ;  /* 0x00157c0001477983 */ /* 0x000ea80000300800 */
[----:B------:R0:W-:Y:S01]  /*38880*/  STL [R1+0x10b4], R72 ;  /* 0x0010b44801007387 */ /* 0x0001e20000100800 */
[----:B---3--:R-:W-:-:S03]  /*38890*/  FADD R74, R73, R74 ;  /* 0x0000004a494a7221 */ /* 0x008fc60000000000 */
[----:B0-----:R-:W3:Y:S04]  /*388a0*/  LDL.LU R72, [R1+0x1578] ;  /* 0x0015780001487983 */ /* 0x001ee80000300800 */
[----:B------:R-:W3:Y:S01]  /*388b0*/  LDL.LU R73, [R1+0x1574] ;  /* 0x0015740001497983 */ /* 0x000ee20000300800 */
[----:B----4-:R-:W-:-:S03]  /*388c0*/  FADD R76, R75, R76 ;  /* 0x0000004c4b4c7221 */ /* 0x010fc60000000000 */
        /* <DEDUP_REMOVED lines=10> */
[----:B------:R-:W-:Y:S01]  /*38970*/  FADD R84, R83, R84 ;  /* 0x0000005453547221 */ /* 0x000fe20000000000 */
[----:B------:R-:W-:-:S02]  /*38980*/  FADD R86, R85, R86 ;  /* 0x0000005655567221 */ /* 0x000fc40000000000 */
[----:B0-----:R-:W4:Y:S04]  /*38990*/  LDL.LU R78, [R1+0x1560] ;  /* 0x00156000014e7983 */ /* 0x001f280000300800 */
[----:B------:R-:W4:Y:S04]  /*389a0*/  LDL.LU R79, [R1+0x155c] ;  /* 0x00155c00014f7983 */ /* 0x000f280000300800 */
[----:B------:R0:W-:Y:S01]  /*389b0*/  STL [R1+0x10c4], R80 ;  /* 0x0010c45001007387 */ /* 0x0001e20000100800 */
[----:B------:R-:W-:-:S03]  /*389c0*/  FADD R88, R87, R88 ;  /* 0x0000005857587221 */ /* 0x000fc60000000000 */
[----:B0-----:R-:W4:Y:S04]  /*389d0*/  LDL.LU R80, [R1+0x1558] ;  /* 0x0015580001507983 */ /* 0x001f280000300800 */
[----:B------:R-:W4:Y:S04]  /*389e0*/  LDL.LU R81, [R1+0x1554] ;  /* 0x0015540001517983 */ /* 0x000f280000300800 */
        /* <DEDUP_REMOVED lines=16> */
[----:B------:R-:W-:Y:S01]  /*38af0*/  FADD R10, R9, R10 ;  /* 0x0000000a090a7221 */ /* 0x000fe20000000000 */
[----:B------:R-:W-:Y:S01]  /*38b00*/  FADD R118, R119, R118 ;  /* 0x0000007677767221 */ /* 0x000fe20000000000 */
        /* <DEDUP_REMOVED lines=13> */
[----:B------:R-:W-:Y:S04]  /*38be0*/  STL [R1+0x10e0], R2 ;  /* 0x0010e00201007387 */ /* 0x000fe80000100800 */
[----:B------:R-:W-:Y:S04]  /*38bf0*/  STL [R1+0x10e4], R4 ;  /* 0x0010e40401007387 */ /* 0x000fe80000100800 */
[----:B------:R-:W-:Y:S04]  /*38c00*/  STL [R1+0x10e8], R6 ;  /* 0x0010e80601007387 */ /* 0x000fe80000100800 */
        /* <DEDUP_REMOVED lines=20> */
[----:B------:R-:W-:Y:S04]  /*38d50*/  STL [R1+0x111c], R98 ;  /* 0x00111c6201007387 */ /* 0x000fe80000100800 */
[----:B------:R-:W-:Y:S04]  /*38d60*/  STL [R1+0x1120], R96 ;  /* 0x0011206001007387 */ /* 0x000fe80000100800 */
[----:B------:R-:W2:Y:S04]  /*38d70*/  LDL.LU R93, [R1+0x130] ;  /* 0x00013000015d7983 */ /* 0x000ea80000300800 */
[----:B------:R0:W-:Y:S04]  /*38d80*/  STL [R1+0x1124], R94 ;  /* 0x0011245e01007387 */ /* 0x0001e80000100800 */
[----:B------:R-:W2:Y:S04]  /*38d90*/  LDL.LU R5, [R1+0x1130] ;  /* 0x0011300001057983 */ /* 0x000ea80000300800 */
[----:B------:R1:W-:Y:S04]  /*38da0*/  STL [R1+0x1128], R11 ;  /* 0x0011280b01007387 */ /* 0x0003e80000100800 */
[----:B0-----:R-:W3:Y:S04]  /*38db0*/  LDL.LU R94, [R1+0x134] ;  /* 0x00013400015e7983 */ /* 0x001ee80000300800 */
[----:B------:R0:W-:Y:S04]  /*38dc0*/  STL [R1+0x112c], R13 ;  /* 0x00112c0d01007387 */ /* 0x0001e80000100800 */
[----:B------:R-:W3:Y:S04]  /*38dd0*/  LDL.LU R4, [R1+0x1134] ;  /* 0x0011340001047983 */ /* 0x000ee80000300800 */
[----:B------:R-:W4:Y:S04]  /*38de0*/  LDL.LU R95, [R1+0x138] ;  /* 0x00013800015f7983 */ /* 0x000f280000300800 */
[----:B------:R-:W4:Y:S04]  /*38df0*/  LDL.LU R3, [R1+0x1138] ;  /* 0x0011380001037983 */ /* 0x000f280000300800 */
[----:B------:R-:W4:Y:S04]  /*38e00*/  LDL.LU R96, [R1+0x13c] ;  /* 0x00013c0001607983 */ /* 0x000f280000300800 */
[----:B-1----:R-:W4:Y:S04]  /*38e10*/  LDL.LU R11, [R1+0x113c] ;  /* 0x00113c00010b7983 */ /* 0x002f280000300800 */
[----:B------:R-:W4:Y:S04]  /*38e20*/  LDL.LU R97, [R1+0x140] ;  /* 0x0001400001617983 */ /* 0x000f280000300800 */
[----:B------:R-:W4:Y:S04]  /*38e30*/  LDL.LU R12, [R1+0x1140] ;  /* 0x00114000010c7983 */ /* 0x000f280000300800 */
[----:B------:R-:W4:Y:S04]  /*38e40*/  LDL.LU R98, [R1+0x144] ;  /* 0x0001440001627983 */ /* 0x000f280000300800 */
        /* <DEDUP_REMOVED lines=33> */
[----:B0-----:R-:W3:Y:S04]  /*39060*/  LDL.LU R5, [R1+0x1180] ;  /* 0x0011800001057983 */ /* 0x001ee80000300800 */
[----:B------:R-:W2:Y:S01]  /*39070*/  LDL.LU R94, [R1+0x1520] ;  /* 0x00152000015e7983 */ /* 0x000ea20000300800 */
[----:B----4-:R-:W-:-:S03]  /*39080*/  FADD R3, R95, R3 ;  /* 0x000000035f037221 */ /* 0x010fc60000000000 */
[----:B------:R0:W-:Y:S04]  /*39090*/  STL [R1+0x1134], R4 ;  /* 0x0011340401007387 */ /* 0x0001e80000100800 */
[----:B0-----:R-:W4:Y:S04]  /*390a0*/  LDL.LU R4, [R1+0x1184] ;  /* 0x0011840001047983 */ /* 0x001f280000300800 */
[----:B------:R-:W2:Y:S04]  /*390b0*/  LDL.LU R95, [R1+0x151c] ;  /* 0x00151c00015f7983 */ /* 0x000ea80000300800 */
[----:B------:R0:W-:Y:S04]  /*390c0*/  STL [R1+0x1138], R3 ;  /* 0x0011380301007387 */ /* 0x0001e80000100800 */
[----:B0-----:R-:W2:Y:S01]  /*390d0*/  LDL.LU R3, [R1+0x1188] ;  /* 0x0011880001037983 */ /* 0x001ea20000300800 */
[----:B------:R-:W-:Y:S01]  /*390e0*/  FADD R11, R96, R11 ;  /* 0x0000000b600b7221 */ /* 0x000fe20000000000 */
[----:B------:R-:W-:-:S02]  /*390f0*/  FADD R12, R97, R12 ;  /* 0x0000000c610c7221 */ /* 0x000fc40000000000 */
[----:B------:R-:W2:Y:S01]  /*39100*/  LDL.LU R96, [R1+0x1518] ;  /* 0x0015180001607983 */ /* 0x000ea20000300800 */
[----:B------:R-:W-:-:S03]  /*39110*/  FADD R13, R98, R13 ;  /* 0x0000000d620d7221 */ /* 0x000fc60000000000 */
[----:B------:R0:W-:Y:S01]  /*39120*/  STL [R1+0x113c], R11 ;  /* 0x00113c0b01007387 */ /* 0x0001e20000100800 */
[----:B------:R-:W-:Y:S01]  /*39130*/  FADD R100, R99, R100 ;  /* 0x0000006463647221 */ /* 0x000fe20000000000 */
[----:B------:R-:W-:Y:S02]  /*39140*/  FADD R102, R101, R102 ;  /* 0x0000006665667221 */ /* 0x000fe40000000000 */
[----:B0-----:R-:W2:Y:S04]  /*39150*/  LDL.LU R11, [R1+0x118c] ;  /* 0x00118c00010b7983 */ /* 0x001ea80000300800 */
[----:B------:R-:W2:Y:S04]  /*39160*/  LDL.LU R97, [R1+0x1514] ;  /* 0x0015140001617983 */ /* 0x000ea80000300800 */
[----:B------:R0:W-:Y:S01]  /*39170*/  STL [R1+0x1140], R12 ;  /* 0x0011400c01007387 */ /* 0x0001e20000100800 */
[----:B------:R-:W-:-:S03]  /*39180*/  FADD R104, R103, R104 ;  /* 0x0000006867687221 */ /* 0x000fc60000000000 */
        /* <DEDUP_REMOVED lines=46> */
[----:B------:R0:W-:Y:S04]  /*39470*/  STL [R1+0x1170], R9 ;  /* 0x0011700901007387 */ /* 0x0001e80000100800 */
[----:B0-----:R-:W2:Y:S04]  /*39480*/  LDL.LU R9, [R1+0x11a0] ;  /* 0x0011a00001097983 */ /* 0x001ea80000300800 */
[----:B------:R-:W2:Y:S04]  /*39490*/  LDL.LU R118, [R1+0x14c0] ;  /* 0x0014c00001767983 */ /* 0x000ea80000300800 */
[----:B------:R0:W-:Y:S01]  /*394a0*/  STL [R1+0x1174], R8 ;  /* 0x0011740801007387 */ /* 0x0001e20000100800 */
[----:B---3--:R-:W-:-:S03]  /*394b0*/  FADD R5, R120, R5 ;  /* 0x0000000578057221 */ /* 0x008fc60000000000 */
[----:B0-----:R-:W3:Y:S04]  /*394c0*/  LDL.LU R8, [R1+0x11a4] ;  /* 0x0011a40001087983 */ /* 0x001ee80000300800 */
[----:B------:R0:W-:Y:S04]  /*394d0*/  STL [R1+0x1178], R7 ;  /* 0x0011780701007387 */ /* 0x0001e80000100800 */
[----:B0-----:R-:W3:Y:S01]  /*394e0*/  LDL.LU R7, [R1+0x11a8] ;  /* 0x0011a80001077983 */ /* 0x001ee20000300800 */
[----:B----4-:R-:W-:-:S03]  /*394f0*/  FADD R4, R121, R4 ;  /* 0x0000000479047221 */ /* 0x010fc60000000000 */
[----:B------:R0:W-:Y:S04]  /*39500*/  STL [R1+0x117c], R6 ;  /* 0x00117c0601007387 */ /* 0x0001e80000100800 */
[----:B0-----:R-:W4:Y:S01]  /*39510*/  LDL.LU R6, [R1+0x11ac] ;  /* 0x0011ac0001067983 */ /* 0x001f220000300800 */
[----:B--2---:R-:W-:-:S03]  /*39520*/  FADD R3, R122, R3 ;  /* 0x000000037a037221 */ /* 0x004fc60000000000 */
[----:B------:R0:W-:Y:S04]  /*39530*/  STL [R1+0x1180], R5 ;  /* 0x0011800501007387 */ /* 0x0001e80000100800 */
[----:B0-----:R-:W2:Y:S04]  /*39540*/  LDL.LU R5, [R1+0x11b0] ;  /* 0x0011b00001057983 */ /* 0x001ea80000300800 */
[----:B------:R0:W-:Y:S04]  /*39550*/  STL [R1+0x1184], R4 ;  /* 0x0011840401007387 */ /* 0x0001e80000100800 */
[----:B0-----:R-:W2:Y:S04]  /*39560*/  LDL.LU R4, [R1+0x11b4] ;  /* 0x0011b40001047983 */ /* 0x001ea80000300800 */
[----:B------:R0:W-:Y:S04]  /*39570*/  STL [R1+0x1188], R3 ;  /* 0x0011880301007387 */ /* 0x0001e80000100800 */
[----:B0-----:R-:W2:Y:S04]  /*39580*/  LDL.LU R3, [R1+0x11b8] ;  /* 0x0011b80001037983 */ /* 0x001ea80000300800 */
[----:B------:R-:W2:Y:S04]  /*39590*/  LDL.LU R2, [R1+0x11bc] ;  /* 0x0011bc0001027983 */ /* 0x000ea80000300800 */
[----:B------:R-:W2:Y:S01]  /*395a0*/  LDL.LU R0, [R1+0x11c0] ;  /* 0x0011c00001007983 */ /* 0x000ea20000300800 */
[----:B------:R-:W-:Y:S01]  /*395b0*/  FADD R11, R123, R11 ;  /* 0x0000000b7b0b7221 */ /* 0x000fe20000000000 */
[----:B------:R-:W-:-:S04]  /*395c0*/  FADD R12, R124, R12 ;  /* 0x0000000c7c0c7221 */ /* 0x000fc80000000000 */
[----:B------:R0:W-:Y:S01]  /*395d0*/  STL [R1+0x118c], R11 ;  /* 0x00118c0b01007387 */ /* 0x0001e20000100800 */
[----:B------:R-:W-:-:S03]  /*395e0*/  FADD R13, R125, R13 ;  /* 0x0000000d7d0d7221 */ /* 0x000fc60000000000 */
[----:B------:R-:W2:Y:S04]  /*395f0*/  LDL.LU R125, [R1+0x11f0] ;  /* 0x0011f000017d7983 */ /* 0x000ea80000300800 */
[----:B------:R1:W-:Y:S04]  /*39600*/  STL [R1+0x1190], R12 ;  /* 0x0011900c01007387 */ /* 0x0003e80000100800 */
[----:B------:R-:W2:Y:S04]  /*39610*/  LDL.LU R124, [R1+0x11f4] ;  /* 0x0011f400017c7983 */ /* 0x000ea80000300800 */
[----:B------:R-:W2:Y:S04]  /*39620*/  LDL.LU R123, [R1+0x11f8] ;  /* 0x0011f800017b7983 */ /* 0x000ea80000300800 */
[----:B------:R1:W-:Y:S04]  /*39630*/  STL [R1+0x1194], R13 ;  /* 0x0011940d01007387 */ /* 0x0003e80000100800 */
[----:B------:R-:W2:Y:S04]  /*39640*/  LDL.LU R122, [R1+0x11fc] ;  /* 0x0011fc00017a7983 */ /* 0x000ea80000300800 */
[----:B------:R-:W2:Y:S04]  /*39650*/  LDL.LU R121, [R1+0x1200] ;  /* 0x0012000001797983 */ /* 0x000ea80000300800 */
[----:B------:R-:W2:Y:S04]  /*39660*/  LDL.LU R120, [R1+0x1204] ;  /* 0x0012040001787983 */ /* 0x000ea80000300800 */
[----:B0-----:R-:W2:Y:S04]  /*39670*/  LDL.LU R11, [R1+0x1208] ;  /* 0x00120800010b7983 */ /* 0x001ea80000300800 */
[----:B-1----:R-:W2:Y:S04]  /*39680*/  LDL.LU R12, [R1+0x120c] ;  /* 0x00120c00010c7983 */ /* 0x002ea80000300800 */
[----:B------:R-:W2:Y:S01]  /*39690*/  LDL.LU R13, [R1+0x1210] ;  /* 0x00121000010d7983 */ /* 0x000ea20000300800 */
[----:B------:R-:W-:-:S05]  /*396a0*/  FADD R119, R126, R119 ;  /* 0x000000777e777221 */ /* 0x000fca0000000000 */
[----:B------:R0:W-:Y:S04]  /*396b0*/  STL [R1+0x1198], R119 ;  /* 0x0011987701007387 */ /* 0x0001e80000100800 */
[----:B0-----:R-:W2:Y:S01]  /*396c0*/  LDL.LU R119, [R1+0x14bc] ;  /* 0x0014bc0001777983 */ /* 0x001ea20000300800 */
[----:B------:R-:W-:-:S03]  /*396d0*/  FADD R10, R127, R10 ;  /* 0x0000000a7f0a7221 */ /* 0x000fc60000000000 */
[----:B------:R-:W2:Y:S04]  /*396e0*/  LDL.LU R126, [R1+0x11ec] ;  /* 0x0011ec00017e7983 */ /* 0x000ea80000300800 */
[----:B------:R0:W-:Y:S04]  /*396f0*/  STL [R1+0x119c], R10 ;  /* 0x00119c0a01007387 */ /* 0x0001e80000100800 */
[----:B0-----:R1:W5:Y:S01]  /*39700*/  LDL.LU R10, [R1+0x14b8] ;  /* 0x0014b800010a7983 */ /* 0x0013620000300800 */
[----:B------:R-:W-:-:S03]  /*39710*/  FADD R9, R128, R9 ;  /* 0x0000000980097221 */ /* 0x000fc60000000000 */
[----:B------:R-:W2:Y:S04]  /*39720*/  LDL.LU R127, [R1+0x11e8] ;  /* 0x0011e800017f7983 */ /* 0x000ea80000300800 */
[----:B------:R0:W-:Y:S04]  /*39730*/  STL [R1+0x11a0], R9 ;  /* 0x0011a00901007387 */ /* 0x0001e80000100800 */
[----:B0-----:R1:W5:Y:S01]  /*39740*/  LDL.LU R9, [R1+0x14b4] ;  /* 0x0014b40001097983 */ /* 0x0013620000300800 */
[----:B---3--:R-:W-:-:S03]  /*39750*/  FADD R8, R129, R8 ;  /* 0x0000000881087221 */ /* 0x008fc60000000000 */
[----:B------:R-:W3:Y:S04]  /*39760*/  LDL.LU R128, [R1+0x11e4] ;  /* 0x0011e40001807983 */ /* 0x000ee80000300800 */
[----:B------:R0:W-:Y:S01]  /*39770*/  STL [R1+0x11a4], R8 ;  /* 0x0011a40801007387 */ /* 0x0001e20000100800 */
[----:B------:R-:W-:-:S03]  /*39780*/  FADD R7, R130, R7 ;  /* 0x0000000782077221 */ /* 0x000fc60000000000 */
[----:B0-----:R1:W5:Y:S04]  /*39790*/  LDL.LU R8, [R1+0x14b0] ;  /* 0x0014b00001087983 */ /* 0x0013680000300800 */
[----:B------:R-:W3:Y:S04]  /*397a0*/  LDL.LU R129, [R1+0x11e0] ;  /* 0x0011e00001817983 */ /* 0x000ee80000300800 */
[----:B------:R0:W-:Y:S01]  /*397b0*/  STL [R1+0x11a8], R7 ;  /* 0x0011a80701007387 */ /* 0x0001e20000100800 */
[----:B----4-:R-:W-:-:S03]  /*397c0*/  FADD R6, R131, R6 ;  /* 0x0000000683067221 */ /* 0x010fc60000000000 */
[----:B0-----:R1:W5:Y:S04]  /*397d0*/  LDL.LU R7, [R1+0x14ac] ;  /* 0x0014ac0001077983 */ /* 0x0013680000300800 */
[----:B------:R-:W4:Y:S01]  /*397e0*/  LDL.LU R130, [R1+0x11dc] ;  /* 0x0011dc0001827983 */ /* 0x000f220000300800 */
[----:B--2---:R-:W-:-:S03]  /*397f0*/  FADD R5, R132, R5 ;  /* 0x0000000584057221 */ /* 0x004fc60000000000 */
[----:B------:R0:W-:Y:S04]  /*39800*/  STL [R1+0x11ac], R6 ;  /* 0x0011ac0601007387 */ /* 0x0001e80000100800 */
[----:B0-----:R1:W5:Y:S01]  /*39810*/  LDL.LU R6, [R1+0x14a8] ;  /* 0x0014a80001067983 */ /* 0x0013620000300800 */
[----:B------:R-:W-:-:S03]  /*39820*/  FADD R4, R133, R4 ;  /* 0x0000000485047221 */ /* 0x000fc60000000000 */
[----:B------:R-:W2:Y:S04]  /*39830*/  LDL.LU R131, [R1+0x11d8] ;  /* 0x0011d80001837983 */ /* 0x000ea80000300800 */
[----:B------:R0:W-:Y:S01]  /*39840*/  STL [R1+0x11b0], R5 ;  /* 0x0011b00501007387 */ /* 0x0001e20000100800 */
[----:B------:R-:W-:-:S03]  /*39850*/  FADD R3, R134, R3 ;  /* 0x0000000386037221 */ /* 0x000fc60000000000 */
[----:B0-----:R1:W5:Y:S04]  /*39860*/  LDL.LU R5, [R1+0x14a4] ;  /* 0x0014a40001057983 */ /* 0x0013680000300800 */
[----:B------:R-:W2:Y:S01]  /*39870*/  LDL.LU R132, [R1+0x11d4] ;  /* 0x0011d40001847983 */ /* 0x000ea20000300800 */
[----:B------:R-:W-:-:S03]  /*39880*/  FADD R2, R135, R2 ;  /* 0x0000000287027221 */ /* 0x000fc60000000000 */
[----:B------:R0:W-:Y:S01]  /*39890*/  STL [R1+0x11b4], R4 ;  /* 0x0011b40401007387 */ /* 0x0001e20000100800 */
[----:B------:R-:W-:-:S03]  /*398a0*/  FADD R0, R136, R0 ;  /* 0x0000000088007221 */ /* 0x000fc60000000000 */
[----:B0-----:R1:W5:Y:S04]  /*398b0*/  LDL.LU R4, [R1+0x14a0] ;  /* 0x0014a00001047983 */ /* 0x0013680000300800 */
[----:B------:R-:W2:Y:S04]  /*398c0*/  LDL.LU R133, [R1+0x11d0] ;  /* 0x0011d00001857983 */ /* 0x000ea80000300800 */
[----:B------:R0:W-:Y:S04]  /*398d0*/  STL [R1+0x11b8], R3 ;  /* 0x0011b80301007387 */ /* 0x0001e80000100800 */
[----:B0-----:R1:W5:Y:S04]  /*398e0*/  LDL.LU R3, [R1+0x149c] ;  /* 0x00149c0001037983 */ /* 0x0013680000300800 */
[----:B------:R-:W2:Y:S04]  /*398f0*/  LDL.LU R134, [R1+0x11cc] ;  /* 0x0011cc0001867983 */ /* 0x000ea80000300800 */
[----:B------:R0:W-:Y:S04]  /*39900*/  STL [R1+0x11bc], R2 ;  /* 0x0011bc0201007387 */ /* 0x0001e80000100800 */
[----:B0-----:R1:W5:Y:S04]  /*39910*/  LDL.LU R2, [R1+0x1498] ;  /* 0x0014980001027983 */ /* 0x0013680000300800 */
[----:B------:R-:W2:Y:S04]  /*39920*/  LDL.LU R135, [R1+0x11c8] ;  /* 0x0011c80001877983 */ /* 0x000ea80000300800 */
[----:B------:R0:W-:Y:S04]  /*39930*/  STL [R1+0x11c0], R0 ;  /* 0x0011c00001007387 */ /* 0x0001e80000100800 */
[----:B0-----:R1:W5:Y:S04]  /*39940*/  LDL.LU R0, [R1+0x1494] ;  /* 0x0014940001007983 */ /* 0x0013680000300800 */
[----:B------:R-:W2:Y:S01]  /*39950*/  LDL.LU R136, [R1+0x11c4] ;  /* 0x0011c40001887983 */ /* 0x000ea20000300800 */
        /* <DEDUP_REMOVED lines=11> */
[----:B---3--:R-:W-:Y:S01]  /*39a10*/  FADD R128, R145, R128 ;  /* 0x0000008091807221 */ /* 0x008fe20000000000 */
[----:B------:R-:W-:Y:S01]  /*39a20*/  FADD R129, R144, R129 ;  /* 0x0000008190817221 */ /* 0x000fe20000000000 */
[----:B----4-:R-:W-:Y:S01]  /*39a30*/  FADD R130, R143, R130 ;  /* 0x000000828f827221 */ /* 0x010fe20000000000 */
[----:B--2---:R-:W-:Y:S01]  /*39a40*/  FADD R131, R142, R131 ;  /* 0x000000838e837221 */ /* 0x004fe20000000000 */
[----:B------:R-:W-:Y:S01]  /*39a50*/  FADD R132, R141, R132 ;  /* 0x000000848d847221 */ /* 0x000fe20000000000 */
[----:B------:R-:W-:Y:S01]  /*39a60*/  FADD R133, R140, R133 ;  /* 0x000000858c857221 */ /* 0x000fe20000000000 */
[----:B------:R-:W-:Y:S01]  /*39a70*/  FADD R134, R139, R134 ;  /* 0x000000868b867221 */ /* 0x000fe20000000000 */
[----:B------:R-:W-:Y:S01]  /*39a80*/  FADD R135, R138, R135 ;  /* 0x000000878a877221 */ /* 0x000fe20000000000 */
[----:B------:R-:W-:-:S05]  /*39a90*/  FADD R136, R137, R136 ;  /* 0x0000008889887221 */ /* 0x000fca0000000000 */
        /* <DEDUP_REMOVED lines=32> */
[----:B--2---:R-:W2:Y:S04]  /*39ca0*/  LDL.LU R135, [R1+0x1244] ;  /* 0x0012440001877983 */ /* 0x004ea80000300800 */
[----:B---3--:R-:W3:Y:S04]  /*39cb0*/  LDL.LU R134, [R1+0x1248] ;  /* 0x0012480001867983 */ /* 0x008ee80000300800 */
[----:B----4-:R-:W4:Y:S04]  /*39cc0*/  LDL.LU R133, [R1+0x124c] ;  /* 0x00124c0001857983 */ /* 0x010f280000300800 */
        /* <DEDUP_REMOVED lines=445> */
[----:B------:R-:W-:Y:S01]  /*3b8a0*/  FADD R12, R118, R12 ;  /* 0x0000000c760c7221 */ /* 0x000fe20000000000 */
[----:B------:R-:W-:-:S05]  /*3b8b0*/  FADD R13, R13, R119 ;  /* 0x000000770d0d7221 */ /* 0x000fca0000000000 */
[----:B------:R1:W-:Y:S04]  /*3b8c0*/  STL [R1+0x147c], R13 ;  /* 0x00147c0d01007387 */ /* 0x0003e80000100800 */
[----:B------:R1:W-:Y:S04]  /*3b8d0*/  STL [R1+0x1474], R11 ;  /* 0x0014740b01007387 */ /* 0x0003e80000100800 */
[----:B------:R1:W-:Y:S02]  /*3b8e0*/  STL [R1+0x1478], R12 ;  /* 0x0014780c01007387 */ /* 0x0003e40000100800 */
.L_x_28:
[----:B-1----:R-:W1:Y:S02]  /*3b8f0*/  LDC R11, c[0x0][0x28c] ;  /* 0x0000a300ff0b7b82 */ /* 0x002e640000000800 */
[----:B-1----:R-:W-:-:S13]  /*3b900*/  ISETP.GE.AND P0, PT, R11, 0x1, PT ;  /* 0x000000010b00780c */ /* 0x002fda0003f06270 */
[----:B------:R-:W-:Y:S05]  /*3b910*/  @!P0 BRA `(.L_x_29) ;  /* 0x0000000000408947 */ /* 0x000fea0003800000 */
[----:B------:R-:W-:-:S06]  /*3b920*/  UISETP.NE.AND UP0, UPT, UR24, 0x3, UPT ;  /* 0x000000031800788c */ /* 0x000fcc000bf05270 */
[----:B------:R-:W-:-:S13]  /*3b930*/  PLOP3.LUT P0, PT, PT, PT, UP0, 0x80, 0x0 ;  /* 0x000000000000781c */ /* 0x000fda0003f0f008 */
[----:B------:R-:W-:Y:S05]  /*3b940*/  @!P0 BRA `(.L_x_30) ;  /* 0x0000000000048947 */ /* 0x000fea0003800000 */
[----:B------:R-:W-:Y:S01]  /*3b950*/  BPT.TRAP 0x1 ;  /* 0x000000040000795c */ /* 0x000fe20000300000 */
.L_x_30:
[----:B------:R-:W-:-:S04]  /*3b960*/  UISETP.LT.AND UP0, UPT, UR25, 0x1, UPT ;  /* 0x000000011900788c */ /* 0x000fc8000bf01270 */
[----:B------:R-:W-:Y:S02]  /*3b970*/  USEL UR6, UR25, 0x1, UP0 ;  /* 0x0000000119067887 */ /* 0x000fe40008000000 */
[----:B------:R-:W-:Y:S02]  /*3b980*/  UISETP.GT.U32.AND UP0, UPT, UR7, 0x1, UPT ;  /* 0x000000010700788c */ /* 0x000fe4000bf04070 */
[----:B------:R-:W-:-:S04]  /*3b990*/  UIADD3 UR6, UR5, UR25, -UR6 ;  /* 0x0000001905067290 */ /* 0x000fc8000fffe806 */
[----:B------:R-:W-:Y:S01]  /*3b9a0*/  USHF.L.U32 UR6, UR6, 0x3, URZ ;  /* 0x0000000306067899 */ /* 0x000fe2000800063f */
[----:B------:R-:W-:-:S03]  /*3b9b0*/  PLOP3.LUT P0, PT, PT, PT, UP0, 0x80, 0x0 ;  /* 0x000000000000781c */ /* 0x000fc60003f0f008 */
[----:B------:R-:W-:-:S04]  /*3b9c0*/  ULOP3.LUT UR6, UR6, 0x18, URZ, 0xc0, !UPT ;  /* 0x0000001806067892 */ /* 0x000fc8000f8ec03f */
[----:B------:R-:W-:-:S04]  /*3b9d0*/  UIADD3 UR6, UR15, 0x20, UR6 ;  /* 0x000000200f067890 */ /* 0x000fc8000fffe006 */
[----:B------:R-:W-:-:S09]  /*3b9e0*/  UPRMT UR6, URZ, 0x654, UR6 ;  /* 0x000006543f067896 */ /* 0x000fd20008000006 */
[----:B------:R-:W-:Y:S01]  /*3b9f0*/  SYNCS.ARRIVE.TRANS64.RED.A1T0 RZ, [UR6], RZ ;  /* 0x000000ffffff79a7 */ /* 0x000fe20008100406 */
[----:B------:R-:W-:Y:S05]  /*3ba00*/  @P0 BRA `(.L_x_29) ;  /* 0x0000000000040947 */ /* 0x000fea0003800000 */
[----:B------:R-:W-:Y:S01]  /*3ba10*/  BPT.TRAP 0x1 ;  /* 0x000000040000795c */ /* 0x000fe20000300000 */
.L_x_29:
[----:B------:R-:W2:Y:S01]  /*3ba20*/  LDL.LU R26, [R1+0x1484] ;  /* 0x00148400011a7983 */ /* 0x000ea20000300800 */
[----:B------:R-:W1:Y:S01]  /*3ba30*/  LDC R24, c[0x0][0x288] ;  /* 0x0000a200ff187b82 */ /* 0x000e620000000800 */
[----:B------:R-:W-:Y:S01]  /*3ba40*/  ULDC UR6, c[0x0][0x284] ;  /* 0x0000a10000067ab9 */ /* 0x000fe20000000800 */
[----:B------:R-:W0:Y:S01]  /*3ba50*/  S2R R25, SR_TID.X ;  /* 0x0000000000197919 */ /* 0x000e220000002100 */
[----:B------:R-:W-:Y:S01]  /*3ba60*/  USHF.R.S32.HI UR16, URZ, 0x1f, UR28 ;  /* 0x0000001f3f107899 */ /* 0x000fe2000801141c */
[----:B------:R-:W-:Y:S01]  /*3ba70*/  ULDC.64 UR14, c[0x0][0x5d0] ;  /* 0x00017400000e7ab9 */ /* 0x000fe20000000a00 */
[----:B------:R-:W4:Y:S01]  /*3ba80*/  LDL.LU R32, [R1+0x1480] ;  /* 0x0014800001207983 */ /* 0x000f220000300800 */
[--C-:B0-----:R-:W-:Y:S01]  /*3ba90*/  SHF.R.U32.HI R13, RZ, 0x2, R25.reuse ;  /* 0x00000002ff0d7819 */ /* 0x101fe20000011619 */
[C---:B------:R-:W-:Y:S01]  /*3baa0*/  IMAD.SHL.U32 R27, R25.reuse, 0x2, RZ ;  /* 0x00000002191b7824 */ /* 0x040fe200078e00ff */
[----:B------:R-:W-:Y:S02]  /*3bab0*/  LOP3.LUT R29, R25, 0x60, RZ, 0xc0, !PT ;  /* 0x00000060191d7812 */ /* 0x000fe400078ec0ff */
[----:B------:R-:W-:-:S02]  /*3bac0*/  SHF.R.U32.HI R12, RZ, 0x7, R25 ;  /* 0x00000007ff0c7819 */ /* 0x000fc40000011619 */
[----:B------:R-:W-:Y:S02]  /*3bad0*/  LOP3.LUT R13, R13, 0x7, RZ, 0xc0, !PT ;  /* 0x000000070d0d7812 */ /* 0x000fe400078ec0ff */
[----:B------:R-:W-:Y:S02]  /*3bae0*/  SHF.R.U32.HI R29, RZ, 0x1, R29 ;  /* 0x00000001ff1d7819 */ /* 0x000fe4000001161d */
[----:B------:R-:W-:Y:S02]  /*3baf0*/  LOP3.LUT R12, R12, 0x1, RZ, 0xc0, !PT ;  /* 0x000000010c0c7812 */ /* 0x000fe400078ec0ff */
[----:B------:R-:W-:Y:S02]  /*3bb00*/  IADD3 R11, RZ, -R29, -R13 ;  /* 0x8000001dff0b7210 */ /* 0x000fe40007ffe80d */
[----:B------:R-:W-:Y:S01]  /*3bb10*/  LOP3.LUT R28, R25, 0x3, RZ, 0xc0, !PT ;  /* 0x00000003191c7812 */ /* 0x000fe200078ec0ff */
[C---:B------:R-:W-:Y:S02]  /*3bb20*/  IMAD.SHL.U32 R34, R12.reuse, 0x40, RZ ;  /* 0x000000400c227824 */ /* 0x040fe400078e00ff */
[----:B------:R-:W-:-:S02]  /*3bb30*/  IMAD R11, R12, -0x40, R11 ;  /* 0xffffffc00c0b7824 */ /* 0x000fc400078e020b */
[----:B-1----:R-:W-:Y:S01]  /*3bb40*/  IMAD R28, R28, -0x2, R24 ;  /* 0xfffffffe1c1c7824 */ /* 0x002fe200078e0218 */
[----:B------:R-:W-:Y:S01]  /*3bb50*/  LOP3.LUT R34, R34, 0x40, R13, 0xe2, !PT ;  /* 0x0000004022227812 */ /* 0x000fe200078ee20d */
[----:B--2---:R-:W-:-:S04]  /*3bb60*/  IMAD R26, R26, 0x180, RZ ;  /* 0x000001801a1a7824 */ /* 0x004fc800078e02ff */
[----:B------:R-:W-:Y:S01]  /*3bb70*/  IMAD.IADD R28, R28, 0x1, -R26 ;  /* 0x000000011c1c7824 */ /* 0x000fe200078e0a1a */
[C---:B------:R-:W-:Y:S01]  /*3bb80*/  ISETP.GE.AND P0, PT, R26.reuse, R24, PT ;  /* 0x000000181a00720c */ /* 0x040fe20003f06270 */
[----:B------:R-:W-:Y:S01]  /*3bb90*/  IMAD.U32 R24, RZ, RZ, UR14 ;  /* 0x0000000eff187e24 */ /* 0x000fe2000f8e00ff */
[----:B------:R-:W-:Y:S01]  /*3bba0*/  LOP3.LUT R26, R26, 0x6, R27, 0xf8, !PT ;  /* 0x000000061a1a7812 */ /* 0x000fe200078ef81b */
[C---:B----4-:R-:W-:Y:S02]  /*3bbb0*/  IMAD.SHL.U32 R12, R32.reuse, 0x200, RZ ;  /* 0x00000200200c7824 */ /* 0x050fe400078e00ff */
[----:B------:R-:W-:Y:S01]  /*3bbc0*/  IMAD.WIDE R40, R32, 0x200, RZ ;  /* 0x0000020020287825 */ /* 0x000fe200078e02ff */
[--C-:B------:R-:W-:Y:S02]  /*3bbd0*/  SHF.R.S32.HI R27, RZ, 0x1f, R26.reuse ;  /* 0x0000001fff1b7819 */ /* 0x100fe4000001141a */
[C---:B------:R-:W-:Y:S02]  /*3bbe0*/  IADD3 R11, -R12.reuse, UR6, R11 ;  /* 0x000000060c0b7c10 */ /* 0x040fe4000fffe10b */
[----:B------:R-:W-:Y:S01]  /*3bbf0*/  ISETP.GE.OR P0, PT, R12, UR6, P0 ;  /* 0x000000060c007c0c */ /* 0x000fe20008706670 */
[----:B------:R-:W-:Y:S01]  /*3bc00*/  IMAD.MOV.U32 R12, RZ, RZ, -0x1 ;  /* 0xffffffffff0c7424 */ /* 0x000fe200078e00ff */
[----:B------:R0:W-:Y:S01]  /*3bc10*/  STL.64 [R1+0x98], R40 ;  /* 0x0000982801007387 */ /* 0x0001e20000100a00 */
[----:B------:R-:W-:Y:S01]  /*3bc20*/  UIMAD UR6, UR16, UR14, URZ ;  /* 0x0000000e100672a4 */ /* 0x000fe2000f8e023f */
[----:B------:R-:W-:Y:S01]  /*3bc30*/  IMAD.WIDE.U32 R24, R24, UR28, R26 ;  /* 0x0000001c18187c25 */ /* 0x000fe2000f8e001a */
[----:B------:R-:W-:Y:S01]  /*3bc40*/  LOP3.LUT R34, R40, R34, R29, 0xfe, !PT ;  /* 0x0000002228227212 */ /* 0x000fe200078efe1d */
[----:B------:R0:W-:Y:S01]  /*3bc50*/  STL [R1+0x3c8], R12 ;  /* 0x0003c80c01007387 */ /* 0x0001e20000100800 */
[----:B------:R-:W-:-:S06]  /*3bc60*/  UIMAD UR6, UR28, UR15, UR6 ;  /* 0x0000000f1c0672a4 */ /* 0x000fcc000f8e0206 */
[----:B------:R-:W-:Y:S01]  /*3bc70*/  VIADD R25, R25, UR6 ;  /* 0x0000000619197c36 */ /* 0x000fe20008000000 */
[----:B------:R-:W-:Y:S06]  /*3bc80*/  @P0 BRA `(.L_x_31) ;  /* 0x000005e400bc0947 */ /* 0x000fec0003800000 */
[----:B0-----:R-:W0:Y:S01]  /*3bc90*/  LDC.64 R12, c[0x0][0x5c8] ;  /* 0x00017200ff0c7b82 */ /* 0x001e220000000a00 */
[----:B------:R-:W-:Y:S01]  /*3bca0*/  FSETP.NEU.AND P0, PT, RZ, UR26, PT ;  /* 0x0000001aff007c0b */ /* 0x000fe2000bf0d000 */
[----:B------:R-:W-:Y:S01]  /*3bcb0*/  BSSY B0, `(.L_x_31) ;  /* 0x0005e6c000007945 */ /* 0x000fe20003800000 */
[-C--:B0-----:R-:W-:Y:S02]  /*3bcc0*/  IMAD R29, R41, R12.reuse, RZ ;  /* 0x0000000c291d7224 */ /* 0x081fe400078e02ff */
[----:B------:R-:W-:-:S04]  /*3bcd0*/  IMAD.WIDE.U32 R24, R34, R12, R24 ;  /* 0x0000000c22187225 */ /* 0x000fc800078e0018 */
[----:B------:R-:W-:-:S04]  /*3bce0*/  IMAD R29, R34, R13, R29 ;  /* 0x0000000d221d7224 */ /* 0x000fc800078e021d */
[----:B------:R-:W-:Y:S01]  /*3bcf0*/  IMAD.IADD R29, R25, 0x1, R29 ;  /* 0x00000001191d7824 */ /* 0x000fe200078e021d */
[----:B------:R-:W-:Y:S06]  /*3bd00*/  @!P0 BRA `(.L_x_32) ;  /* 0x00000368006c8947 */ /* 0x000fec0003800000 */
[----:B------:R-:W-:Y:S01]  /*3bd10*/  ISETP.GE.AND P6, PT, R11, 0x189, PT ;  /* 0x000001890b00780c */ /* 0x000fe20003fc6270 */
[----:B-----5:R-:W-:Y:S01]  /*3bd20*/  STL [R1+0x1498], R8 ;  /* 0x0014980801007387 */ /* 0x020fe20000100800 */
[----:B------:R-:W-:Y:S01]  /*3bd30*/  LOP3.LUT R3, R3, 0xffffefff, RZ, 0xc0, !PT ;  /* 0xffffefff03037812 */ /* 0x000fe200078ec0ff */
[----:B------:R-:W-:Y:S01]  /*3bd40*/  ULDC.64 UR14, c[0x0][0x5b8] ;  /* 0x00016e00000e7ab9 */ /* 0x000fe20000000a00 */
[C---:B------:R-:W-:Y:S01]  /*3bd50*/  ISETP.LT.OR P4, PT, R28.reuse, 0x1, !P6 ;  /* 0x000000011c00780c */ /* 0x040fe20007781670 */
[----:B------:R-:W-:Y:S01]  /*3bd60*/  STL [R1+0x1494], R2 ;  /* 0x0014940201007387 */ /* 0x000fe20000100800 */
[C---:B------:R-:W-:Y:S01]  /*3bd70*/  ISETP.LT.OR P3, PT, R28.reuse, 0x2, !P6 ;  /* 0x000000021c00780c */ /* 0x040fe20007761670 */
[----:B------:R-:W-:Y:S01]  /*3bd80*/  UIMAD UR6, UR16, UR14, URZ ;  /* 0x0000000e100672a4 */ /* 0x000fe2000f8e023f */
[----:B------:R-:W-:Y:S02]  /*3bd90*/  ISETP.LT.OR P2, PT, R28, 0x9, !P6 ;  /* 0x000000091c00780c */ /* 0x000fe40007741670 */
[----:B------:R-:W-:Y:S01]  /*3bda0*/  ULDC.64 UR16, c[0x0][0x5a8] ;  /* 0x00016a0000107ab9 */ /* 0x000fe20000000a00 */
[----:B------:R-:W-:Y:S01]  /*3bdb0*/  UIMAD UR6, UR28, UR15, UR6 ;  /* 0x0000000f1c0672a4 */ /* 0x000fe2000f8e0206 */
[----:B------:R-:W-:-:S02]  /*3bdc0*/  ISETP.GE.AND P5, PT, R11, 0x1, PT ;  /* 0x000000010b00780c */ /* 0x000fc40003fa6270 */
[----:B------:R-:W-:-:S03]  /*3bdd0*/  LOP3.LUT R4, R4, 0xffdfffff, RZ, 0xc0, !PT ;  /* 0xffdfffff04047812 */ /* 0x000fc600078ec0ff */
[----:B------:R-:W0:Y:S01]  /*3bde0*/  @!P4 LDC.64 R32, c[0x0][0x5c0] ;  /* 0x00017000ff20cb82 */ /* 0x000e220000000a00 */
[----:B------:R-:W-:Y:S01]  /*3bdf0*/  @!P4 IMAD.MOV.U32 R36, RZ, RZ, R24 ;  /* 0x000000ffff24c224 */ /* 0x000fe200078e0018 */
[----:B------:R-:W-:Y:S01]  /*3be00*/  @P4 LOP3.LUT R4, R4, 0x200000, RZ, 0xfc, !PT ;  /* 0x0020000004044812 */ /* 0x000fe200078efcff */
[----:B------:R-:W-:Y:S01]  /*3be10*/  @!P4 IMAD.MOV.U32 R37, RZ, RZ, R29 ;  /* 0x000000ffff25c224 */ /* 0x000fe200078e001d */
[----:B------:R-:W-:Y:S01]  /*3be20*/  @P2 LOP3.LUT R3, R3, 0x1000, RZ, 0xfc, !PT ;  /* 0x0000100003032812 */ /* 0x000fe200078efcff */
[----:B------:R-:W-:Y:S01]  /*3be30*/  @!P4 IMAD R35, R13, 0x180, RZ ;  /* 0x000001800d23c824 */ /* 0x000fe200078e02ff */
[----:B------:R-:W-:Y:S01]  /*3be40*/  LOP3.LUT R4, R4, 0xffefffff, RZ, 0xc0, !PT ;  /* 0xffefffff04047812 */ /* 0x000fe200078ec0ff */
[----:B------:R-:W-:Y:S01]  /*3be50*/  @!P4 IMAD.WIDE.U32 R36, R12, 0x180, R36 ;  /* 0x000001800c24c825 */ /* 0x000fe200078e0024 */
[----:B------:R-:W1:Y:S02]  /*3be60*/  @!P3 LDC.64 R38, c[0x0][0x5c0] ;  /* 0x00017000ff26bb82 */ /* 0x000e640000000a00 */
[----:B------:R-:W-:Y:S01]  /*3be70*/  @P3 LOP3.LUT R4, R4, 0x100000, RZ, 0xfc, !PT ;  /* 0x0010000004043812 */ /* 0x000fe200078efcff */
[----:B------:R-:W-:-:S03]  /*3be80*/  @!P4 IMAD.IADD R35, R37, 0x1, R35 ;  /* 0x000000012523c824 */ /* 0x000fc600078e0223 */
[----:B------:R-:W-:Y:S02]  /*3be90*/  LOP3.LUT R4, R4, 0xbfffffff, RZ, 0xc0, !PT ;  /* 0xbfffffff04047812 */ /* 0x000fe400078ec0ff */
[----:B0-----:R-:W-:Y:S01]  /*3bea0*/  @!P4 IADD3 R42, P0, P1, R36, UR11, R32 ;  /* 0x0000000b242acc10 */ /* 0x001fe2000f91e020 */
[----:B------:R-:W-:Y:S01]  /*3beb0*/  @!P3 IMAD.MOV.U32 R32, RZ, RZ, R24 ;  /* 0x000000ffff20b224 */ /* 0x000fe200078e0018 */
[----:B------:R-:W0:Y:S02]  /*3bec0*/  @!P2 LDC.64 R36, c[0x0][0x5c0] ;  /* 0x00017000ff24ab82 */ /* 0x000e240000000a00 */
[----:B------:R-:W-:Y:S01]  /*3bed0*/  @!P4 IADD3.X R43, R35, UR10, R33, P0, P1 ;  /* 0x0000000a232bcc10 */ /* 0x000fe200087e2421 */
[----:B------:R-:W-:Y:S02]  /*3bee0*/  @!P3 IMAD.MOV.U32 R33, RZ, RZ, R29 ;  /* 0x000000ffff21b224 */ /* 0x000fe400078e001d */
[----:B------:R-:W-:Y:S02]  /*3bef0*/  @!P3 IMAD R35, R13, 0x180, RZ ;  /* 0x000001800d23b824 */ /* 0x000fe400078e02ff */
[----:B------:R-:W-:Y:S01]  /*3bf00*/  @!P3 IMAD.WIDE.U32 R32, R12, 0x180, R32 ;  /* 0x000001800c20b825 */ /* 0x000fe200078e0020 */
[----:B------:R1:W-:Y:S03]  /*3bf10*/  @!P4 STL.64 [R1+0xa8], R42 ;  /* 0x0000a82a0100c387 */ /* 0x0003e60000100a00 */
[----:B------:R-:W-:-:S02]  /*3bf20*/  @!P3 IMAD.IADD R33, R33, 0x1, R35 ;  /* 0x000000012121b824 */ /* 0x000fc400078e0223 */
[----:B------:R-:W-:Y:S01]  /*3bf30*/  @!P2 IMAD R35, R13, 0x180, RZ ;  /* 0x000001800d23a824 */ /* 0x000fe200078e02ff */
[----:B-1----:R-:W-:Y:S01]  /*3bf40*/  @!P3 IADD3 R42, P0, P1, R32, UR11, R38 ;  /* 0x0000000b202abc10 */ /* 0x002fe2000f91e026 */
[----:B------:R-:W-:-:S03]  /*3bf50*/  @!P2 IMAD.MOV.U32 R32, RZ, RZ, R24 ;  /* 0x000000ffff20a224 */ /* 0x000fc600078e0018 */
[----:B------:R-:W-:Y:S01]  /*3bf60*/  @!P3 IADD3.X R43, R33, UR10, R39, P0, P1 ;  /* 0x0000000a212bbc10 */ /* 0x000fe200087e2427 */
[----:B------:R-:W-:Y:S02]  /*3bf70*/  @!P2 IMAD.MOV.U32 R33, RZ, RZ, R29 ;  /* 0x000000ffff21a224 */ /* 0x000fe400078e001d */
[----:B------:R-:W-:Y:S02]  /*3bf80*/  @!P2 IMAD.WIDE.U32 R32, R12, 0x180, R32 ;  /* 0x000001800c20a825 */ /* 0x000fe400078e0020 */
[----:B------:R0:W-:Y:S02]  /*3bf90*/  @!P3 STL.64 [R1+0xc0], R42 ;  /* 0x0000c02a0100b387 */ /* 0x0001e40000100a00 */
[----:B------:R-:W-:Y:S01]  /*3bfa0*/  @!P2 IMAD.IADD R33, R33, 0x1, R35 ;  /* 0x000000012121a824 */ /* 0x000fe200078e0223 */
[----:B0-----:R-:W-:-:S04]  /*3bfb0*/  @!P2 IADD3 R42, P0, P1, R32, UR11, R36 ;  /* 0x0000000b202aac10 */ /* 0x001fc8000f91e024 */
[----:B------:R-:W-:-:S05]  /*3bfc0*/  @!P2 IADD3.X R43, R33, UR10, R37, P0, P1 ;  /* 0x0000000a212bac10 */ /* 0x000fca00087e2425 */
[----:B------:R-:W-:Y:S01]  /*3bfd0*/  @!P2 STL.64 [R1+0xe0], R42 ;  /* 0x0000e02a0100a387 */ /* 0x000fe20000100a00 */
[----:B------:R-:W-:-:S13]  /*3bfe0*/  ISETP.LT.OR P2, PT, R28, 0xa, !P6 ;  /* 0x0000000a1c00780c */ /* 0x000fda0007741670 */
[----:B------:R-:W0:Y:S01]  /*3bff0*/  @!P2 LDC.64 R32, c[0x0][0x5c0] ;  /* 0x00017000ff20ab82 */ /* 0x000e220000000a00 */
[----:B------:R-:W-:Y:S01]  /*3c000*/  @!P2 IMAD.MOV.U32 R36, RZ, RZ, R24 ;  /* 0x000000ffff24a224 */ /* 0x000fe200078e0018 */
[----:B------:R-:W-:Y:S01]  /*3c010*/  ISETP.GE.AND P3, PT, R11, 0x9, PT ;  /* 0x000000090b00780c */ /* 0x000fe20003f66270 */
[----:B------:R-:W-:Y:S01]  /*3c020*/  @!P2 IMAD.MOV.U32 R37, RZ, RZ, R29 ;  /* 0x000000ffff25a224 */ /* 0x000fe200078e001d */
[----:B------:R-:W-:Y:S01]  /*3c030*/  @P2 LOP3.LUT R4, R4, 0x40000000, RZ, 0xfc, !PT ;  /* 0x4000000004042812 */ /* 0x000fe200078efcff */
[----:B------:R-:W-:Y:S02]  /*3c040*/  @!P2 IMAD R35, R13, 0x180, RZ ;  /* 0x000001800d23a824 */ /* 0x000fe400078e02ff */
[----:B------:R-:W-:-:S04]  /*3c050*/  @!P2 IMAD.WIDE.U32 R36, R12, 0x180, R36 ;  /* 0x000001800c24a825 */ /* 0x000fc800078e0024 */
[----:B------:R-:W-:Y:S01]  /*3c060*/  @!P2 IMAD.IADD R35, R37, 0x1, R35 ;  /* 0x000000012523a824 */ /* 0x000fe200078e0223 */
[----:B0-----:R-:W-:Y:S01]  /*3c070*/  @!P2 IADD3 R38, P0, P1, R36, UR11, R32 ;  /* 0x0000000b2426ac10 */ /* 0x001fe2000f91e020 */
[----:B------:R-:W-:Y:S01]  /*3c080*/  IMAD.U32 R32, RZ, RZ, UR14 ;  /* 0x0000000eff207e24 */ /* 0x000fe2000f8e00ff */
[----:B------:R-:W-:Y:S02]  /*3c090*/  ULDC.64 UR14, c[0x0][0x5b0] ;  /* 0x00016c00000e7ab9 */ /* 0x000fe40000000a00 */
[----:B------:R-:W-:Y:S01]  /*3c0a0*/  @!P2 IADD3.X R39, R35, UR10, R33, P0, P1 ;  /* 0x0000000a2327ac10 */ /* 0x000fe200087e2421 */
[----:B------:R-:W-:-:S04]  /*3c0b0*/  IMAD.WIDE.U32 R26, R32, UR28, R26 ;  /* 0x0000001c201a7c25 */ /* 0x000fc8000f8e001a */
[----:B------:R-:W-:Y:S01]  /*3c0c0*/  VIADD R37, R27, UR6 ;  /* 0x000000061b257c36 */ /* 0x000fe20008000000 */
[----:B------:R-:W-:Y:S01]  /*3c0d0*/  @!P2 STL.64 [R1+0xe8], R38 ;  /* 0x0000e8260100a387 */ /* 0x000fe20000100a00 */
[----:B------:R-:W-:Y:S02]  /*3c0e0*/  IMAD.MOV.U32 R36, RZ, RZ, R26 ;  /* 0x000000ffff247224 */ /* 0x000fe400078e001a */
[----:B------:R-:W-:Y:S02]  /*3c0f0*/  IMAD R32, R41, UR14, RZ ;  /* 0x0000000e29207c24 */ /* 0x000fe4000f8e02ff */
[----:B------:R-:W-:-:S04]  /*3c100*/  IMAD.WIDE.U32 R26, R34, UR14, R36 ;  /* 0x0000000e221a7c25 */ /* 0x000fc8000f8e0024 */
[----:B------:R-:W-:Y:S01]  /*3c110*/  IMAD R32, R34, UR15, R32 ;  /* 0x0000000f22207c24 */ /* 0x000fe2000f8e0220 */
[----:B------:R-:W-:-:S04]  /*3c120*/  IADD3 R26, P0, R26, UR16, RZ ;  /* 0x000000101a1a7c10 */ /* 0x000fc8000ff1e0ff */
[--C-:B------:R-:W-:Y:S02]  /*3c130*/  IADD3.X R27, R27, UR17, R32.reuse, P0, !PT ;  /* 0x000000111b1b7c10 */ /* 0x100fe400087fe420 */
[----:B------:R-:W-:Y:S02]  /*3c140*/  ISETP.LT.OR P0, PT, R28, 0x1, !P5 ;  /* 0x000000011c00780c */ /* 0x000fe40006f01670 */
[----:B------:R-:W-:-:S11]  /*3c150*/  PRMT R32, RZ, 0x7610, R32 ;  /* 0x00007610ff207816 */ /* 0x000fd60000000020 */
[----:B------:R-:W2:Y:S02]  /*3c160*/  @!P0 LDG.E.U8 R32, desc[UR32][R26.64] ;  /* 0x000000201a208981 */ /* 0x000ea4000c1e1100 */
[----:B--2---:R-:W-:-:S04]  /*3c170*/  LOP3.LUT R32, R32, 0xff, RZ, 0xc0, !PT ;  /* 0x000000ff20207812 */ /* 0x004fc800078ec0ff */
[----:B------:R-:W-:-:S05]  /*3c180*/  F2FP.F16.E4M3.UNPACK_B R32, R32 ;  /* 0x00000020ff20723e */ /* 0x000fca00020006ff */
[----:B------:R-:W-:-:S05]  /*3c190*/  HADD2.F32 R32, -RZ, R32.H0_H0 ;  /* 0x20000020ff207230 */ /* 0x000fca0000004100 */
[----:B------:R-:W-:-:S04]  /*3c1a0*/  FMUL R32, R32, UR26 ;  /* 0x0000001a20207c20 */ /* 0x000fc80008400000 */
[----:B------:R-:W-:Y:S02]  /*3c1b0*/  FFMA R14, R14, UR27, R32 ;  /* 0x0000001b0e0e7c23 */ /* 0x000fe40008000020 */
[----:B------:R-:W0:Y:S03]  /*3c1c0*/  @!P0 LDC.64 R32, c[0x0][0x5c0] ;  /* 0x00017000ff208b82 */ /* 0x000e260000000a00 */
[----:B------:R-:W-:Y:S02]  /*3c1d0*/  F2FP.SATFINITE.E4M3.F32.PACK_AB_MERGE_C R14, RZ, R14, RZ ;  /* 0x0000000eff0e723e */ /* 0x000fe400048070ff */
[----:B0-----:R-:W-:-:S05]  /*3c1e0*/  @!P0 IADD3 R32, P1, R24, R32, RZ ;  /* 0x0000002018208210 */ /* 0x001fca0007f3e0ff */
[----:B------:R-:W-:-:S05]  /*3c1f0*/  @!P0 IMAD.X R33, R29, 0x1, R33, P1 ;  /* 0x000000011d218824 */ /* 0x000fca00008e0621 */
[----:B------:R0:W-:Y:S01]  /*3c200*/  @!P0 STG.E.U8 desc[UR32][R32.64], R14 ;  /* 0x0000000e20008986 */ /* 0x0001e2000c101120 */
[----:B------:R-:W-:Y:S02]  /*3c210*/  ISETP.LT.OR P0, PT, R28, 0x2, !P5 ;  /* 0x000000021c00780c */ /* 0x000fe40006f01670 */
[----:B0-----:R-:W-:-:S11]  /*3c220*/  PRMT R14, RZ, 0x7610, R14 ;  /* 0x00007610ff0e7816 */ /* 0x001fd6000000000e */
[----:B------:R-:W0:Y:S01]  /*3c230*/  @!P0 LDC.64 R32, c[0x0][0x5c0] ;  /* 0x00017000ff208b82 */ /* 0x000e220000000a00 */
[----:B------:R-:W2:Y:S01]  /*3c240*/  @!P0 LDG.E.U8 R14, desc[UR32][R26.64+0x1] ;  /* 0x000001201a0e8981 */ /* 0x000ea2000c1e1100 */
[----:B0-----:R-:W-:-:S05]  /*3c250*/  @!P0 IADD3 R32, P1, R24, R32, RZ ;  /* 0x0000002018208210 */ /* 0x001fca0007f3e0ff */
[----:B------:R-:W-:Y:S01]  /*3c260*/  @!P0 IMAD.X R33, R29, 0x1, R33, P1 ;  /* 0x000000011d218824 */ /* 0x000fe200008e0621 */
[----:B--2---:R-:W-:-:S04]  /*3c270*/  LOP3.LUT R14, R14, 0xff, RZ, 0xc0, !PT ;  /* 0x000000ff0e0e7812 */ /* 0x004fc800078ec0ff */
[----:B------:R-:W-:-:S05]  /*3c280*/  F2FP.F16.E4M3.UNPACK_B R14, R14 ;  /* 0x0000000eff0e723e */ /* 0x000fca00020006ff */
[----:B------:R-:W-:-:S05]  /*3c290*/  HADD2.F32 R14, -RZ, R14.H0_H0 ;  /* 0x2000000eff0e7230 */ /* 0x000fca0000004100 */
[----:B------:R-:W-:-:S04]  /*3c2a0*/  FMUL R14, R14, UR26 ;  /* 0x0000001a0e0e7c20 */ /* 0x000fc80008400000 */
[----:B------:R-:W-:-:S05]  /*3c2b0*/  FFMA R15, R15, UR27, R14 ;  /* 0x0000001b0f0f7c23 */ /* 0x000fca000800000e */
[----:B------:R-:W-:-:S05]  /*3c2c0*/  F2FP.SATFINITE.E4M3.F32.PACK_AB_MERGE_C R15, RZ, R15, RZ ;  /* 0x0000000fff0f723e */ /* 0x000fca00048070ff */
[----:B------:R0:W-:Y:S01]  /*3c2d0*/  @!P0 STG.E.U8 desc[UR32][R32.64+0x1], R15 ;  /* 0x0000010f20008986 */ /* 0x0001e2000c101120 */
[----:B------:R-:W-:-:S05]  /*3c2e0*/  IADD3 R14, P0, R34, 0x8, RZ ;  /* 0x00000008220e7810 */ /* 0x000fca0007f1e0ff */
[----:B0-----:R-:W-:-:S04]  /*3c2f0*/  IMAD.X R32, RZ, RZ, R41, P0 ;  /* 0x000000ffff207224 */ /* 0x001fc800000e0629 */
[----:B------:R-:W-:-:S04]  /*3c300*/  IMAD R32, R32, UR14, RZ ;  /* 0x0000000e20207c24 */ /* 0x000fc8000f8e02ff */
[C---:B------:R-:W-:Y:S02]  /*3c310*/  IMAD R32, R14.reuse, UR15, R32 ;  /* 0x0000000f0e207c24 */ /* 0x040fe4000f8e0220 */
[----:B------:R-:W-:-:S03]  /*3c320*/  IMAD.WIDE.U32 R14, R14, UR14, R36 ;  /* 0x0000000e0e0e7c25 */ /* 0x000fc6000f8e0024 */
        /* <DEDUP_REMOVED lines=12> */
[----:B0-----:R-:W-:-:S04]  /*3c3f0*/  @!P0 IADD3 R32, P1, P2, R24, UR11, R32 ;  /* 0x0000000b18208c10 */ /* 0x001fc8000fa3e020 */
[----:B------:R-:W-:-:S05]  /*3c400*/  @!P0 IADD3.X R33, R29, UR10, R33, P1, P2 ;  /* 0x0000000a1d218c10 */ /* 0x000fca0008fe4421 */
[----:B------:R0:W-:Y:S01]  /*3c410*/  @!P0 STG.E.U8 desc[UR32][R32.64], R16 ;  /* 0x0000001020008986 */ /* 0x0001e2000c101120 */
[----:B------:R-:W-:Y:S02]  /*3c420*/  ISETP.LT.OR P0, PT, R28, 0x2, !P3 ;  /* 0x000000021c00780c */ /* 0x000fe40005f01670 */
[----:B0-----:R-:W-:-:S11]  /*3c430*/  PRMT R16, RZ, 0x7610, R16 ;  /* 0x00007610ff107816 */ /* 0x001fd60000000010 */
[----:B------:R-:W0:Y:S01]  /*3c440*/  @!P0 LDC.64 R32, c[0x0][0x5c0] ;  /* 0x00017000ff208b82 */ /* 0x000e220000000a00 */
[----:B------:R-:W2:Y:S01]  /*3c450*/  @!P0 LDG.E.U8 R16, desc[UR32][R14.64+0x1] ;  /* 0x000001200e108981 */ /* 0x000ea2000c1e1100 */
[----:B------:R-:W-:Y:S02]  /*3c460*/  ISETP.LT.OR P4, PT, R28, 0x11, !P6 ;  /* 0x000000111c00780c */ /* 0x000fe40007781670 */
[----:B0-----:R-:W-:-:S04]  /*3c470*/  @!P0 IADD3 R32, P1, P2, R24, UR11, R32 ;  /* 0x0000000b18208c10 */ /* 0x001fc8000fa3e020 */
[----:B------:R-:W-:-:S07]  /*3c480*/  @!P0 IADD3.X R33, R29, UR10, R33, P1, P2 ;  /* 0x0000000a1d218c10 */ /* 0x000fce0008fe4421 */
[----:B------:R-:W-:Y:S01]  /*3c490*/  @!P4 IMAD R35, R13, 0x180, RZ ;  /* 0x000001800d23c824 */ /* 0x000fe200078e02ff */
[----:B--2---:R-:W-:-:S04]  /*3c4a0*/  LOP3.LUT R16, R16, 0xff, RZ, 0xc0, !PT ;  /* 0x000000ff10107812 */ /* 0x004fc800078ec0ff */
[----:B------:R-:W-:-:S05]  /*3c4b0*/  F2FP.F16.E4M3.UNPACK_B R16, R16 ;  /* 0x00000010ff10723e */ /* 0x000fca00020006ff */
[----:B------:R-:W-:-:S05]  /*3c4c0*/  HADD2.F32 R16, -RZ, R16.H0_H0 ;  /* 0x20000010ff107230 */ /* 0x000fca0000004100 */
[----:B------:R-:W-:-:S04]  /*3c4d0*/  FMUL R16, R16, UR26 ;  /* 0x0000001a10107c20 */ /* 0x000fc80008400000 */
[----:B------:R-:W-:-:S05]  /*3c4e0*/  FFMA R17, R17, UR27, R16 ;  /* 0x0000001b11117c23 */ /* 0x000fca0008000010 */
[----:B------:R-:W-:-:S05]  /*3c4f0*/  F2FP.SATFINITE.E4M3.F32.PACK_AB_MERGE_C R17, RZ, R17, RZ ;  /* 0x00000011ff11723e */ /* 0x000fca00048070ff */
[----:B------:R0:W-:Y:S02]  /*3c500*/  @!P0 STG.E.U8 desc[UR32][R32.64+0x1], R17 ;  /* 0x0000011120008986 */ /* 0x0001e4000c101120 */
[----:B0-----:R-:W0:Y:S01]  /*3c510*/  @!P4 LDC.64 R16, c[0x0][0x5c0] ;  /* 0x00017000ff10cb82 */ /* 0x001e220000000a00 */
[----:B------:R-:W-:Y:S02]  /*3c520*/  @!P4 IMAD.MOV.U32 R32, RZ, RZ, R24 ;  /* 0x000000ffff20c224 */ /* 0x000fe400078e0018 */
[----:B------:R-:W-:Y:S02]  /*3c530*/  @!P4 IMAD.MOV.U32 R33, RZ, RZ, R29 ;  /* 0x000000ffff21c224 */ /* 0x000fe400078e001d */
[----:B------:R-:W-:-:S04]  /*3c540*/  @!P4 IMAD.WIDE.U32 R32, R12, 0x180, R32 ;  /* 0x000001800c20c825 */ /* 0x000fc800078e0020 */
[----:B------:R-:W-:Y:S01]  /*3c550*/  @!P4 IMAD.IADD R33, R33, 0x1, R35 ;  /* 0x000000012121c824 */ /* 0x000fe200078e0223 */
[----:B0-----:R-:W-:-:S04]  /*3c560*/  @!P4 IADD3 R38, P0, P1, R32, UR11, R16 ;  /* 0x0000000b2026cc10 */ /* 0x001fc8000f91e010 */
[----:B------:R-:W-:Y:S02]  /*3c570*/  @!P4 IADD3.X R39, R33, UR10, R17, P0, P1 ;  /* 0x0000000a2127cc10 */ /* 0x000fe400087e2411 */
        /* <DEDUP_REMOVED lines=17> */
[----:B------:R-:W-:Y:S02]  /*3c690*/  ISETP.LT.OR P2, PT, R28, 0x12, !P6 ;  /* 0x000000121c00780c */ /* 0x000fe40007741670 */
[----:B0-----:R-:W-:-:S05]  /*3c6a0*/  @!P0 IADD3 R16, P1, R24, R16, RZ ;  /* 0x0000001018108210 */ /* 0x001fca0007f3e0ff */
[----:B------:R-:W-:-:S06]  /*3c6b0*/  @!P0 IMAD.X R17, R29, 0x1, R17, P1 ;  /* 0x000000011d118824 */ /* 0x000fcc00008e0611 */
[----:B------:R-:W-:Y:S01]  /*3c6c0*/  @!P2 IMAD R32, R13, 0x180, RZ ;  /* 0x000001800d20a824 */ /* 0x000fe200078e02ff */
[----:B------:R-:W-:Y:S01]  /*3c6d0*/  @!P4 STL.64 [R1+0x110], R38 ;  /* 0x000110260100c387 */ /* 0x000fe20000100a00 */
        /* <DEDUP_REMOVED lines=16> */
[----:B------:R-:W2:Y:S01]  /*3c7e0*/  @!P0 LDG.E.U8 R16, desc[UR32][R14.64+0x8] ;  /* 0x000008200e108981 */ /* 0x000ea2000c1e1100 */
[----:B------:R-:W-:-:S04]  /*3c7f0*/  LOP3.LUT R3, R3, 0xfffeffff, RZ, 0xc0, !PT ;  /* 0xfffeffff03037812 */ /* 0x000fc800078ec0ff */
[----:B------:R-:W-:-:S04]  /*3c800*/  @P4 LOP3.LUT R3, R3, 0x10000, RZ, 0xfc, !PT ;  /* 0x0001000003034812 */ /* 0x000fc800078efcff */
[----:B------:R-:W-:Y:S01]  /*3c810*/  LOP3.LUT R3, R3, 0xfffff7ff, RZ, 0xc0, !PT ;  /* 0xfffff7ff03037812 */ /* 0x000fe200078ec0ff */
[----:B------:R-:W-:Y:S03]  /*3c820*/  @!P2 STL.64 [R1+0x108], R38 ;  /* 0x000108260100a387 */ /* 0x000fe60000100a00 */
[----:B------:R-:W-:Y:S02]  /*3c830*/  @P2 LOP3.LUT R3, R3, 0x800, RZ, 0xfc, !PT ;  /* 0x0000080003032812 */ /* 0x000fe400078efcff */
[----:B------:R-:W-:Y:S02]  /*3c840*/  PRMT R18, RZ, 0x7610, R18 ;  /* 0x00007610ff127816 */ /* 0x000fe40000000012 */
        /* <DEDUP_REMOVED lines=10> */
[----:B------:R-:W-:-:S13]  /*3c8f0*/  ISETP.LT.OR P0, PT, R28, 0xa, !P3 ;  /* 0x0000000a1c00780c */ /* 0x000fda0005f01670 */
[----:B------:R-:W2:Y:S01]  /*3c900*/  @!P0 LDG.E.U8 R18, desc[UR32][R14.64+0x9] ;  /* 0x000009200e128981 */ /* 0x000ea2000c1e1100 */
[----:B0-----:R-:W0:Y:S01]  /*3c910*/  @!P0 LDC.64 R16, c[0x0][0x5c0] ;  /* 0x00017000ff108b82 */ /* 0x001e220000000a00 */
[----:B------:R-:W-:Y:S02]  /*3c920*/  ISETP.LT.OR P4, PT, R28, 0x19, !P6 ;  /* 0x000000191c00780c */ /* 0x000fe40007781670 */
[----:B0-----:R-:W-:-:S04]  /*3c930*/  @!P0 IADD3 R16, P1, P2, R24, UR11, R16 ;  /* 0x0000000b18108c10 */ /* 0x001fc8000fa3e010 */
[----:B------:R-:W-:-:S07]  /*3c940*/  @!P0 IADD3.X R17, R29, UR10, R17, P1, P2 ;  /* 0x0000000a1d118c10 */ /* 0x000fce0008fe4411 */
[----:B------:R-:W-:Y:S02]  /*3c950*/  @!P4 IMAD.MOV.U32 R19, RZ, RZ, R29 ;  /* 0x000000ffff13c224 */ /* 0x000fe400078e001d */
        /* <DEDUP_REMOVED lines=9> */
[----:B------:R-:W-:-:S04]  /*3c9f0*/  @!P4 IMAD.MOV.U32 R18, RZ, RZ, R24 ;  /* 0x000000ffff12c224 */ /* 0x000fc800078e0018 */
[----:B------:R-:W-:-:S04]  /*3ca00*/  @!P4 IMAD.WIDE.U32 R18, R12, 0x180, R18 ;  /* 0x000001800c12c825 */ /* 0x000fc800078e0012 */
[----:B------:R-:W-:Y:S01]  /*3ca10*/  @!P4 IMAD.IADD R19, R19, 0x1, R20 ;  /* 0x000000011313c824 */ /* 0x000fe200078e0214 */
[----:B0-----:R-:W-:-:S04]  /*3ca20*/  @!P4 IADD3 R32, P0, P1, R18, UR11, R16 ;  /* 0x0000000b1220cc10 */ /* 0x001fc8000f91e010 */
[----:B------:R-:W-:Y:S02]  /*3ca30*/  @!P4 IADD3.X R33, R19, UR10, R17, P0, P1 ;  /* 0x0000000a1321cc10 */ /* 0x000fe400087e2411 */
[----:B------:R-:W-:Y:S02]  /*3ca40*/  ISETP.LT.OR P0, PT, R28, 0x11, !P5 ;  /* 0x000000111c00780c */ /* 0x000fe40006f01670 */
[----:B------:R-:W-:-:S11]  /*3ca50*/  PRMT R16, RZ, 0x7610, R16 ;  /* 0x00007610ff107816 */ /* 0x000fd60000000010 */
[----:B------:R-:W2:Y:S01]  /*3ca60*/  @!P0 LDG.E.U8 R16, desc[UR32][R26.64+0x10] ;  /* 0x000010201a108981 */ /* 0x000ea2000c1e1100 */
        /* <DEDUP_REMOVED lines=11> */
[----:B------:R-:W-:-:S13]  /*3cb20*/  ISETP.LT.OR P0, PT, R28, 0x12, !P5 ;  /* 0x000000121c00780c */ /* 0x000fda0006f01670 */
[----:B------:R-:W2:Y:S01]  /*3cb30*/  @!P0 LDG.E.U8 R18, desc[UR32][R26.64+0x11] ;  /* 0x000011201a128981 */ /* 0x000ea2000c1e1100 */
[----:B0-----:R-:W0:Y:S01]  /*3cb40*/  @!P0 LDC.64 R16, c[0x0][0x5c0] ;  /* 0x00017000ff108b82 */ /* 0x001e220000000a00 */
[----:B------:R-:W-:Y:S02]  /*3cb50*/  ISETP.LT.OR P2, PT, R28, 0x1a, !P6 ;  /* 0x0000001a1c00780c */ /* 0x000fe40007741670 */
[----:B0-----:R-:W-:-:S05]  /*3cb60*/  @!P0 IADD3 R16, P1, R24, R16, RZ ;  /* 0x0000001018108210 */ /* 0x001fca0007f3e0ff */
[----:B------:R-:W-:-:S06]  /*3cb70*/  @!P0 IMAD.X R17, R29, 0x1, R17, P1 ;  /* 0x000000011d118824 */ /* 0x000fcc00008e0611 */
[----:B------:R-:W-:Y:S02]  /*3cb80*/  @!P2 IMAD.MOV.U32 R19, RZ, RZ, R29 ;  /* 0x000000ffff13a224 */ /* 0x000fe400078e001d */
        /* <DEDUP_REMOVED lines=147> */
[----:B0-----:R-:W0:Y:S02]  /*3d4c0*/  @!P0 LDC.64 R16, c[0x0][0x5c0] ;  /* 0x00017000ff108b82 */ /* 0x001e240000000a00 */
[----:B0-----:R-:W-:-:S05]  /*3d4d0*/  @!P0 IADD3 R16, P1, R24, R16, RZ ;  /* 0x0000001018108210 */ /* 0x001fca0007f3e0ff */
[----:B------:R-:W-:Y:S01]  /*3d4e0*/  @!P0 IMAD.X R17, R29, 0x1, R17, P1 ;  /* 0x000000011d118824 */ /* 0x000fe200008e0611 */
[----:B------:R-:W-:Y:S02]  /*3d4f0*/  ISETP.LT.OR P1, PT, R28, 0x21, !P3 ;  /* 0x000000211c00780c */ /* 0x000fe40005f21670 */
[----:B--2---:R-:W-:-:S04]  /*3d500*/  LOP3.LUT R18, R18, 0xff, RZ, 0xc0, !PT ;  /* 0x000000ff12127812 */ /* 0x004fc800078ec0ff */
[----:B------:R-:W-:-:S05]  /*3d510*/  F2FP.F16.E4M3.UNPACK_B R18, R18 ;  /* 0x00000012ff12723e */ /* 0x000fca00020006ff */
[----:B------:R-:W-:-:S05]  /*3d520*/  HADD2.F32 R18, -RZ, R18.H0_H0 ;  /* 0x20000012ff127230 */ /* 0x000fca0000004100 */
[----:B------:R-:W-:-:S04]  /*3d530*/  FMUL R18, R18, UR26 ;  /* 0x0000001a12127c20 */ /* 0x000fc80008400000 */
[----:B------:R-:W-:-:S05]  /*3d540*/  FFMA R223, R223, UR27, R18 ;  /* 0x0000001bdfdf7c23 */ /* 0x000fca0008000012 */
[----:B------:R-:W-:-:S05]  /*3d550*/  F2FP.SATFINITE.E4M3.F32.PACK_AB_MERGE_C R223, RZ, R223, RZ ;  /* 0x000000dfffdf723e */ /* 0x000fca00048070ff */
[----:B------:R0:W-:Y:S02]  /*3d560*/  @!P0 STG.E.U8 desc[UR32][R16.64+0x21], R223 ;  /* 0x000021df10008986 */ /* 0x0001e4000c101120 */
[----:B0-----:R-:W0:Y:S02]  /*3d570*/  @!P1 LDC.64 R16, c[0x0][0x5c0] ;  /* 0x00017000ff109b82 */ /* 0x001e240000000a00 */
[--C-:B0-----:R-:W-:Y:S02]  /*3d580*/  @!P1 IADD3 R20, P0, P2, R24, UR11, R16.reuse ;  /* 0x0000000b18149c10 */ /* 0x101fe4000fa1e010 */
[----:B------:R-:W-:-:S06]  /*3d590*/  PRMT R16, RZ, 0x7610, R16 ;  /* 0x00007610ff107816 */ /* 0x000fcc0000000010 */
[----:B------:R-:W2:Y:S01]  /*3d5a0*/  @!P1 LDG.E.U8 R16, desc[UR32][R14.64+0x20] ;  /* 0x000020200e109981 */ /* 0x000ea2000c1e1100 */
[----:B------:R-:W-:Y:S02]  /*3d5b0*/  @!P1 IADD3.X R21, R29, UR10, R17, P0, P2 ;  /* 0x0000000a1d159c10 */ /* 0x000fe400087e4411 */
[----:B------:R-:W-:Y:S02]  /*3d5c0*/  ISETP.LT.OR P0, PT, R28, 0x22, !P3 ;  /* 0x000000221c00780c */ /* 0x000fe40005f01670 */
[----:B------:R-:W-:Y:S01]  /*3d5d0*/  LOP3.LUT R3, R3, 0xfff7ffff, RZ, 0xc0, !PT ;  /* 0xfff7ffff03037812 */ /* 0x000fe200078ec0ff */
[----:B------:R0:W-:Y:S03]  /*3d5e0*/  @!P4 STL.64 [R1+0x220], R22 ;  /* 0x000220160100c387 */ /* 0x0001e60000100a00 */
[----:B------:R-:W-:Y:S02]  /*3d5f0*/  @P4 LOP3.LUT R3, R3, 0x80000, RZ, 0xfc, !PT ;  /* 0x0008000003034812 */ /* 0x000fe400078efcff */
[----:B--2---:R-:W-:-:S04]  /*3d600*/  LOP3.LUT R16, R16, 0xff, RZ, 0xc0, !PT ;  /* 0x000000ff10107812 */ /* 0x004fc800078ec0ff */
[----:B------:R-:W-:-:S05]  /*3d610*/  F2FP.F16.E4M3.UNPACK_B R16, R16 ;  /* 0x00000010ff10723e */ /* 0x000fca00020006ff */
[----:B------:R-:W-:-:S05]  /*3d620*/  HADD2.F32 R16, -RZ, R16.H0_H0 ;  /* 0x20000010ff107230 */ /* 0x000fca0000004100 */
[----:B------:R-:W-:-:S04]  /*3d630*/  FMUL R16, R16, UR26 ;  /* 0x0000001a10107c20 */ /* 0x000fc80008400000 */
[----:B------:R-:W-:Y:S02]  /*3d640*/  FFMA R224, R224, UR27, R16 ;  /* 0x0000001be0e07c23 */ /* 0x000fe40008000010 */
[----:B------:R-:W1:Y:S03]  /*3d650*/  @!P0 LDC.64 R16, c[0x0][0x5c0] ;  /* 0x00017000ff108b82 */ /* 0x000e660000000a00 */
[----:B------:R-:W-:-:S05]  /*3d660*/  F2FP.SATFINITE.E4M3.F32.PACK_AB_MERGE_C R224, RZ, R224, RZ ;  /* 0x000000e0ffe0723e */ /* 0x000fca00048070ff */
[----:B------:R2:W-:Y:S01]  /*3d670*/  @!P1 STG.E.U8 desc[UR32][R20.64+0x20], R224 ;  /* 0x000020e014009986 */ /* 0x0005e2000c101120 */
[----:B------:R-:W-:Y:S02]  /*3d680*/  ISETP.LT.OR P1, PT, R28, 0x29, !P3 ;  /* 0x000000291c00780c */ /* 0x000fe40005f21670 */
[----:B-1----:R-:W-:-:S04]  /*3d690*/  @!P0 IADD3 R18, P2, P4, R24, UR11, R16 ;  /* 0x0000000b18128c10 */ /* 0x002fc8000fc5e010 */
[----:B------:R-:W-:-:S07]  /*3d6a0*/  @!P0 IADD3.X R19, R29, UR10, R17, P2, P4 ;  /* 0x0000000a1d138c10 */ /* 0x000fce00097e8411 */
[----:B------:R-:W0:Y:S02]  /*3d6b0*/  @!P1 LDC.64 R16, c[0x0][0x5c0] ;  /* 0x00017000ff109b82 */ /* 0x000e240000000a00 */
[--C-:B0-----:R-:W-:Y:S02]  /*3d6c0*/  @!P1 IADD3 R22, P2, P4, R24, UR11, R16.reuse ;  /* 0x0000000b18169c10 */ /* 0x101fe4000fc5e010 */
[----:B------:R-:W-:-:S06]  /*3d6d0*/  PRMT R16, RZ, 0x7610, R16 ;  /* 0x00007610ff107816 */ /* 0x000fcc0000000010 */
[----:B------:R-:W4:Y:S01]  /*3d6e0*/  @!P0 LDG.E.U8 R16, desc[UR32][R14.64+0x21] ;  /* 0x000021200e108981 */ /* 0x000f22000c1e1100 */
[----:B------:R-:W-:Y:S02]  /*3d6f0*/  @!P1 IADD3.X R23, R29, UR10, R17, P2, P4 ;  /* 0x0000000a1d179c10 */ /* 0x000fe400097e8411 */
[----:B----4-:R-:W-:-:S04]  /*3d700*/  LOP3.LUT R16, R16, 0xff, RZ, 0xc0, !PT ;  /* 0x000000ff10107812 */ /* 0x010fc800078ec0ff */
[----:B------:R-:W-:-:S05]  /*3d710*/  F2FP.F16.E4M3.UNPACK_B R16, R16 ;  /* 0x00000010ff10723e */ /* 0x000fca00020006ff */
[----:B------:R-:W-:-:S05]  /*3d720*/  HADD2.F32 R16, -RZ, R16.H0_H0 ;  /* 0x20000010ff107230 */ /* 0x000fca0000004100 */
[----:B------:R-:W-:-:S04]  /*3d730*/  FMUL R16, R16, UR26 ;  /* 0x0000001a10107c20 */ /* 0x000fc80008400000 */
[----:B------:R-:W-:-:S05]  /*3d740*/  FFMA R225, R225, UR27, R16 ;  /* 0x0000001be1e17c23 */ /* 0x000fca0008000010 */
[----:B------:R-:W-:-:S05]  /*3d750*/  F2FP.SATFINITE.E4M3.F32.PACK_AB_MERGE_C R225, RZ, R225, RZ ;  /* 0x000000e1ffe1723e */ /* 0x000fca00048070ff */
[----:B------:R0:W-:Y:S01]  /*3d760*/  @!P0 STG.E.U8 desc[UR32][R18.64+0x21], R225 ;  /* 0x000021e112008986 */ /* 0x0001e2000c101120 */
[----:B------:R-:W-:-:S13]  /*3d770*/  ISETP.LT.OR P0, PT, R28, 0x2a, !P3 ;  /* 0x0000002a1c00780c */ /* 0x000fda0005f01670 */
[----:B------:R-:W2:Y:S02]  /*3d780*/  @!P0 LDC.64 R16, c[0x0][0x5c0] ;  /* 0x00017000ff108b82 */ /* 0x000ea40000000a00 */
[----:B--2---:R-:W-:-:S04]  /*3d790*/  @!P0 IADD3 R20, P2, P4, R24, UR11, R16 ;  /* 0x0000000b18148c10 */ /* 0x004fc8000fc5e010 */
[----:B------:R-:W-:Y:S02]  /*3d7a0*/  @!P0 IADD3.X R21, R29, UR10, R17, P2, P4 ;  /* 0x0000000a1d158c10 */ /* 0x000fe400097e8411 */
[----:B------:R-:W-:Y:S02]  /*3d7b0*/  ISETP.LT.OR P2, PT, R28, 0x29, !P5 ;  /* 0x000000291c00780c */ /* 0x000fe40006f41670 */
[----:B------:R-:W-:-:S11]  /*3d7c0*/  PRMT R16, RZ, 0x7610, R16 ;  /* 0x00007610ff107816 */ /* 0x000fd60000000010 */
[----:B------:R-:W2:Y:S01]  /*3d7d0*/  @!P2 LDG.E.U8 R16, desc[UR32][R26.64+0x28] ;  /* 0x000028201a10a981 */ /* 0x000ea2000c1e1100 */
[----:B0-----:R-:W-:Y:S02]  /*3d7e0*/  PRMT R18, RZ, 0x7610, R18 ;  /* 0x00007610ff127816 */ /* 0x001fe40000000012 */
        /* <DEDUP_REMOVED lines=21> */
[----:B------:R0:W-:Y:S02]  /*3d940*/  @!P2 STG.E.U8 desc[UR32][R16.64+0x29], R227 ;  /* 0x000029e31000a986 */ /* 0x0001e4000c101120 */
[----:B0-----:R-:W-:-:S06]  /*3d950*/  PRMT R16, RZ, 0x7610, R16 ;  /* 0x00007610ff107816 */ /* 0x001fcc0000000010 */
[----:B------:R-:W2:Y:S02]  /*3d960*/  @!P1 LDG.E.U8 R16, desc[UR32][R14.64+0x28] ;  /* 0x000028200e109981 */ /* 0x000ea4000c1e1100 */
[----:B--2---:R-:W-:-:S04]  /*3d970*/  LOP3.LUT R16, R16, 0xff, RZ, 0xc0, !PT ;  /* 0x000000ff10107812 */ /* 0x004fc800078ec0ff */
[----:B------:R-:W-:-:S05]  /*3d980*/  F2FP.F16.E4M3.UNPACK_B R16, R16 ;  /* 0x00000010ff10723e */ /* 0x000fca00020006ff */
[----:B------:R-:W-:-:S05]  /*3d990*/  HADD2.F32 R16, -RZ, R16.H0_H0 ;  /* 0x20000010ff107230 */ /* 0x000fca0000004100 */
[----:B------:R-:W-:-:S04]  /*3d9a0*/  FMUL R16, R16, UR26 ;  /* 0x0000001a10107c20 */ /* 0x000fc80008400000 */
[--C-:B------:R-:W-:Y:S01]  /*3d9b0*/  FFMA R228, R228, UR27, R16.reuse ;  /* 0x0000001be4e47c23 */ /* 0x100fe20008000010 */
[----:B------:R-:W-:-:S04]  /*3d9c0*/  PRMT R16, RZ, 0x7610, R16 ;  /* 0x00007610ff107816 */ /* 0x000fc80000000010 */
[----:B------:R-:W-:-:S05]  /*3d9d0*/  F2FP.SATFINITE.E4M3.F32.PACK_AB_MERGE_C R228, RZ, R228, RZ ;  /* 0x000000e4ffe4723e */ /* 0x000fca00048070ff */
[----:B------:R-:W-:Y:S04]  /*3d9e0*/  @!P1 STG.E.U8 desc[UR32][R22.64+0x28], R228 ;  /* 0x000028e416009986 */ /* 0x000fe8000c101120 */
[----:B------:R-:W2:Y:S01]  /*3d9f0*/  @!P0 LDG.E.U8 R16, desc[UR32][R14.64+0x29] ;  /* 0x000029200e108981 */ /* 0x000ea2000c1e1100 */
[----:B------:R-:W-:Y:S02]  /*3da00*/  PRMT R18, RZ, 0x7610, R18 ;  /* 0x00007610ff127816 */ /* 0x000fe40000000012 */
[----:B--2---:R-:W-:-:S04]  /*3da10*/  LOP3.LUT R16, R16, 0xff, RZ, 0xc0, !PT ;  /* 0x000000ff10107812 */ /* 0x004fc800078ec0ff */
[----:B------:R-:W-:-:S05]  /*3da20*/  F2FP.F16.E4M3.UNPACK_B R16, R16 ;  /* 0x00000010ff10723e */ /* 0x000fca00020006ff */
[----:B------:R-:W-:-:S05]  /*3da30*/  HADD2.F32 R16, -RZ, R16.H0_H0 ;  /* 0x20000010ff107230 */ /* 0x000fca0000004100 */
[----:B------:R-:W-:-:S04]  /*3da40*/  FMUL R16, R16, UR26 ;  /* 0x0000001a10107c20 */ /* 0x000fc80008400000 */
[----:B------:R-:W-:-:S05]  /*3da50*/  FFMA R229, R229, UR27, R16 ;  /* 0x0000001be5e57c23 */ /* 0x000fca0008000010 */
[----:B------:R-:W-:-:S05]  /*3da60*/  F2FP.SATFINITE.E4M3.F32.PACK_AB_MERGE_C R229, RZ, R229, RZ ;  /* 0x000000e5ffe5723e */ /* 0x000fca00048070ff */
[----:B------:R-:W-:Y:S01]  /*3da70*/  @!P0 STG.E.U8 desc[UR32][R20.64+0x29], R229 ;  /* 0x000029e514008986 */ /* 0x000fe2000c101120 */
[----:B------:R-:W-:-:S13]  /*3da80*/  ISETP.LT.OR P0, PT, R28, 0x31, !P5 ;  /* 0x000000311c00780c */ /* 0x000fda0006f01670 */
[----:B------:R-:W2:Y:S01]  /*3da90*/  @!P0 LDG.E.U8 R18, desc[UR32][R26.64+0x30] ;  /* 0x000030201a128981 */ /* 0x000ea2000c1e1100 */
[----:B------:R-:W0:Y:S02]  /*3daa0*/  @!P0 LDC.64 R16, c[0x0][0x5c0] ;  /* 0x00017000ff108b82 */ /* 0x000e240000000a00 */
        /* <DEDUP_REMOVED lines=9> */
[----:B------:R-:W-:Y:S02]  /*3db40*/  ISETP.LT.OR P0, PT, R28, 0x32, !P5 ;  /* 0x000000321c00780c */ /* 0x000fe40006f01670 */
[----:B------:R-:W-:-:S11]  /*3db50*/  PRMT R18, RZ, 0x7610, R18 ;  /* 0x00007610ff127816 */ /* 0x000fd60000000012 */
[----:B------:R-:W2:Y:S01]  /*3db60*/  @!P0 LDG.E.U8 R18, desc[UR32][R26.64+0x31] ;  /* 0x000031201a128981 */ /* 0x000ea2000c1e1100 */
[----:B0-----:R-:W0:Y:S02]  /*3db70*/  @!P0 LDC.64 R16, c[0x0][0x5c0] ;  /* 0x00017000ff108b82 */ /* 0x001e240000000a00 */
[----:B0-----:R-:W-:-:S05]  /*3db80*/  @!P0 IADD3 R16, P1, R24, R16, RZ ;  /* 0x0000001018108210 */ /* 0x001fca0007f3e0ff */
[----:B------:R-:W-:Y:S01]  /*3db90*/  @!P0 IMAD.X R17, R29, 0x1, R17, P1 ;  /* 0x000000011d118824 */ /* 0x000fe200008e0611 */
[----:B------:R-:W-:-:S13]  /*3dba0*/  ISETP.LT.OR P4, PT, R28, 0x2a, !P6 ;  /* 0x0000002a1c00780c */ /* 0x000fda0007781670 */
[----:B------:R-:W-:Y:S02]  /*3dbb0*/  @!P4 IMAD.MOV.U32 R38, RZ, RZ, R24 ;  /* 0x000000ffff26c224 */ /* 0x000fe400078e0018 */
[----:B------:R-:W-:Y:S02]  /*3dbc0*/  @!P4 IMAD.MOV.U32 R39, RZ, RZ, R29 ;  /* 0x000000ffff27c224 */ /* 0x000fe400078e001d */
[----:B------:R-:W-:Y:S02]  /*3dbd0*/  @!P4 IMAD R35, R13, 0x180, RZ ;  /* 0x000001800d23c824 */ /* 0x000fe400078e02ff */
[----:B------:R-:W-:-:S04]  /*3dbe0*/  @!P4 IMAD.WIDE.U32 R38, R12, 0x180, R38 ;  /* 0x000001800c26c825 */ /* 0x000fc800078e0026 */
[----:B------:R-:W-:Y:S01]  /*3dbf0*/  @!P4 IMAD.IADD R35, R39, 0x1, R35 ;  /* 0x000000012723c824 */ /* 0x000fe200078e0223 */
[----:B--2---:R-:W-:-:S04]  /*3dc00*/  LOP3.LUT R18, R18, 0xff, RZ, 0xc0, !PT ;  /* 0x000000ff12127812 */ /* 0x004fc800078ec0ff */
[----:B------:R-:W-:-:S05]  /*3dc10*/  F2FP.F16.E4M3.UNPACK_B R18, R18 ;  /* 0x00000012ff12723e */ /* 0x000fca00020006ff */
[----:B------:R-:W-:-:S05]  /*3dc20*/  HADD2.F32 R18, -RZ, R18.H0_H0 ;  /* 0x20000012ff127230 */ /* 0x000fca0000004100 */
[----:B------:R-:W-:-:S04]  /*3dc30*/  FMUL R18, R18, UR26 ;  /* 0x0000001a12127c20 */ /* 0x000fc80008400000 */
[----:B------:R-:W-:-:S05]  /*3dc40*/  FFMA R231, R231, UR27, R18 ;  /* 0x0000001be7e77c23 */ /* 0x000fca0008000012 */
[----:B------:R-:W-:-:S05]  /*3dc50*/  F2FP.SATFINITE.E4M3.F32.PACK_AB_MERGE_C R231, RZ, R231, RZ ;  /* 0x000000e7ffe7723e */ /* 0x000fca00048070ff */
[----:B------:R0:W-:Y:S02]  /*3dc60*/  @!P0 STG.E.U8 desc[UR32][R16.64+0x31], R231 ;  /* 0x000031e710008986 */ /* 0x0001e4000c101120 */
[----:B0-----:R-:W-:-:S05]  /*3dc70*/  IADD3 R16, P0, R34, 0x80, RZ ;  /* 0x0000008022107810 */ /* 0x001fca0007f1e0ff */
[----:B------:R-:W-:-:S04]  /*3dc80*/  IMAD.X R18, RZ, RZ, R41, P0 ;  /* 0x000000ffff127224 */ /* 0x000fc800000e0629 */
[----:B------:R-:W-:-:S04]  /*3dc90*/  IMAD R18, R18, UR14, RZ ;  /* 0x0000000e12127c24 */ /* 0x000fc8000f8e02ff */
[C---:B------:R-:W-:Y:S02]  /*3dca0*/  IMAD R18, R16.reuse, UR15, R18 ;  /* 0x0000000f10127c24 */ /* 0x040fe4000f8e0212 */
[----:B------:R-:W-:-:S03]  /*3dcb0*/  IMAD.WIDE.U32 R16, R16, UR14, R36 ;  /* 0x0000000e10107c25 */ /* 0x000fc6000f8e0024 */
[----:B------:R-:W-:-:S04]  /*3dcc0*/  IADD3 R16, P0, R16, UR16, RZ ;  /* 0x0000001010107c10 */ /* 0x000fc8000ff1e0ff */
[----:B------:R-:W-:Y:S02]  /*3dcd0*/  IADD3.X R17, R17, UR17, R18, P0, !PT ;  /* 0x0000001111117c10 */ /* 0x000fe400087fe412 */
[----:B------:R-:W-:-:S05]  /*3dce0*/  IADD3 R18, P0, R34, 0x88, RZ ;  /* 0x0000008822127810 */ /* 0x000fca0007f1e0ff */
        /* <DEDUP_REMOVED lines=20> */
[----:B------:R-:W0:Y:S02]  /*3de30*/  @!P4 LDC.64 R32, c[0x0][0x5c0] ;  /* 0x00017000ff20cb82 */ /* 0x000e240000000a00 */
        /* <DEDUP_REMOVED lines=19> */
[----:B------:R-:W-:Y:S02]  /*3df70*/  LOP3.LUT R4, R4, 0xffbfffff, RZ, 0xc0, !PT ;  /* 0xffbfffff04047812 */ /* 0x000fe400078ec0ff */
[----:B------:R-:W-:Y:S02]  /*3df80*/  @!P4 STL.64 [R1+0xb8], R40 ;  /* 0x0000b8280100c387 */ /* 0x000fe40000100a00 */
[----:B------:R-:W-:Y:S02]  /*3df90*/  @P4 LOP3.LUT R4, R4, 0x400000, RZ, 0xfc, !PT ;  /* 0x0040000004044812 */ /* 0x000fe400078efcff */
[----:B------:R-:W-:Y:S02]  /*3dfa0*/  ISETP.LT.OR P4, PT, R28, 0x31, !P6 ;  /* 0x000000311c00780c */ /* 0x000fe40007781670 */
[----:B0-----:R-:W-:-:S04]  /*3dfb0*/  @!P0 IADD3 R32, P1, P2, R24, UR11, R32 ;  /* 0x0000000b18208c10 */ /* 0x001fc8000fa3e020 */
[----:B------:R-:W-:-:S07]  /*3dfc0*/  @!P0 IADD3.X R33, R29, UR10, R33, P1, P2 ;  /* 0x0000000a1d218c10 */ /* 0x000fce0008fe4421 */
[----:B------:R-:W-:Y:S02]  /*3dfd0*/  @!P4 IMAD.MOV.U32 R38, RZ, RZ, R24 ;  /* 0x000000ffff26c224 */ /* 0x000fe400078e0018 */
[----:B------:R-:W-:Y:S02]  /*3dfe0*/  @!P4 IMAD.MOV.U32 R39, RZ, RZ, R29 ;  /* 0x000000ffff27c224 */ /* 0x000fe400078e001d */
[----:B------:R-:W-:Y:S01]  /*3dff0*/  @!P4 IMAD.WIDE.U32 R38, R12, 0x180, R38 ;  /* 0x000001800c26c825 */ /* 0x000fe200078e0026 */
        /* <DEDUP_REMOVED lines=8> */
[----:B------:R-:W-:-:S04]  /*3e080*/  @!P4 IMAD R35, R13, 0x180, RZ ;  /* 0x000001800d23c824 */ /* 0x000fc800078e02ff */
        /* <DEDUP_REMOVED lines=24> */
[----:B------:R-:W-:Y:S02]  /*3e210*/  @!P2 IMAD.MOV.U32 R39, RZ, RZ, R29 ;  /* 0x000000ffff27a224 */ /* 0x000fe400078e001d */
[----:B------:R-:W-:Y:S01]  /*3e220*/  @!P2 IMAD.WIDE.U32 R38, R12, 0x180, R38 ;  /* 0x000001800c26a825 */ /* 0x000fe200078e0026 */
        /* <DEDUP_REMOVED lines=19> */
[----:B------:R0:W-:Y:S03]  /*3e360*/  @!P2 STL.64 [R1+0x1a8], R40 ;  /* 0x0001a8280100a387 */ /* 0x0001e60000100a00 */
[----:B------:R-:W-:Y:S02]  /*3e370*/  @P2 LOP3.LUT R4, R4, 0x800000, RZ, 0xfc, !PT ;  /* 0x0080000004042812 */ /* 0x000fe400078efcff */
[----:B------:R-:W-:Y:S02]  /*3e380*/  PRMT R35, RZ, 0x7610, R35 ;  /* 0x00007610ff237816 */ /* 0x000fe40000000023 */
[----:B--2---:R-:W-:Y:S01]  /*3e390*/  LOP3.LUT R32, R32, 0xff, RZ, 0xc0, !PT ;  /* 0x000000ff20207812 */ /* 0x004fe200078ec0ff */
[----:B0-----:R-:W2:Y:S03]  /*3e3a0*/  LDL.LU R40, [R1+0x900] ;  /* 0x0009000001287983 */ /* 0x001ea60000300800 */
[----:B------:R-:W-:Y:S01]  /*3e3b0*/  F2FP.F16.E4M3.UNPACK_B R32, R32 ;  /* 0x00000020ff20723e */ /* 0x000fe200020006ff */
[----:B------:R-:W4:Y:S04]  /*3e3c0*/  LDL.LU R41, [R1+0x904] ;  /* 0x0009040001297983 */ /* 0x000f280000300800 */
        /* <DEDUP_REMOVED lines=9> */
[----:B------:R-:W3:Y:S01]  /*3e460*/  @!P0 LDG.E.U8 R35, desc[UR32][R14.64+0x39] ;  /* 0x000039200e238981 */ /* 0x000ee2000c1e1100 */
[----:B0-----:R-:W0:Y:S01]  /*3e470*/  @!P0 LDC.64 R32, c[0x0][0x5c0] ;  /* 0x00017000ff208b82 */ /* 0x001e220000000a00 */
[----:B------:R-:W-:Y:S02]  /*3e480*/  ISETP.LT.OR P4, PT, R28, 0x39, !P6 ;  /* 0x000000391c00780c */ /* 0x000fe40007781670 */
[----:B0-----:R-:W-:-:S04]  /*3e490*/  @!P0 IADD3 R32, P1, P2, R24, UR11, R32 ;  /* 0x0000000b18208c10 */ /* 0x001fc8000fa3e020 */
[----:B------:R-:W-:-:S07]  /*3e4a0*/  @!P0 IADD3.X R33, R29, UR10, R33, P1, P2 ;  /* 0x0000000a1d218c10 */ /* 0x000fce0008fe4421 */
[----:B------:R-:W-:Y:S02]  /*3e4b0*/  @!P4 IMAD.MOV.U32 R38, RZ, RZ, R24 ;  /* 0x000000ffff26c224 */ /* 0x000fe400078e0018 */
[----:B------:R-:W-:Y:S02]  /*3e4c0*/  @!P4 IMAD.MOV.U32 R39, RZ, RZ, R29 ;  /* 0x000000ffff27c224 */ /* 0x000fe400078e001d */
[----:B------:R-:W-:Y:S01]  /*3e4d0*/  @!P4 IMAD.WIDE.U32 R38, R12, 0x180, R38 ;  /* 0x000001800c26c825 */ /* 0x000fe200078e0026 */
[----:B---3--:R-:W-:-:S04]  /*3e4e0*/  LOP3.LUT R35, R35, 0xff, RZ, 0xc0, !PT ;  /* 0x000000ff23237812 */ /* 0x008fc800078ec0ff */
        /* <DEDUP_REMOVED lines=13> */
[----:B------:R-:W3:Y:S02]  /*3e5c0*/  @!P0 LDG.E.U8 R32, desc[UR32][R26.64+0x40] ;  /* 0x000040201a208981 */ /* 0x000ee4000c1e1100 */
[----:B---3--:R-:W-:-:S04]  /*3e5d0*/  LOP3.LUT R32, R32, 0xff, RZ, 0xc0, !PT ;  /* 0x000000ff20207812 */ /* 0x008fc800078ec0ff */
[----:B------:R-:W-:-:S05]  /*3e5e0*/  F2FP.F16.E4M3.UNPACK_B R32, R32 ;  /* 0x00000020ff20723e */ /* 0x000fca00020006ff */
[----:B------:R-:W-:-:S05]  /*3e5f0*/  HADD2.F32 R32, -RZ, R32.H0_H0 ;  /* 0x20000020ff207230 */ /* 0x000fca0000004100 */
[----:B------:R-:W-:-:S04]  /*3e600*/  FMUL R32, R32, UR26 ;  /* 0x0000001a20207c20 */ /* 0x000fc80008400000 */
[----:B--2---:R-:W-:Y:S02]  /*3e610*/  FFMA R35, R40, UR27, R32 ;  /* 0x0000001b28237c23 */ /* 0x004fe40008000020 */
        /* <DEDUP_REMOVED lines=12> */
[----:B------:R-:W-:Y:S02]  /*3e6e0*/  @!P2 IMAD.MOV.U32 R38, RZ, RZ, R24 ;  /* 0x000000ffff26a224 */ /* 0x000fe400078e0018 */
[----:B------:R-:W-:Y:S02]  /*3e6f0*/  @!P2 IMAD.MOV.U32 R39, RZ, RZ, R29 ;  /* 0x000000ffff27a224 */ /* 0x000fe400078e001d */
[----:B------:R-:W-:Y:S01]  /*3e700*/  @!P2 IMAD.WIDE.U32 R38, R12, 0x180, R38 ;  /* 0x000001800c26a825 */ /* 0x000fe200078e0026 */
[----:B------:R-:W-:Y:S04]  /*3e710*/  @!P4 STL.64 [R1+0x1e8], R42 ;  /* 0x0001e82a0100c387 */ /* 0x000fe80000100a00 */
[----:B------:R-:W3:Y:S01]  /*3e720*/  LDL.LU R40, [R1+0x908] ;  /* 0x0009080001287983 */ /* 0x000ee20000300800 */
[----:B--2---:R-:W-:-:S04]  /*3e730*/  LOP3.LUT R35, R35, 0xff, RZ, 0xc0, !PT ;  /* 0x000000ff23237812 */ /* 0x004fc800078ec0ff */
[----:B------:R-:W-:-:S05]  /*3e740*/  F2FP.F16.E4M3.UNPACK_B R35, R35 ;  /* 0x00000023ff23723e */ /* 0x000fca00020006ff */
[----:B------:R-:W-:-:S05]  /*3e750*/  HADD2.F32 R35, -RZ, R35.H0_H0 ;  /* 0x20000023ff237230 */ /* 0x000fca0000004100 */
[----:B------:R-:W-:-:S04]  /*3e760*/  FMUL R35, R35, UR26 ;  /* 0x0000001a23237c20 */ /* 0x000fc80008400000 */
[----:B----4-:R-:W-:Y:S01]  /*3e770*/  FFMA R35, R41, UR27, R35 ;  /* 0x0000001b29237c23 */ /* 0x010fe20008000023 */
[----:B------:R-:W-:Y:S01]  /*3e780*/  LOP3.LUT R4, R4, 0xdfffffff, RZ, 0xc0, !PT ;  /* 0xdfffffff04047812 */ /* 0x000fe200078ec0ff */
[----:B------:R-:W2:Y:S03]  /*3e790*/  LDL.LU R41, [R1+0x90c] ;  /* 0x00090c0001297983 */ /* 0x000ea60000300800 */
        /* <DEDUP_REMOVED lines=9> */
[----:B------:R-:W4:Y:S01]  /*3e830*/  @!P0 LDG.E.U8 R32, desc[UR32][R14.64+0x40] ;  /* 0x000040200e208981 */ /* 0x000f22000c1e1100 */
[----:B------:R-:W-:-:S04]  /*3e840*/  @P4 LOP3.LUT R4, R4, 0x20000000, RZ, 0xfc, !PT ;  /* 0x2000000004044812 */ /* 0x000fc800078efcff */
[----:B------:R-:W-:Y:S01]  /*3e850*/  LOP3.LUT R4, R4, 0xfeffffff, RZ, 0xc0, !PT ;  /* 0xfeffffff04047812 */ /* 0x000fe200078ec0ff */
[----:B------:R-:W-:Y:S03]  /*3e860*/  @!P2 STL.64 [R1+0x188], R42 ;  /* 0x0001882a0100a387 */ /* 0x000fe60000100a00 */
[----:B------:R-:W-:Y:S02]  /*3e870*/  @P2 LOP3.LUT R4, R4, 0x1000000, RZ, 0xfc, !PT ;  /* 0x0100000004042812 */ /* 0x000fe400078efcff */
[----:B----4-:R-:W-:-:S04]  /*3e880*/  LOP3.LUT R32, R32, 0xff, RZ, 0xc0, !PT ;  /* 0x000000ff20207812 */ /* 0x010fc800078ec0ff */
[----:B------:R-:W-:-:S05]  /*3e890*/  F2FP.F16.E4M3.UNPACK_B R32, R32 ;  /* 0x00000020ff20723e */ /* 0x000fca00020006ff */
[----:B------:R-:W-:-:S05]  /*3e8a0*/  HADD2.F32 R32, -RZ, R32.H0_H0 ;  /* 0x20000020ff207230 */ /* 0x000fca0000004100 */
[----:B------:R-:W-:-:S04]  /*3e8b0*/  FMUL R32, R32, UR26 ;  /* 0x0000001a20207c20 */ /* 0x000fc80008400000 */
[----:B---3--:R-:W-:Y:S02]  /*3e8c0*/  FFMA R35, R40, UR27, R32 ;  /* 0x0000001b28237c23 */ /* 0x008fe40008000020 */
[----:B------:R-:W0:Y:S01]  /*3e8d0*/  @!P0 LDC.64 R32, c[0x0][0x5c0] ;  /* 0x00017000ff208b82 */ /* 0x000e220000000a00 */
[----:B------:R-:W-:Y:S01]  /*3e8e0*/  ISETP.LT.OR P4, PT, R28, 0x41, !P6 ;  /* 0x000000411c00780c */ /* 0x000fe20007781670 */
[----:B------:R-:W3:Y:S01]  /*3e8f0*/  LDL.LU R40, [R1+0x910] ;  /* 0x0009100001287983 */ /* 0x000ee20000300800 */
[----:B------:R-:W-:Y:S02]  /*3e900*/  F2FP.SATFINITE.E4M3.F32.PACK_AB_MERGE_C R35, RZ, R35, RZ ;  /* 0x00000023ff23723e */ /* 0x000fe400048070ff */
[----:B0-----:R-:W-:-:S04]  /*3e910*/  @!P0 IADD3 R32, P1, P2, R24, UR11, R32 ;  /* 0x0000000b18208c10 */ /* 0x001fc8000fa3e020 */
[----:B------:R-:W-:-:S05]  /*3e920*/  @!P0 IADD3.X R33, R29, UR10, R33, P1, P2 ;  /* 0x0000000a1d218c10 */ /* 0x000fca0008fe4421 */
[----:B------:R0:W-:Y:S01]  /*3e930*/  @!P0 STG.E.U8 desc[UR32][R32.64+0x40], R35 ;  /* 0x0000402320008986 */ /* 0x0001e2000c101120 */
[----:B------:R-:W-:Y:S02]  /*3e940*/  ISETP.LT.OR P0, PT, R28, 0x42, !P3 ;  /* 0x000000421c00780c */ /* 0x000fe40005f01670 */
[----:B0-----:R-:W-:-:S11]  /*3e950*/  PRMT R35, RZ, 0x7610, R35 ;  /* 0x00007610ff237816 */ /* 0x001fd60000000023 */
[----:B------:R-:W0:Y:S01]  /*3e960*/  @!P0 LDC.64 R32, c[0x0][0x5c0] ;  /* 0x00017000ff208b82 */ /* 0x000e220000000a00 */
[----:B------:R-:W4:Y:S01]  /*3e970*/  @!P0 LDG.E.U8 R35, desc[UR32][R14.64+0x41] ;  /* 0x000041200e238981 */ /* 0x000f22000c1e1100 */
[----:B0-----:R-:W-:-:S04]  /*3e980*/  @!P0 IADD3 R32, P1, P2, R24, UR11, R32 ;  /* 0x0000000b18208c10 */ /* 0x001fc8000fa3e020 */
[----:B------:R-:W-:Y:S01]  /*3e990*/  @!P0 IADD3.X R33, R29, UR10, R33, P1, P2 ;  /* 0x0000000a1d218c10 */ /* 0x000fe20008fe4421 */
[----:B------:R-:W-:Y:S02]  /*3e9a0*/  @!P4 IMAD.MOV.U32 R38, RZ, RZ, R24 ;  /* 0x000000ffff26c224 */ /* 0x000fe400078e0018 */
[----:B------:R-:W-:Y:S02]  /*3e9b0*/  @!P4 IMAD.MOV.U32 R39, RZ, RZ, R29 ;  /* 0x000000ffff27c224 */ /* 0x000fe400078e001d */
[----:B------:R-:W-:Y:S01]  /*3e9c0*/  @!P4 IMAD.WIDE.U32 R38, R12, 0x180, R38 ;  /* 0x000001800c26c825 */ /* 0x000fe200078e0026 */
[----:B----4-:R-:W-:-:S04]  /*3e9d0*/  LOP3.LUT R35, R35, 0xff, RZ, 0xc0, !PT ;  /* 0x000000ff23237812 */ /* 0x010fc800078ec0ff */
[----:B------:R-:W-:-:S05]  /*3e9e0*/  F2FP.F16.E4M3.UNPACK_B R35, R35 ;  /* 0x00000023ff23723e */ /* 0x000fca00020006ff */
[----:B------:R-:W-:-:S05]  /*3e9f0*/  HADD2.F32 R35, -RZ, R35.H0_H0 ;  /* 0x20000023ff237230 */ /* 0x000fca0000004100 */
[----:B------:R-:W-:-:S04]  /*3ea00*/  FMUL R35, R35, UR26 ;  /* 0x0000001a23237c20 */ /* 0x000fc80008400000 */
[----:B--2---:R-:W-:Y:S02]  /*3ea10*/  FFMA R35, R41, UR27, R35 ;  /* 0x0000001b29237c23 */ /* 0x004fe40008000023 */
        /* <DEDUP_REMOVED lines=10> */
[----:B------:R-:W4:Y:S02]  /*3eac0*/  @!P0 LDG.E.U8 R32, desc[UR32][R26.64+0x48] ;  /* 0x000048201a208981 */ /* 0x000f24000c1e1100 */
[----:B----4-:R-:W-:-:S04]  /*3ead0*/  LOP3.LUT R32, R32, 0xff, RZ, 0xc0, !PT ;  /* 0x000000ff20207812 */ /* 0x010fc800078ec0ff */
[----:B------:R-:W-:-:S05]  /*3eae0*/  F2FP.F16.E4M3.UNPACK_B R32, R32 ;  /* 0x00000020ff20723e */ /* 0x000fca00020006ff */
[----:B------:R-:W-:-:S05]  /*3eaf0*/  HADD2.F32 R32, -RZ, R32.H0_H0 ;  /* 0x20000020ff207230 */ /* 0x000fca0000004100 */
[----:B------:R-:W-:-:S04]  /*3eb00*/  FMUL R32, R32, UR26 ;  /* 0x0000001a20207c20 */ /* 0x000fc80008400000 */
[----:B---3--:R-:W-:Y:S02]  /*3eb10*/  FFMA R35, R40, UR27, R32 ;  /* 0x0000001b28237c23 */ /* 0x008fe40008000020 */
        /* <DEDUP_REMOVED lines=8> */
[----:B------:R-:W3:Y:S01]  /*3eba0*/  @!P0 LDG.E.U8 R35, desc[UR32][R26.64+0x49] ;  /* 0x000049201a238981 */ /* 0x000ee2000c1e1100 */
[----:B------:R-:W-:Y:S02]  /*3ebb0*/  ISETP.LT.OR P2, PT, R28, 0x42, !P6 ;  /* 0x000000421c00780c */ /* 0x000fe40007741670 */
[----:B0-----:R-:W-:-:S05]  /*3ebc0*/  @!P0 IADD3 R32, P1, R24, R32, RZ ;  /* 0x0000002018208210 */ /* 0x001fca0007f3e0ff */
[----:B------:R-:W-:-:S06]  /*3ebd0*/  @!P0 IMAD.X R33, R29, 0x1, R33, P1 ;  /* 0x000000011d218824 */ /* 0x000fcc00008e0621 */
[----:B------:R-:W-:Y:S02]  /*3ebe0*/  @!P2 IMAD.MOV.U32 R38, RZ, RZ, R24 ;  /* 0x000000ffff26a224 */ /* 0x000fe400078e0018 */
[----:B------:R-:W-:Y:S02]  /*3ebf0*/  @!P2 IMAD.MOV.U32 R39, RZ, RZ, R29 ;  /* 0x000000ffff27a224 */ /* 0x000fe400078e001d */
[----:B------:R-:W-:Y:S01]  /*3ec00*/  @!P2 IMAD.WIDE.U32 R38, R12, 0x180, R38 ;  /* 0x000001800c26a825 */ /* 0x000fe200078e0026 */
[----:B------:R-:W-:Y:S04]  /*3ec10*/  @!P4 STL.64 [R1+0x1e0], R42 ;  /* 0x0001e02a0100c387 */ /* 0x000fe80000100a00 */
[----:B------:R-:W4:Y:S01]  /*3ec20*/  LDL.LU R40, [R1+0x918] ;  /* 0x0009180001287983 */ /* 0x000f220000300800 */
[----:B---3--:R-:W-:-:S04]  /*3ec30*/  LOP3.LUT R35, R35, 0xff, RZ, 0xc0, !PT ;  /* 0x000000ff23237812 */ /* 0x008fc800078ec0ff */
[----:B------:R-:W-:-:S05]  /*3ec40*/  F2FP.F16.E4M3.UNPACK_B R35, R35 ;  /* 0x00000023ff23723e */ /* 0x000fca00020006ff */
[----:B------:R-:W-:-:S05]  /*3ec50*/  HADD2.F32 R35, -RZ, R35.H0_H0 ;  /* 0x20000023ff237230 */ /* 0x000fca0000004100 */
[----:B------:R-:W-:-:S04]  /*3ec60*/  FMUL R35, R35, UR26 ;  /* 0x0000001a23237c20 */ /* 0x000fc80008400000 */
[----:B--2---:R-:W-:Y:S01]  /*3ec70*/  FFMA R35, R41, UR27, R35 ;  /* 0x0000001b29237c23 */ /* 0x004fe20008000023 */
        /* <DEDUP_REMOVED lines=11> */
[----:B------:R-:W3:Y:S01]  /*3ed30*/  @!P0 LDG.E.U8 R32, desc[UR32][R14.64+0x48] ;  /* 0x000048200e208981 */ /* 0x000ee2000c1e1100 */
[----:B------:R-:W-:-:S03]  /*3ed40*/  @P2 LOP3.LUT R4, R4, 0x2000000, RZ, 0xfc, !PT ;  /* 0x0200000004042812 */ /* 0x000fc600078efcff */
[----:B------:R-:W-:Y:S01]  /*3ed50*/  @!P2 STL.64 [R1+0x180], R42 ;  /* 0x0001802a0100a387 */ /* 0x000fe20000100a00 */
[----:B---3--:R-:W-:-:S04]  /*3ed60*/  LOP3.LUT R32, R32, 0xff, RZ, 0xc0, !PT ;  /* 0x000000ff20207812 */ /* 0x008fc800078ec0ff */
[----:B------:R-:W-:-:S05]  /*3ed70*/  F2FP.F16.E4M3.UNPACK_B R32, R32 ;  /* 0x00000020ff20723e */ /* 0x000fca00020006ff */
[----:B------:R-:W-:-:S05]  /*3ed80*/  HADD2.F32 R32, -RZ, R32.H0_H0 ;  /* 0x20000020ff207230 */ /* 0x000fca0000004100 */
[----:B------:R-:W-:-:S04]  /*3ed90*/  FMUL R32, R32, UR26 ;  /* 0x0000001a20207c20 */ /* 0x000fc80008400000 */
[----:B----4-:R-:W-:Y:S02]  /*3eda0*/  FFMA R35, R40, UR27, R32 ;  /* 0x0000001b28237c23 */ /* 0x010fe40008000020 */
[----:B------:R-:W0:Y:S01]  /*3edb0*/  @!P0 LDC.64 R32, c[0x0][0x5c0] ;  /* 0x00017000ff208b82 */ /* 0x000e220000000a00 */
[----:B------:R-:W-:Y:S01]  /*3edc0*/  LOP3.LUT R3, R3, 0xfffffffe, RZ, 0xc0, !PT ;  /* 0xfffffffe03037812 */ /* 0x000fe200078ec0ff */
        /* <DEDUP_REMOVED lines=9> */
[----:B------:R-:W-:Y:S02]  /*3ee60*/  @P4 LOP3.LUT R3, R3, 0x1, RZ, 0xfc, !PT ;  /* 0x0000000103034812 */ /* 0x000fe400078efcff */
[----:B------:R-:W-:Y:S02]  /*3ee70*/  ISETP.LT.OR P4, PT, R28, 0x49, !P6 ;  /* 0x000000491c00780c */ /* 0x000fe40007781670 */
[----:B0-----:R-:W-:-:S04]  /*3ee80*/  @!P0 IADD3 R32, P1, P2, R24, UR11, R32 ;  /* 0x0000000b18208c10 */ /* 0x001fc8000fa3e020 */
[----:B------:R-:W-:-:S07]  /*3ee90*/  @!P0 IADD3.X R33, R29, UR10, R33, P1, P2 ;  /* 0x0000000a1d218c10 */ /* 0x000fce0008fe4421 */
        /* <DEDUP_REMOVED lines=298> */
[----:B------:R-:W-:-:S04]  /*40140*/  @P4 LOP3.LUT R3, R3, 0x100, RZ, 0xfc, !PT ;  /* 0x0000010003034812 */ /* 0x000fc800078efcff */
[----:B------:R-:W-:Y:S01]  /*40150*/  LOP3.LUT R3, R3, 0xfffffffd, RZ, 0xc0, !PT ;  /* 0xfffffffd03037812 */ /* 0x000fe200078ec0ff */
[----:B------:R-:W-:Y:S03]  /*40160*/  @!P2 STL.64 [R1+0x170], R42 ;  /* 0x0001702a0100a387 */ /* 0x000fe60000100a00 */
[----:B------:R-:W-:Y:S02]  /*40170*/  @P2 LOP3.LUT R3, R3, 0x2, RZ, 0xfc, !PT ;  /* 0x0000000203032812 */ /* 0x000fe400078efcff */
[----:B---3--:R-:W-:-:S04]  /*40180*/  LOP3.LUT R32, R32, 0xff, RZ, 0xc0, !PT ;  /* 0x000000ff20207812 */ /* 0x008fc800078ec0ff */
[----:B------:R-:W-:-:S05]  /*40190*/  F2FP.F16.E4M3.UNPACK_B R32, R32 ;  /* 0x00000020ff20723e */ /* 0x000fca00020006ff */
[----:B------:R-:W-:-:S05]  /*401a0*/  HADD2.F32 R32, -RZ, R32.H0_H0 ;  /* 0x20000020ff207230 */ /* 0x000fca0000004100 */
[----:B------:R-:W-:-:S04]  /*401b0*/  FMUL R32, R32, UR26 ;  /* 0x0000001a20207c20 */ /* 0x000fc80008400000 */
[----:B----4-:R-:W-:Y:S02]  /*401c0*/  FFMA R35, R40, UR27, R32 ;  /* 0x0000001b28237c23 */ /* 0x010fe40008000020 */
        /* <DEDUP_REMOVED lines=770> */
[----:B------:R-:W-:Y:S01]  /*431f0*/  @!P2 IMAD.MOV.U32 R39, RZ, RZ, R29 ;  /* 0x000000ffff27a224 */ /* 0x000fe200078e001d */
[----:B------:R-:W-:Y:S01]  /*43200*/  @!P4 STL.64 [R1+0x2b8], R42 ;  /* 0x0002b82a0100c387 */ /* 0x000fe20000100a00 */
[----:B------:R-:W-:-:S03]  /*43210*/  @!P2 IMAD.WIDE.U32 R38, R12, 0x180, R38 ;  /* 0x000001800c26a825 */ /* 0x000fc600078e0026 */
[----:B------:R-:W4:Y:S04]  /*43220*/  LDL.LU R40, [R1+0x9f8] ;  /* 0x0009f80001287983 */ /* 0x000f280000300800 */
[----:B------:R-:W-:Y:S01]  /*43230*/  STL.64 [R1+0x1658], R26 ;  /* 0x0016581a01007387 */ /* 0x000fe20000100a00 */
        /* <DEDUP_REMOVED lines=40> */
[----:B------:R-:W-:Y:S01]  /*434c0*/  @!P4 IMAD.MOV.U32 R39, RZ, RZ, R29 ;  /* 0x000000ffff27c224 */ /* 0x000fe200078e001d */
[----:B------:R-:W-:Y:S01]  /*434d0*/  LOP3.LUT R30, R30, 0xdfffffff, RZ, 0xc0, !PT ;  /* 0xdfffffff1e1e7812 */ /* 0x000fe200078ec0ff */
[----:B------:R-:W-:Y:S01]  /*434e0*/  @!P4 IMAD.WIDE.U32 R38, R12, 0x180, R38 ;  /* 0x000001800c26c825 */ /* 0x000fe200078e0026 */
[----:B------:R-:W-:Y:S02]  /*434f0*/  STL.64 [R1+0x1660], R14 ;  /* 0x0016600e01007387 */ /* 0x000fe40000100a00 */
[----:B------:R-:W-:Y:S02]  /*43500*/  @P3 LOP3.LUT R30, R30, 0x20000000, RZ, 0xfc, !PT ;  /* 0x200000001e1e3812 */ /* 0x000fe400078efcff */
[----:B------:R-:W-:-:S02]  /*43510*/  ISETP.GE.AND P3, PT, R11, 0x81, PT ;  /* 0x000000810b00780c */ /* 0x000fc40003f66270 */
        /* <DEDUP_REMOVED lines=21> */
[----:B------:R-:W0:Y:S01]  /*43670*/  @!P0 LDC.64 R32, c[0x0][0x5c0] ;  /* 0x00017000ff208b82 */ /* 0x000e220000000a00 */
[----:B------:R-:W-:Y:S01]  /*43680*/  LOP3.LUT R6, R6, 0xffffefff, RZ, 0xc0, !PT ;  /* 0xffffefff06067812 */ /* 0x000fe200078ec0ff */
[----:B------:R-:W-:Y:S01]  /*43690*/  IMAD.U32 R38, RZ, RZ, UR10 ;  /* 0x0000000aff267e24 */ /* 0x000fe2000f8e00ff */
[----:B------:R-:W-:Y:S01]  /*436a0*/  F2FP.SATFINITE.E4M3.F32.PACK_AB_MERGE_C R35, RZ, R35, RZ ;  /* 0x00000023ff23723e */ /* 0x000fe200048070ff */
[----:B------:R-:W3:Y:S01]  /*436b0*/  LDL.LU R40, [R1+0xa08] ;  /* 0x000a080001287983 */ /* 0x000ee20000300800 */
[----:B0-----:R-:W-:Y:S01]  /*436c0*/  @!P0 IADD3 R32, P1, P2, R24, UR9, R32 ;  /* 0x0000000918208c10 */ /* 0x001fe2000fa3e020 */
[----:B------:R-:W-:Y:S01]  /*436d0*/  IMAD.U32 R42, RZ, RZ, UR10 ;  /* 0x0000000aff2a7e24 */ /* 0x000fe2000f8e00ff */
[----:B------:R-:W-:Y:S01]  /*436e0*/  @P4 LOP3.LUT R6, R6, 0x1000, RZ, 0xfc, !PT ;  /* 0x0000100006064812 */ /* 0x000fe200078efcff */
[----:B------:R-:W4:Y:S01]  /*436f0*/  LDL.LU R44, [R1+0xa0c] ;  /* 0x000a0c00012c7983 */ /* 0x000f220000300800 */
[----:B------:R-:W-:-:S02]  /*43700*/  @!P0 IADD3.X R33, R29, UR8, R33, P1, P2 ;  /* 0x000000081d218c10 */ /* 0x000fc40008fe4421 */
[C---:B------:R-:W-:Y:S01]  /*43710*/  ISETP.LT.OR P6, PT, R28.reuse, 0xba, !P6 ;  /* 0x000000ba1c00780c */ /* 0x040fe200077c1670 */
[----:B------:R-:W4:Y:S04]  /*43720*/  LDL.LU R43, [R1+0xa10] ;  /* 0x000a1000012b7983 */ /* 0x000f280000300800 */
[----:B------:R0:W-:Y:S01]  /*43730*/  @!P0 STG.E.U8 desc[UR32][R32.64], R35 ;  /* 0x0000002320008986 */ /* 0x0001e2000c101120 */
[----:B------:R-:W-:Y:S02]  /*43740*/  ISETP.LT.OR P0, PT, R28, 0x2, !P3 ;  /* 0x000000021c00780c */ /* 0x000fe40005f01670 */
[----:B0-----:R-:W-:-:S11]  /*43750*/  PRMT R35, RZ, 0x7610, R35 ;  /* 0x00007610ff237816 */ /* 0x001fd60000000023 */
[----:B------:R-:W0:Y:S01]  /*43760*/  @!P0 LDC.64 R32, c[0x0][0x5c0] ;  /* 0x00017000ff208b82 */ /* 0x000e220000000a00 */
[----:B------:R-:W2:Y:S01]  /*43770*/  @!P0 LDG.E.U8 R35, desc[UR32][R16.64+0x1] ;  /* 0x0000012010238981 */ /* 0x000ea2000c1e1100 */
[----:B0-----:R-:W-:-:S04]  /*43780*/  @!P0 IADD3 R32, P1, P2, R24, UR9, R32 ;  /* 0x0000000918208c10 */ /* 0x001fc8000fa3e020 */
[----:B------:R-:W-:Y:S02]  /*43790*/  @!P0 IADD3.X R33, R29, UR8, R33, P1, P2 ;  /* 0x000000081d218c10 */ /* 0x000fe40008fe4421 */
[----:B------:R-:W-:-:S04]  /*437a0*/  ISETP.GE.AND P2, PT, R11, 0x89, PT ;  /* 0x000000890b00780c */ /* 0x000fc80003f46270 */
        /* <DEDUP_REMOVED lines=9> */
[----:B------:R-:W-:-:S05]  /*43840*/  IMAD.U32 R35, RZ, RZ, UR11 ;  /* 0x0000000bff237e24 */ /* 0x000fca000f8e00ff */
[----:B------:R-:W-:-:S04]  /*43850*/  @!P1 IADD3 R35, P0, P4, R35, UR9, R24 ;  /* 0x0000000923239c10 */ /* 0x000fc8000fc1e018 */
[----:B------:R-:W-:Y:S02]  /*43860*/  @!P1 IADD3.X R38, R38, UR8, R29, P0, P4 ;  /* 0x0000000826269c10 */ /* 0x000fe400087e841d */
[----:B0-----:R-:W-:Y:S02]  /*43870*/  @!P1 IADD3 R32, P0, R35, R32, RZ ;  /* 0x0000002023209210 */ /* 0x001fe40007f1e0ff */
[----:B------:R-:W-:-:S06]  /*43880*/  PRMT R35, RZ, 0x7610, R35 ;  /* 0x00007610ff237816 */ /* 0x000fcc0000000023 */
[----:B------:R-:W2:Y:S01]  /*43890*/  @!P1 LDG.E.U8 R35, desc[UR32][R18.64] ;  /* 0x0000002012239981 */ /* 0x000ea2000c1e1100 */
[----:B------:R-:W-:Y:S01]  /*438a0*/  @!P1 IMAD.X R33, R38, 0x1, R33, P0 ;  /* 0x0000000126219824 */ /* 0x000fe200000e0621 */
[----:B------:R-:W-:Y:S01]  /*438b0*/  ISETP.LT.OR P0, PT, R28, 0x2, !P2 ;  /* 0x000000021c00780c */ /* 0x000fe20005701670 */
[----:B------:R-:W-:Y:S02]  /*438c0*/  IMAD.U32 R38, RZ, RZ, UR11 ;  /* 0x0000000bff267e24 */ /* 0x000fe4000f8e00ff */
[----:B------:R-:W-:-:S10]  /*438d0*/  @!P6 IMAD.MOV.U32 R39, RZ, RZ, R29 ;  /* 0x000000ffff27e224 */ /* 0x000fd400078e001d */
[----:B------:R-:W-:-:S04]  /*438e0*/  @!P0 IADD3 R38, P4, P5, R38, UR9, R24 ;  /* 0x0000000926268c10 */ /* 0x000fc8000fd9e018 */
[----:B------:R-:W-:Y:S02]  /*438f0*/  @!P0 IADD3.X R42, R42, UR8, R29, P4, P5 ;  /* 0x000000082a2a8c10 */ /* 0x000fe4000a7ea41d */
[----:B--2---:R-:W-:-:S04]  /*43900*/  LOP3.LUT R35, R35, 0xff, RZ, 0xc0, !PT ;  /* 0x000000ff23237812 */ /* 0x004fc800078ec0ff */
[----:B------:R-:W-:-:S05]  /*43910*/  F2FP.F16.E4M3.UNPACK_B R35, R35 ;  /* 0x00000023ff23723e */ /* 0x000fca00020006ff */
[----:B------:R-:W-:-:S05]  /*43920*/  HADD2.F32 R35, -RZ, R35.H0_H0 ;  /* 0x20000023ff237230 */ /* 0x000fca0000004100 */
[----:B------:R-:W-:-:S04]  /*43930*/  FMUL R35, R35, UR26 ;  /* 0x0000001a23237c20 */ /* 0x000fc80008400000 */
[----:B---3--:R-:W-:Y:S02]  /*43940*/  FFMA R35, R40, UR27, R35 ;  /* 0x0000001b28237c23 */ /* 0x008fe40008000023 */
[----:B------:R-:W0:Y:S03]  /*43950*/  @!P0 LDC.64 R40, c[0x0][0x5c0] ;  /* 0x00017000ff288b82 */ /* 0x000e260000000a00 */
[----:B------:R-:W-:-:S05]  /*43960*/  F2FP.SATFINITE.E4M3.F32.PACK_AB_MERGE_C R35, RZ, R35, RZ ;  /* 0x00000023ff23723e */ /* 0x000fca00048070ff */
[----:B------:R1:W-:Y:S02]  /*43970*/  @!P1 STG.E.U8 desc[UR32][R32.64], R35 ;  /* 0x0000002320009986 */ /* 0x0003e4000c101120 */
[----:B-1----:R-:W1:Y:S01]  /*43980*/  @!P6 LDC.64 R32, c[0x0][0x5c0] ;  /* 0x00017000ff20eb82 */ /* 0x002e620000000a00 */
[----:B0-----:R-:W-:Y:S01]  /*43990*/  @!P0 IADD3 R40, P1, R38, R40, RZ ;  /* 0x0000002826288210 */ /* 0x001fe20007f3e0ff */
[----:B------:R-:W-:-:S04]  /*439a0*/  @!P6 IMAD.MOV.U32 R38, RZ, RZ, R24 ;  /* 0x000000ffff26e224 */ /* 0x000fc800078e0018 */
[----:B------:R-:W-:-:S03]  /*439b0*/  @!P6 IMAD.WIDE.U32 R38, R12, 0x180, R38 ;  /* 0x000001800c26e825 */ /* 0x000fc600078e0026 */
[--C-:B-1----:R-:W-:Y:S02]  /*439c0*/  @!P6 IADD3 R26, P4, P5, R38, UR11, R32.reuse ;  /* 0x0000000b261aec10 */ /* 0x102fe4000fd9e020 */
[----:B------:R-:W-:-:S06]  /*439d0*/  PRMT R32, RZ, 0x7610, R32 ;  /* 0x00007610ff207816 */ /* 0x000fcc0000000020 */
[----:B------:R-:W2:Y:S01]  /*439e0*/  @!P0 LDG.E.U8 R32, desc[UR32][R18.64+0x1] ;  /* 0x0000012012208981 */ /* 0x000ea2000c1e1100 */
[----:B------:R-:W-:Y:S01]  /*439f0*/  @!P0 IMAD.X R41, R42, 0x1, R41, P1 ;  /* 0x000000012a298824 */ /* 0x000fe200008e0629 */
[----:B------:R-:W-:Y:S01]  /*43a00*/  ISETP.LT.OR P1, PT, R28, 0x9, !P3 ;  /* 0x000000091c00780c */ /* 0x000fe20005f21670 */
[----:B------:R-:W-:-:S04]  /*43a10*/  @!P6 IMAD R35, R13, 0x180, RZ ;  /* 0x000001800d23e824 */ /* 0x000fc800078e02ff */
[----:B------:R-:W-:-:S05]  /*43a20*/  @!P6 IMAD.IADD R35, R39, 0x1, R35 ;  /* 0x000000012723e824 */ /* 0x000fca00078e0223 */
[----:B------:R-:W-:Y:S02]  /*43a30*/  @!P6 IADD3.X R27, R35, UR10, R33, P4, P5 ;  /* 0x0000000a231bec10 */ /* 0x000fe4000a7ea421 */
[----:B--2---:R-:W-:-:S04]  /*43a40*/  LOP3.LUT R32, R32, 0xff, RZ, 0xc0, !PT ;  /* 0x000000ff20207812 */ /* 0x004fc800078ec0ff */
[----:B------:R-:W-:-:S05]  /*43a50*/  F2FP.F16.E4M3.UNPACK_B R32, R32 ;  /* 0x00000020ff20723e */ /* 0x000fca00020006ff */
[----:B------:R-:W-:-:S05]  /*43a60*/  HADD2.F32 R32, -RZ, R32.H0_H0 ;  /* 0x20000020ff207230 */ /* 0x000fca0000004100 */
[----:B------:R-:W-:-:S04]  /*43a70*/  FMUL R32, R32, UR26 ;  /* 0x0000001a20207c20 */ /* 0x000fc80008400000 */
[----:B----4-:R-:W-:Y:S02]  /*43a80*/  FFMA R32, R44, UR27, R32 ;  /* 0x0000001b2c207c23 */ /* 0x010fe40008000020 */
[----:B------:R-:W2:Y:S03]  /*43a90*/  LDL.LU R44, [R1+0xa14] ;  /* 0x000a1400012c7983 */ /* 0x000ea60000300800 */
[----:B------:R-:W-:-:S05]  /*43aa0*/  F2FP.SATFINITE.E4M3.F32.PACK_AB_MERGE_C R32, RZ, R32, RZ ;  /* 0x00000020ff20723e */ /* 0x000fca00048070ff */
[----:B------:R0:W-:Y:S02]  /*43ab0*/  @!P0 STG.E.U8 desc[UR32][R40.64+0x1], R32 ;  /* 0x0000012028008986 */ /* 0x0001e4000c101120 */
[----:B0-----:R-:W0:Y:S02]  /*43ac0*/  @!P1 LDC.64 R32, c[0x0][0x5c0] ;  /* 0x00017000ff209b82 */ /* 0x001e240000000a00 */
[--C-:B0-----:R-:W-:Y:S02]  /*43ad0*/  @!P1 IADD3 R40, P0, P4, R24, UR9, R32.reuse ;  /* 0x0000000918289c10 */ /* 0x101fe4000fc1e020 */
[----:B------:R-:W-:-:S06]  /*43ae0*/  PRMT R32, RZ, 0x7610, R32 ;  /* 0x00007610ff207816 */ /* 0x000fcc0000000020 */
[----:B------:R-:W3:Y:S01]  /*43af0*/  @!P1 LDG.E.U8 R32, desc[UR32][R16.64+0x8] ;  /* 0x0000082010209981 */ /* 0x000ee2000c1e1100 */
[----:B------:R-:W-:Y:S02]  /*43b00*/  @!P1 IADD3.X R41, R29, UR8, R33, P0, P4 ;  /* 0x000000081d299c10 */ /* 0x000fe400087e8421 */
[----:B------:R-:W-:Y:S02]  /*43b10*/  ISETP.LT.OR P0, PT, R28, 0xa, !P3 ;  /* 0x0000000a1c00780c */ /* 0x000fe40005f01670 */
[----:B---3--:R-:W-:-:S04]  /*43b20*/  LOP3.LUT R32, R32, 0xff, RZ, 0xc0, !PT ;  /* 0x000000ff20207812 */ /* 0x008fc800078ec0ff */
[----:B------:R-:W-:-:S05]  /*43b30*/  F2FP.F16.E4M3.UNPACK_B R32, R32 ;  /* 0x00000020ff20723e */ /* 0x000fca00020006ff */
[----:B------:R-:W-:-:S05]  /*43b40*/  HADD2.F32 R32, -RZ, R32.H0_H0 ;  /* 0x20000020ff207230 */ /* 0x000fca0000004100 */
[----:B------:R-:W-:-:S04]  /*43b50*/  FMUL R32, R32, UR26 ;  /* 0x0000001a20207c20 */ /* 0x000fc80008400000 */
[----:B------:R-:W-:Y:S02]  /*43b60*/  FFMA R35, R43, UR27, R32 ;  /* 0x0000001b2b237c23 */ /* 0x000fe40008000020 */
[----:B------:R-:W0:Y:S01]  /*43b70*/  @!P0 LDC.64 R32, c[0x0][0x5c0] ;  /* 0x00017000ff208b82 */ /* 0x000e220000000a00 */
[----:B------:R-:W3:Y:S02]  /*43b80*/  LDL.LU R43, [R1+0xa18] ;  /* 0x000a1800012b7983 */ /* 0x000ee40000300800 */
[----:B------:R-:W-:-:S05]  /*43b90*/  F2FP.SATFINITE.E4M3.F32.PACK_AB_MERGE_C R35, RZ, R35, RZ ;  /* 0x00000023ff23723e */ /* 0x000fca00048070ff */
[----:B------:R1:W-:Y:S01]  /*43ba0*/  @!P1 STG.E.U8 desc[UR32][R40.64+0x8], R35 ;  /* 0x0000082328009986 */ /* 0x0003e2000c101120 */
[----:B------:R-:W-:Y:S02]  /*43bb0*/  ISETP.LT.OR P1, PT, R28, 0x11, !P3 ;  /* 0x000000111c00780c */ /* 0x000fe40005f21670 */
[----:B0-----:R-:W-:-:S04]  /*43bc0*/  @!P0 IADD3 R38, P4, P5, R24, UR9, R32 ;  /* 0x0000000918268c10 */ /* 0x001fc8000fd9e020 */
[----:B------:R-:W-:-:S07]  /*43bd0*/  @!P0 IADD3.X R39, R29, UR8, R33, P4, P5 ;  /* 0x000000081d278c10 */ /* 0x000fce000a7ea421 */
[----:B------:R-:W0:Y:S02]  /*43be0*/  @!P1 LDC.64 R32, c[0x0][0x5c0] ;  /* 0x00017000ff209b82 */ /* 0x000e240000000a00 */
[--C-:B0-----:R-:W-:Y:S02]  /*43bf0*/  @!P1 IADD3 R46, P4, P5, R24, UR9, R32.reuse ;  /* 0x00000009182e9c10 */ /* 0x101fe4000fd9e020 */
[----:B------:R-:W-:-:S06]  /*43c00*/  PRMT R32, RZ, 0x7610, R32 ;  /* 0x00007610ff207816 */ /* 0x000fcc0000000020 */
[----:B------:R-:W4:Y:S01]  /*43c10*/  @!P0 LDG.E.U8 R32, desc[UR32][R16.64+0x9] ;  /* 0x0000092010208981 */ /* 0x000f22000c1e1100 */
[----:B------:R-:W-:Y:S01]  /*43c20*/  @!P1 IADD3.X R47, R29, UR8, R33, P4, P5 ;  /* 0x000000081d2f9c10 */ /* 0x000fe2000a7ea421 */
[----:B-1----:R-:W-:Y:S01]  /*43c30*/  IMAD.U32 R35, RZ, RZ, UR11 ;  /* 0x0000000bff237e24 */ /* 0x002fe2000f8e00ff */
[----:B----4-:R-:W-:-:S04]  /*43c40*/  LOP3.LUT R32, R32, 0xff, RZ, 0xc0, !PT ;  /* 0x000000ff20207812 */ /* 0x010fc800078ec0ff */
[----:B------:R-:W-:-:S05]  /*43c50*/  F2FP.F16.E4M3.UNPACK_B R32, R32 ;  /* 0x00000020ff20723e */ /* 0x000fca00020006ff */
[----:B------:R-:W-:-:S05]  /*43c60*/  HADD2.F32 R32, -RZ, R32.H0_H0 ;  /* 0x20000020ff207230 */ /* 0x000fca0000004100 */
[----:B------:R-:W-:-:S04]  /*43c70*/  FMUL R32, R32, UR26 ;  /* 0x0000001a20207c20 */ /* 0x000fc80008400000 */
[----:B--2---:R-:W-:Y:S01]  /*43c80*/  FFMA R32, R44, UR27, R32 ;  /* 0x0000001b2c207c23 */ /* 0x004fe20008000020 */
[----:B------:R-:W-:Y:S01]  /*43c90*/  LOP3.LUT R6, R6, 0xfffffff7, RZ, 0xc0, !PT ;  /* 0xfffffff706067812 */ /* 0x000fe200078ec0ff */
[----:B------:R-:W-:Y:S01]  /*43ca0*/  IMAD.U32 R40, RZ, RZ, UR11 ;  /* 0x0000000bff287e24 */ /* 0x000fe2000f8e00ff */
[----:B------:R-:W-:Y:S01]  /*43cb0*/  LOP3.LUT R0, R0, 0xfffffffe, RZ, 0xc0, !PT ;  /* 0xfffffffe00007812 */ /* 0x000fe200078ec0ff */
[----:B------:R-:W-:Y:S01]  /*43cc0*/  IMAD.U32 R42, RZ, RZ, UR10 ;  /* 0x0000000aff2a7e24 */ /* 0x000fe2000f8e00ff */
[----:B------:R-:W-:Y:S01]  /*43cd0*/  F2FP.SATFINITE.E4M3.F32.PACK_AB_MERGE_C R32, RZ, R32, RZ ;  /* 0x00000020ff20723e */ /* 0x000fe200048070ff */
[----:B------:R-:W2:Y:S04]  /*43ce0*/  LDL.LU R44, [R1+0xa1c] ;  /* 0x000a1c00012c7983 */ /* 0x000ea80000300800 */
[----:B------:R0:W-:Y:S01]  /*43cf0*/  @!P0 STG.E.U8 desc[UR32][R38.64+0x9], R32 ;  /* 0x0000092026008986 */ /* 0x0001e2000c101120 */
[----:B------:R-:W-:-:S13]  /*43d00*/  ISETP.LT.OR P0, PT, R28, 0x9, !P2 ;  /* 0x000000091c00780c */ /* 0x000fda0005701670 */
[----:B0-----:R-:W0:Y:S01]  /*43d10*/  @!P0 LDC.64 R32, c[0x0][0x5c0] ;  /* 0x00017000ff208b82 */ /* 0x001e220000000a00 */
[----:B------:R-:W-:Y:S01]  /*43d20*/  IMAD.U32 R38, RZ, RZ, UR10 ;  /* 0x0000000aff267e24 */ /* 0x000fe2000f8e00ff */
[----:B------:R-:W-:-:S04]  /*43d30*/  @!P0 IADD3 R35, P4, P5, R35, UR9, R24 ;  /* 0x0000000923238c10 */ /* 0x000fc8000fd9e018 */
[----:B------:R-:W-:Y:S02]  /*43d40*/  @!P0 IADD3.X R38, R38, UR8, R29, P4, P5 ;  /* 0x0000000826268c10 */ /* 0x000fe4000a7ea41d */
[----:B0-----:R-:W-:Y:S02]  /*43d50*/  @!P0 IADD3 R32, P4, R35, R32, RZ ;  /* 0x0000002023208210 */ /* 0x001fe40007f9e0ff */
[----:B------:R-:W-:-:S06]  /*43d60*/  PRMT R35, RZ, 0x7610, R35 ;  /* 0x00007610ff237816 */ /* 0x000fcc0000000023 */
[----:B------:R-:W4:Y:S01]  /*43d70*/  @!P0 LDG.E.U8 R35, desc[UR32][R18.64+0x8] ;  /* 0x0000082012238981 */ /* 0x000f22000c1e1100 */
[----:B------:R-:W-:Y:S01]  /*43d80*/  @!P0 IMAD.X R33, R38, 0x1, R33, P4 ;  /* 0x0000000126218824 */ /* 0x000fe200020e0621 */
[----:B------:R-:W-:-:S13]  /*43d90*/  ISETP.LT.OR P4, PT, R28, 0xa, !P2 ;  /* 0x0000000a1c00780c */ /* 0x000fda0005781670 */
[----:B------:R-:W0:Y:S01]  /*43da0*/  @!P4 LDC.64 R38, c[0x0][0x5c0] ;  /* 0x00017000ff26cb82 */ /* 0x000e220000000a00 */
[----:B------:R-:W-:Y:S02]  /*43db0*/  @P6 LOP3.LUT R6, R6, 0x8, RZ, 0xfc, !PT ;  /* 0x0000000806066812 */ /* 0x000fe400078efcff */
[----:B------:R-:W-:-:S04]  /*43dc0*/  @!P4 IADD3 R40, P5, P6, R40, UR9, R24 ;  /* 0x000000092828cc10 */ /* 0x000fc8000febe018 */
[----:B------:R-:W-:Y:S02]  /*43dd0*/  @!P4 IADD3.X R42, R42, UR8, R29, P5, P6 ;  /* 0x000000082a2acc10 */ /* 0x000fe4000afec41d */
[----:B0-----:R-:W-:-:S13]  /*43de0*/  @!P4 IADD3 R38, P5, R40, R38, RZ ;  /* 0x000000262826c210 */ /* 0x001fda0007fbe0ff */
[----:B------:R-:W-:Y:S02]  /*43df0*/  @P5 LOP3.LUT R0, R0, 0x1, RZ, 0xfc, !PT ;  /* 0x0000000100005812 */ /* 0x000fe400078efcff */
[----:B----4-:R-:W-:-:S04]  /*43e00*/  LOP3.LUT R35, R35, 0xff, RZ, 0xc0, !PT ;  /* 0x000000ff23237812 */ /* 0x010fc800078ec0ff */
[----:B------:R-:W-:-:S05]  /*43e10*/  F2FP.F16.E4M3.UNPACK_B R35, R35 ;  /* 0x00000023ff23723e */ /* 0x000fca00020006ff */
[----:B------:R-:W-:-:S05]  /*43e20*/  HADD2.F32 R35, -RZ, R35.H0_H0 ;  /* 0x20000023ff237230 */ /* 0x000fca0000004100 */
[----:B------:R-:W-:-:S04]  /*43e30*/  FMUL R35, R35, UR26 ;  /* 0x0000001a23237c20 */ /* 0x000fc80008400000 */
[----:B---3--:R-:W-:Y:S02]  /*43e40*/  FFMA R35, R43, UR27, R35 ;  /* 0x0000001b2b237c23 */ /* 0x008fe40008000023 */
[----:B------:R-:W3:Y:S03]  /*43e50*/  LDL.LU R43, [R1+0xa20] ;  /* 0x000a2000012b7983 */ /* 0x000ee60000300800 */
[----:B------:R-:W-:Y:S01]  /*43e60*/  F2FP.SATFINITE.E4M3.F32.PACK_AB_MERGE_C R35, RZ, R35, RZ ;  /* 0x00000023ff23723e */ /* 0x000fe200048070ff */
[----:B------:R-:W4:Y:S04]  /*43e70*/  LDL.LU R48, [R1+0xa24] ;  /* 0x000a240001307983 */ /* 0x000f280000300800 */
[----:B------:R0:W-:Y:S01]  /*43e80*/  @!P0 STG.E.U8 desc[UR32][R32.64+0x8], R35 ;  /* 0x0000082320008986 */ /* 0x0001e2000c101120 */
[----:B------:R-:W-:-:S02]  /*43e90*/  ISETP.LT.OR P0, PT, R28, 0x12, !P3 ;  /* 0x000000121c00780c */ /* 0x000fc40005f01670 */
[----:B------:R-:W-:Y:S01]  /*43ea0*/  LOP3.LUT R31, R31, 0xfffffffb, RZ, 0xc0, !PT ;  /* 0xfffffffb1f1f7812 */ /* 0x000fe200078ec0ff */
[----:B------:R-:W4:Y:S10]  /*43eb0*/  LDL.LU R49, [R1+0xa28] ;  /* 0x000a280001317983 */ /* 0x000f340000300800 */
[----:B0-----:R-:W0:Y:S02]  /*43ec0*/  @!P0 LDC.64 R32, c[0x0][0x5c0] ;  /* 0x00017000ff208b82 */ /* 0x001e240000000a00 */
[----:B0-----:R-:W-:-:S02]  /*43ed0*/  @!P0 IADD3 R40, P5, P6, R24, UR9, R32 ;  /* 0x0000000918288c10 */ /* 0x001fc4000febe020 */
[----:B------:R-:W-:-:S06]  /*43ee0*/  PRMT R32, RZ, 0x7610, R32 ;  /* 0x00007610ff207816 */ /* 0x000fcc0000000020 */
[----:B------:R-:W2:Y:S01]  /*43ef0*/  @!P4 LDG.E.U8 R32, desc[UR32][R18.64+0x9] ;  /* 0x000009201220c981 */ /* 0x000ea2000c1e1100 */
[----:B------:R-:W-:Y:S02]  /*43f00*/  @!P0 IADD3.X R41, R29, UR8, R33, P5, P6 ;  /* 0x000000081d298c10 */ /* 0x000fe4000afec421 */
[----:B------:R-:W-:Y:S02]  /*43f10*/  ISETP.LT.OR P5, PT, R28, 0x19, !P3 ;  /* 0x000000191c00780c */ /* 0x000fe40005fa1670 */
[----:B------:R-:W-:-:S05]  /*43f20*/  LOP3.LUT P6, RZ, R0, 0x1, RZ, 0xc0, !PT ;  /* 0x0000000100ff7812 */ /* 0x000fca00078cc0ff */
        /* <DEDUP_REMOVED lines=14> */
[----:B------:R-:W-:Y:S02]  /*44010*/  @P5 LOP3.LUT R31, R31, 0x4, RZ, 0xfc, !PT ;  /* 0x000000041f1f5812 */ /* 0x000fe400078efcff */
[----:B--2---:R-:W-:-:S04]  /*44020*/  LOP3.LUT R32, R32, 0xff, RZ, 0xc0, !PT ;  /* 0x000000ff20207812 */ /* 0x004fc800078ec0ff */
[----:B------:R-:W-:-:S05]  /*44030*/  F2FP.F16.E4M3.UNPACK_B R32, R32 ;  /* 0x00000020ff20723e */ /* 0x000fca00020006ff */
[----:B------:R-:W-:-:S05]  /*44040*/  HADD2.F32 R32, -RZ, R32.H0_H0 ;  /* 0x20000020ff207230 */ /* 0x000fca0000004100 */
[----:B------:R-:W-:-:S04]  /*44050*/  FMUL R32, R32, UR26 ;  /* 0x0000001a20207c20 */ /* 0x000fc80008400000 */
[----:B---3--:R-:W-:Y:S02]  /*44060*/  FFMA R35, R43, UR27, R32 ;  /* 0x0000001b2b237c23 */ /* 0x008fe40008000020 */
[----:B------:R-:W0:Y:S02]  /*44070*/  @!P4 LDC.64 R32, c[0x0][0x5c0] ;  /* 0x00017000ff20cb82 */ /* 0x000e240000000a00 */
[----:B0-----:R-:W-:-:S04]  /*44080*/  @!P4 IADD3 R42, P5, P6, R24, UR9, R32 ;  /* 0x00000009182acc10 */ /* 0x001fc8000febe020 */
[----:B------:R-:W-:Y:S02]  /*44090*/  @!P4 IADD3.X R43, R29, UR8, R33, P5, P6 ;  /* 0x000000081d2bcc10 */ /* 0x000fe4000afec421 */
[----:B------:R-:W-:-:S13]  /*440a0*/  ISETP.LT.OR P5, PT, R28, 0x21, !P3 ;  /* 0x000000211c00780c */ /* 0x000fda0005fa1670 */
[----:B------:R-:W0:Y:S01]  /*440b0*/  @!P5 LDC.64 R32, c[0x0][0x5c0] ;  /* 0x00017000ff20db82 */ /* 0x000e220000000a00 */
[----:B------:R-:W-:-:S05]  /*440c0*/  F2FP.SATFINITE.E4M3.F32.PACK_AB_MERGE_C R35, RZ, R35, RZ ;  /* 0x00000023ff23723e */ /* 0x000fca00048070ff */
[----:B------:R1:W-:Y:S01]  /*440d0*/  @!P1 STG.E.U8 desc[UR32][R46.64+0x10], R35 ;  /* 0x000010232e009986 */ /* 0x0003e2000c101120 */
[--C-:B0-----:R-:W-:Y:S02]  /*440e0*/  @!P5 IADD3 R50, P1, P6, R24, UR9, R32.reuse ;  /* 0x000000091832dc10 */ /* 0x101fe4000fe3e020 */
[----:B------:R-:W-:-:S06]  /*440f0*/  PRMT R32, RZ, 0x7610, R32 ;  /* 0x00007610ff207816 */ /* 0x000fcc0000000020 */
[----:B------:R-:W2:Y:S01]  /*44100*/  @!P0 LDG.E.U8 R32, desc[UR32][R16.64+0x11] ;  /* 0x0000112010208981 */ /* 0x000ea2000c1e1100 */
[----:B------:R-:W-:Y:S01]  /*44110*/  @!P5 IADD3.X R51, R29, UR8, R33, P1, P6 ;  /* 0x000000081d33dc10 */ /* 0x000fe20008fec421 */
[----:B-1----:R-:W-:Y:S02]  /*44120*/  IMAD.U32 R35, RZ, RZ, UR11 ;  /* 0x0000000bff237e24 */ /* 0x002fe4000f8e00ff */
[----:B------:R-:W-:Y:S01]  /*44130*/  IMAD.U32 R38, RZ, RZ, UR10 ;  /* 0x0000000aff267e24 */ /* 0x000fe2000f8e00ff */
[----:B--2---:R-:W-:-:S04]  /*44140*/  LOP3.LUT R32, R32, 0xff, RZ, 0xc0, !PT ;  /* 0x000000ff20207812 */ /* 0x004fc800078ec0ff */
[----:B------:R-:W-:-:S05]  /*44150*/  F2FP.F16.E4M3.UNPACK_B R32, R32 ;  /* 0x00000020ff20723e */ /* 0x000fca00020006ff */
[----:B------:R-:W-:-:S05]  /*44160*/  HADD2.F32 R32, -RZ, R32.H0_H0 ;  /* 0x20000020ff207230 */ /* 0x000fca0000004100 */
[----:B------:R-:W-:-:S04]  /*44170*/  FMUL R32, R32, UR26 ;  /* 0x0000001a20207c20 */ /* 0x000fc80008400000 */
[----:B----4-:R-:W-:Y:S01]  /*44180*/  FFMA R32, R48, UR27, R32 ;  /* 0x0000001b30207c23 */ /* 0x010fe20008000020 */
[----:B------:R-:W-:Y:S01]  /*44190*/  LOP3.LUT R31, R31, 0xfffffff7, RZ, 0xc0, !PT ;  /* 0xfffffff71f1f7812 */ /* 0x000fe200078ec0ff */
[----:B------:R-:W-:Y:S01]  /*441a0*/  IMAD.U32 R46, RZ, RZ, UR10 ;  /* 0x0000000aff2e7e24 */ /* 0x000fe2000f8e00ff */
[----:B------:R-:W2:Y:S02]  /*441b0*/  LDL.LU R48, [R1+0xa2c] ;  /* 0x000a2c0001307983 */ /* 0x000ea40000300800 */
[----:B------:R-:W-:Y:S02]  /*441c0*/  F2FP.SATFINITE.E4M3.F32.PACK_AB_MERGE_C R32, RZ, R32, RZ ;  /* 0x00000020ff20723e */ /* 0x000fe400048070ff */
[----:B------:R-:W-:Y:S01]  /*441d0*/  @P4 LOP3.LUT R31, R31, 0x8, RZ, 0xfc, !PT ;  /* 0x000000081f1f4812 */ /* 0x000fe200078efcff */
[----:B------:R-:W3:Y:S04]  /*441e0*/  LDL.LU R53, [R1+0xa30] ;  /* 0x000a300001357983 */ /* 0x000ee80000300800 */
[----:B------:R0:W-:Y:S01]  /*441f0*/  @!P0 STG.E.U8 desc[UR32][R40.64+0x11], R32 ;  /* 0x0000112028008986 */ /* 0x0001e2000c101120 */
[----:B------:R-:W-:-:S03]  /*44200*/  ISETP.LT.OR P0, PT, R28, 0x11, !P2 ;  /* 0x000000111c00780c */ /* 0x000fc60005701670 */
[----:B------:R-:W4:Y:S10]  /*44210*/  LDL.LU R52, [R1+0xa34] ;  /* 0x000a340001347983 */ /* 0x000f340000300800 */
[----:B0-----:R-:W0:Y:S01]  /*44220*/  @!P0 LDC.64 R32, c[0x0][0x5c0] ;  /* 0x00017000ff208b82 */ /* 0x001e220000000a00 */
[----:B------:R-:W-:-:S04]  /*44230*/  @!P0 IADD3 R35, P1, P6, R35, UR9, R24 ;  /* 0x0000000923238c10 */ /* 0x000fc8000fe3e018 */
[----:B------:R-:W-:Y:S02]  /*44240*/  @!P0 IADD3.X R38, R38, UR8, R29, P1, P6 ;  /* 0x0000000826268c10 */ /* 0x000fe40008fec41d */
[----:B0-----:R-:W-:Y:S02]  /*44250*/  @!P0 IADD3 R32, P1, R35, R32, RZ ;  /* 0x0000002023208210 */ /* 0x001fe40007f3e0ff */
[----:B------:R-:W-:-:S06]  /*44260*/  PRMT R35, RZ, 0x7610, R35 ;  /* 0x00007610ff237816 */ /* 0x000fcc0000000023 */
[----:B------:R-:W2:Y:S01]  /*44270*/  @!P0 LDG.E.U8 R35, desc[UR32][R18.64+0x10] ;  /* 0x0000102012238981 */ /* 0x000ea2000c1e1100 */
[----:B------:R-:W-:Y:S01]  /*44280*/  @!P0 IMAD.X R33, R38, 0x1, R33, P1 ;  /* 0x0000000126218824 */ /* 0x000fe200008e0621 */
[----:B------:R-:W-:-:S13]  /*44290*/  ISETP.LT.OR P1, PT, R28, 0x12, !P2 ;  /* 0x000000121c00780c */ /* 0x000fda0005721670 */
[----:B------:R-:W0:Y:S01]  /*442a0*/  @!P1 LDC.64 R38, c[0x0][0x5c0] ;  /* 0x00017000ff269b82 */ /* 0x000e220000000a00 */
[----:B------:R-:W-:-:S05]  /*442b0*/  IMAD.U32 R40, RZ, RZ, UR11 ;  /* 0x0000000bff287e24 */ /* 0x000fca000f8e00ff */
[----:B------:R-:W-:-:S04]  /*442c0*/  @!P1 IADD3 R40, P4, P6, R40, UR9, R24 ;  /* 0x0000000928289c10 */ /* 0x000fc8000fe9e018 */
[----:B------:R-:W-:Y:S02]  /*442d0*/  @!P1 IADD3.X R46, R46, UR8, R29, P4, P6 ;  /* 0x000000082e2e9c10 */ /* 0x000fe4000a7ec41d */
[----:B0-----:R-:W-:Y:S02]  /*442e0*/  @!P1 IADD3 R38, P5, R40, R38, RZ ;  /* 0x0000002628269210 */ /* 0x001fe40007fbe0ff */
[----:B--2---:R-:W-:-:S04]  /*442f0*/  LOP3.LUT R35, R35, 0xff, RZ, 0xc0, !PT ;  /* 0x000000ff23237812 */ /* 0x004fc800078ec0ff */
[----:B------:R-:W-:-:S05]  /*44300*/  F2FP.F16.E4M3.UNPACK_B R35, R35 ;  /* 0x00000023ff23723e */ /* 0x000fca00020006ff */
[----:B------:R-:W-:-:S05]  /*44310*/  HADD2.F32 R35, -RZ, R35.H0_H0 ;  /* 0x20000023ff237230 */ /* 0x000fca0000004100 */
[----:B------:R-:W-:-:S04]  /*44320*/  FMUL R35, R35, UR26 ;  /* 0x0000001a23237c20 */ /* 0x000fc80008400000 */
[----:B------:R-:W-:-:S05]  /*44330*/  FFMA R35, R49, UR27, R35 ;  /* 0x0000001b31237c23 */ /* 0x000fca0008000023 */
[----:B------:R-:W-:-:S05]  /*44340*/  F2FP.SATFINITE.E4M3.F32.PACK_AB_MERGE_C R35, RZ, R35, RZ ;  /* 0x00000023ff23723e */ /* 0x000fca00048070ff */
[----:B------:R0:W-:Y:S01]  /*44350*/  @!P0 STG.E.U8 desc[UR32][R32.64+0x10], R35 ;  /* 0x0000102320008986 */ /* 0x0001e2000c101120 */
[----:B------:R-:W-:-:S13]  /*44360*/  ISETP.LT.OR P0, PT, R28, 0x22, !P3 ;  /* 0x000000221c00780c */ /* 0x000fda0005f01670 */
[----:B0-----:R-:W0:Y:S02]  /*44370*/  @!P0 LDC.64 R32, c[0x0][0x5c0] ;  /* 0x00017000ff208b82 */ /* 0x001e240000000a00 */
[--C-:B0-----:R-:W-:Y:S02]  /*44380*/  @!P0 IADD3 R40, P4, P6, R24, UR9, R32.reuse ;  /* 0x0000000918288c10 */ /* 0x101fe4000fe9e020 */
[----:B------:R-:W-:-:S06]  /*44390*/  PRMT R32, RZ, 0x7610, R32 ;  /* 0x00007610ff207816 */ /* 0x000fcc0000000020 */
[----:B------:R-:W2:Y:S01]  /*443a0*/  @!P1 LDG.E.U8 R32, desc[UR32][R18.64+0x11] ;  /* 0x0000112012209981 */ /* 0x000ea2000c1e1100 */
[----:B------:R-:W-:Y:S02]  /*443b0*/  @!P0 IADD3.X R41, R29, UR8, R33, P4, P6 ;  /* 0x000000081d298c10 */ /* 0x000fe4000a7ec421 */
[C---:B------:R-:W-:Y:S02]  /*443c0*/  LOP3.LUT P4, RZ, R31.reuse, 0x8, RZ, 0xc0, !PT ;  /* 0x000000081fff7812 */ /* 0x040fe4000788c0ff */
[----:B------:R-:W-:-:S04]  /*443d0*/  LOP3.LUT R31, R31, 0xfffffffd, RZ, 0xc0, !PT ;  /* 0xfffffffd1f1f7812 */ /* 0x000fc800078ec0ff */
[----:B------:R-:W-:Y:S02]  /*443e0*/  @P0 LOP3.LUT R31, R31, 0x2, RZ, 0xfc, !PT ;  /* 0x000000021f1f0812 */ /* 0x000fe400078efcff */
[----:B------:R-:W-:Y:S01]  /*443f0*/  ISETP.LT.OR P0, PT, R28, 0x29, !P3 ;  /* 0x000000291c00780c */ /* 0x000fe20005f01670 */
[----:B------:R-:W-:Y:S01]  /*44400*/  @!P1 IMAD.X R39, R46, 0x1, R39, P5 ;  /* 0x000000012e279824 */ /* 0x000fe200028e0627 */
[----:B------:R-:W-:Y:S02]  /*44410*/  LOP3.LUT P5, RZ, R31, 0x4, RZ, 0xc0, !PT ;  /* 0x000000041fff7812 */ /* 0x000fe400078ac0ff */
        /* <DEDUP_REMOVED lines=13> */
[----:B--2---:R-:W-:-:S04]  /*444f0*/  LOP3.LUT R32, R32, 0xff, RZ, 0xc0, !PT ;  /* 0x000000ff20207812 */ /* 0x004fc800078ec0ff */
[----:B------:R-:W-:-:S05]  /*44500*/  F2FP.F16.E4M3.UNPACK_B R32, R32 ;  /* 0x00000020ff20723e */ /* 0x000fca00020006ff */
[----:B------:R-:W-:-:S05]  /*44510*/  HADD2.F32 R32, -RZ, R32.H0_H0 ;  /* 0x20000020ff207230 */ /* 0x000fca0000004100 */
[----:B------:R-:W-:-:S04]  /*44520*/  FMUL R32, R32, UR26 ;  /* 0x0000001a20207c20 */ /* 0x000fc80008400000 */
[----:B---3--:R-:W-:Y:S02]  /*44530*/  FFMA R35, R53, UR27, R32 ;  /* 0x0000001b35237c23 */ /* 0x008fe40008000020 */
[----:B------:R-:W0:Y:S01]  /*44540*/  @!P1 LDC.64 R32, c[0x0][0x5c0] ;  /* 0x00017000ff209b82 */ /* 0x000e220000000a00 */
[----:B------:R-:W-:Y:S01]  /*44550*/  IMAD.U32 R38, RZ, RZ, UR10 ;  /* 0x0000000aff267e24 */ /* 0x000fe2000f8e00ff */
[----:B------:R-:W2:Y:S01]  /*44560*/  LDL.LU R53, [R1+0xa38] ;  /* 0x000a380001357983 */ /* 0x000ea20000300800 */
        /* <DEDUP_REMOVED lines=8> */
[----:B------:R-:W3:Y:S01]  /*445f0*/  @!P4 LDG.E.U8 R32, desc[UR32][R16.64+0x19] ;  /* 0x000019201020c981 */ /* 0x000ee2000c1e1100 */
[----:B------:R-:W-:Y:S02]  /*44600*/  @!P0 IADD3.X R55, R29, UR8, R33, P5, P6 ;  /* 0x000000081d378c10 */ /* 0x000fe4000afec421 */
[----:B------:R-:W-:Y:S01]  /*44610*/  ISETP.LT.OR P5, PT, R28, 0x19, !P2 ;  /* 0x000000191c00780c */ /* 0x000fe200057a1670 */
[----:B-1----:R-:W-:Y:S01]  /*44620*/  IMAD.U32 R35, RZ, RZ, UR11 ;  /* 0x0000000bff237e24 */ /* 0x002fe2000f8e00ff */
[----:B---3--:R-:W-:-:S04]  /*44630*/  LOP3.LUT R32, R32, 0xff, RZ, 0xc0, !PT ;  /* 0x000000ff20207812 */ /* 0x008fc800078ec0ff */
[----:B------:R-:W-:-:S05]  /*44640*/  F2FP.F16.E4M3.UNPACK_B R32, R32 ;  /* 0x00000020ff20723e */ /* 0x000fca00020006ff */
[----:B------:R-:W-:-:S05]  /*44650*/  HADD2.F32 R32, -RZ, R32.H0_H0 ;  /* 0x20000020ff207230 */ /* 0x000fca0000004100 */
[----:B------:R-:W-:-:S04]  /*44660*/  FMUL R32, R32, UR26 ;  /* 0x0000001a20207c20 */ /* 0x000fc80008400000 */
[----:B----4-:R-:W-:Y:S01]  /*44670*/  FFMA R32, R52, UR27, R32 ;  /* 0x0000001b34207c23 */ /* 0x010fe20008000020 */
[----:B------:R-:W-:Y:S01]  /*44680*/  IMAD.U32 R44, RZ, RZ, UR10 ;  /* 0x0000000aff2c7e24 */ /* 0x000fe2000f8e00ff */
[----:B------:R-:W-:Y:S01]  /*44690*/  LOP3.LUT R31, R31, 0xfffffffe, RZ, 0xc0, !PT ;  /* 0xfffffffe1f1f7812 */ /* 0x000fe200078ec0ff */
[----:B------:R-:W3:Y:S02]  /*446a0*/  LDL.LU R52, [R1+0xa3c] ;  /* 0x000a3c0001347983 */ /* 0x000ee40000300800 */
[----:B------:R-:W-:Y:S02]  /*446b0*/  F2FP.SATFINITE.E4M3.F32.PACK_AB_MERGE_C R32, RZ, R32, RZ ;  /* 0x00000020ff20723e */ /* 0x000fe400048070ff */
[----:B------:R-:W-:Y:S01]  /*446c0*/  @P1 LOP3.LUT R31, R31, 0x1, RZ, 0xfc, !PT ;  /* 0x000000011f1f1812 */ /* 0x000fe200078efcff */
[----:B------:R-:W4:Y:S04]  /*446d0*/  LDL.LU R57, [R1+0xa40] ;  /* 0x000a400001397983 */ /* 0x000f280000300800 */
[----:B------:R0:W-:Y:S04]  /*446e0*/  @!P4 STG.E.U8 desc[UR32][R42.64+0x19], R32 ;  /* 0x000019202a00c986 */ /* 0x0001e8000c101120 */
[----:B------:R-:W4:Y:S01]  /*446f0*/  LDL.LU R56, [R1+0xa44] ;  /* 0x000a440001387983 */ /* 0x000f220000300800 */
[----:B0-----:R-:W0:Y:S01]  /*44700*/  @!P5 LDC.64 R32, c[0x0][0x5c0] ;  /* 0x00017000ff20db82 */ /* 0x001e220000000a00 */
[----:B------:R-:W-:-:S04]  /*44710*/  @!P5 IADD3 R35, P4, P6, R35, UR9, R24 ;  /* 0x000000092323dc10 */ /* 0x000fc8000fe9e018 */
[----:B------:R-:W-:Y:S02]  /*44720*/  @!P5 IADD3.X R38, R38, UR8, R29, P4, P6 ;  /* 0x000000082626dc10 */ /* 0x000fe4000a7ec41d */
[----:B0-----:R-:W-:Y:S02]  /*44730*/  @!P5 IADD3 R32, P4, R35, R32, RZ ;  /* 0x000000202320d210 */ /* 0x001fe40007f9e0ff */
[----:B------:R-:W-:-:S06]  /*44740*/  PRMT R35, RZ, 0x7610, R35 ;  /* 0x00007610ff237816 */ /* 0x000fcc0000000023 */
[----:B------:R-:W2:Y:S01]  /*44750*/  @!P5 LDG.E.U8 R35, desc[UR32][R18.64+0x18] ;  /* 0x000018201223d981 */ /* 0x000ea2000c1e1100 */
[----:B------:R-:W-:Y:S01]  /*44760*/  @!P5 IMAD.X R33, R38, 0x1, R33, P4 ;  /* 0x000000012621d824 */ /* 0x000fe200020e0621 */
[----:B------:R-:W-:Y:S01]  /*44770*/  ISETP.LT.OR P4, PT, R28, 0x1a, !P2 ;  /* 0x0000001a1c00780c */ /* 0x000fe20005781670 */
[----:B------:R-:W-:-:S12]  /*44780*/  IMAD.U32 R42, RZ, RZ, UR11 ;  /* 0x0000000bff2a7e24 */ /* 0x000fd8000f8e00ff */
[----:B------:R-:W-:Y:S01]  /*44790*/  @!P4 IADD3 R42, P0, P6, R42, UR9, R24 ;  /* 0x000000092a2acc10 */ /* 0x000fe2000fe1e018 */
[----:B------:R-:W0:Y:S03]  /*447a0*/  @!P4 LDC.64 R38, c[0x0][0x5c0] ;  /* 0x00017000ff26cb82 */ /* 0x000e260000000a00 */
[----:B------:R-:W-:Y:S02]  /*447b0*/  @!P4 IADD3.X R44, R44, UR8, R29, P0, P6 ;  /* 0x000000082c2ccc10 */ /* 0x000fe400087ec41d */
[----:B------:R-:W-:Y:S02]  /*447c0*/  ISETP.LT.OR P0, PT, R28, 0x32, !P3 ;  /* 0x000000321c00780c */ /* 0x000fe40005f01670 */
[----:B0-----:R-:W-:Y:S02]  /*447d0*/  @!P4 IADD3 R38, P1, R42, R38, RZ ;  /* 0x000000262a26c210 */ /* 0x001fe40007f3e0ff */
        /* <DEDUP_REMOVED lines=12> */
[----:B------:R-:W-:Y:S01]  /*448a0*/  ISETP.LT.OR P6, PT, R28, 0x39, !P3 ;  /* 0x000000391c00780c */ /* 0x000fe20005fc1670 */
[----:B------:R-:W-:Y:S01]  /*448b0*/  @!P4 IMAD.X R39, R44, 0x1, R39, P1 ;  /* 0x000000012c27c824 */ /* 0x000fe200008e0627 */
[----:B------:R-:W-:Y:S02]  /*448c0*/  ISETP.LT.OR P1, PT, R28, 0x21, !P3 ;  /* 0x000000211c00780c */ /* 0x000fe40005f21670 */
[----:B--2---:R-:W-:-:S04]  /*448d0*/  LOP3.LUT R32, R32, 0xff, RZ, 0xc0, !PT ;  /* 0x000000ff20207812 */ /* 0x004fc800078ec0ff */
[----:B------:R-:W-:-:S05]  /*448e0*/  F2FP.F16.E4M3.UNPACK_B R32, R32 ;  /* 0x00000020ff20723e */ /* 0x000fca00020006ff */
[----:B------:R-:W-:-:S05]  /*448f0*/  HADD2.F32 R32, -RZ, R32.H0_H0 ;  /* 0x20000020ff207230 */ /* 0x000fca0000004100 */
[----:B------:R-:W-:-:S04]  /*44900*/  FMUL R32, R32, UR26 ;  /* 0x0000001a20207c20 */ /* 0x000fc80008400000 */
[----:B---3--:R-:W-:-:S05]  /*44910*/  FFMA R32, R52, UR27, R32 ;  /* 0x0000001b34207c23 */ /* 0x008fca0008000020 */
        /* <DEDUP_REMOVED lines=8> */
[----:B------:R-:W-:Y:S02]  /*449a0*/  LOP3.LUT P0, RZ, R31, 0x2, RZ, 0xc0, !PT ;  /* 0x000000021fff7812 */ /* 0x000fe4000780c0ff */
[----:B--2---:R-:W-:-:S04]  /*449b0*/  LOP3.LUT R32, R32, 0xff, RZ, 0xc0, !PT ;  /* 0x000000ff20207812 */ /* 0x004fc800078ec0ff */
[----:B------:R-:W-:-:S05]  /*449c0*/  F2FP.F16.E4M3.UNPACK_B R32, R32 ;  /* 0x00000020ff20723e */ /* 0x000fca00020006ff */
[----:B------:R-:W-:-:S05]  /*449d0*/  HADD2.F32 R32, -RZ, R32.H0_H0 ;  /* 0x20000020ff207230 */ /* 0x000fca0000004100 */
[----:B------:R-:W-:-:S04]  /*449e0*/  FMUL R32, R32, UR26 ;  /* 0x0000001a20207c20 */ /* 0x000fc80008400000 */
[----:B----4-:R-:W-:Y:S02]  /*449f0*/  FFMA R35, R57, UR27, R32 ;  /* 0x0000001b39237c23 */ /* 0x010fe40008000020 */
[----:B------:R-:W0:Y:S01]  /*44a00*/  @!P6 LDC.64 R32, c[0x0][0x5c0] ;  /* 0x00017000ff20eb82 */ /* 0x000e220000000a00 */
[----:B------:R-:W-:Y:S01]  /*44a10*/  IMAD.U32 R38, RZ, RZ, UR10 ;  /* 0x0000000aff267e24 */ /* 0x000fe2000f8e00ff */
[----:B------:R-:W2:Y:S01]  /*44a20*/  LDL.LU R57, [R1+0xa48] ;  /* 0x000a480001397983 */ /* 0x000ea20000300800 */
        /* <DEDUP_REMOVED lines=16> */
[----:B------:R-:W-:Y:S01]  /*44b30*/  FFMA R32, R56, UR27, R32 ;  /* 0x0000001b38207c23 */ /* 0x000fe20008000020 */
[----:B------:R-:W-:Y:S01]  /*44b40*/  IMAD.U32 R50, RZ, RZ, UR10 ;  /* 0x0000000aff327e24 */ /* 0x000fe2000f8e00ff */
[----:B------:R-:W3:Y:S03]  /*44b50*/  LDL.LU R56, [R1+0xa4c] ;  /* 0x000a4c0001387983 */ /* 0x000ee60000300800 */
[----:B------:R-:W-:Y:S01]  /*44b60*/  F2FP.SATFINITE.E4M3.F32.PACK_AB_MERGE_C R32, RZ, R32, RZ ;  /* 0x00000020ff20723e */ /* 0x000fe200048070ff */
        /* <DEDUP_REMOVED lines=15> */
[----:B0-----:R-:W-:-:S05]  /*44c60*/  @!P0 IADD3 R38, P1, R40, R38, RZ ;  /* 0x0000002628268210 */ /* 0x001fca0007f3e0ff */
[----:B------:R-:W-:Y:S01]  /*44c70*/  @!P0 IMAD.X R39, R50, 0x1, R39, P1 ;  /* 0x0000000132278824 */ /* 0x000fe200008e0627 */
[----:B------:R-:W-:Y:S02]  /*44c80*/  LOP3.LUT P1, RZ, R31, 0x1, RZ, 0xc0, !PT ;  /* 0x000000011fff7812 */ /* 0x000fe4000782c0ff */
[----:B------:R-:W-:Y:S02]  /*44c90*/  PRMT R31, RZ, 0x7610, R31 ;  /* 0x00007610ff1f7816 */ /* 0x000fe4000000001f */
[----:B--2---:R-:W-:-:S04]  /*44ca0*/  LOP3.LUT R35, R35, 0xff, RZ, 0xc0, !PT ;  /* 0x000000ff23237812 */ /* 0x004fc800078ec0ff */
[----:B------:R-:W-:-:S05]  /*44cb0*/  F2FP.F16.E4M3.UNPACK_B R35, R35 ;  /* 0x00000023ff23723e */ /* 0x000fca00020006ff */
[----:B------:R-:W-:-:S05]  /*44cc0*/  HADD2.F32 R35, -RZ, R35.H0_H0 ;  /* 0x20000023ff237230 */ /* 0x000fca0000004100 */
[----:B------:R-:W-:-:S04]  /*44cd0*/  FMUL R35, R35, UR26 ;  /* 0x0000001a23237c20 */ /* 0x000fc80008400000 */
[----:B------:R-:W-:-:S05]  /*44ce0*/  FFMA R35, R57, UR27, R35 ;  /* 0x0000001b39237c23 */ /* 0x000fca0008000023 */
[----:B------:R-:W-:-:S05]  /*44cf0*/  F2FP.SATFINITE.E4M3.F32.PACK_AB_MERGE_C R35, RZ, R35, RZ ;  /* 0x00000023ff23723e */ /* 0x000fca00048070ff */
[----:B------:R0:W-:Y:S04]  /*44d00*/  @!P4 STG.E.U8 desc[UR32][R32.64+0x20], R35 ;  /* 0x000020232000c986 */ /* 0x0001e8000c101120 */
[----:B------:R-:W2:Y:S01]  /*44d10*/  @!P0 LDG.E.U8 R31, desc[UR32][R18.64+0x21] ;  /* 0x00002120121f8981 */ /* 0x000ea2000c1e1100 */
[----:B------:R-:W-:-:S13]  /*44d20*/  ISETP.LT.OR P4, PT, R28, 0x42, !P3 ;  /* 0x000000421c00780c */ /* 0x000fda0005f81670 */
[----:B0-----:R-:W0:Y:S02]  /*44d30*/  @!P4 LDC.64 R32, c[0x0][0x5c0] ;  /* 0x00017000ff20cb82 */ /* 0x001e240000000a00 */
[----:B0-----:R-:W-:-:S04]  /*44d40*/  @!P4 IADD3 R40, P5, P6, R24, UR9, R32 ;  /* 0x000000091828cc10 */ /* 0x001fc8000febe020 */
[----:B------:R-:W-:Y:S02]  /*44d50*/  @!P4 IADD3.X R41, R29, UR8, R33, P5, P6 ;  /* 0x000000081d29cc10 */ /* 0x000fe4000afec421 */
        /* <DEDUP_REMOVED lines=8> */
[----:B0-----:R-:W-:-:S06]  /*44de0*/  PRMT R31, RZ, 0x7610, R31 ;  /* 0x00007610ff1f7816 */ /* 0x001fcc000000001f */
[----:B------:R-:W2:Y:S01]  /*44df0*/  @!P6 LDG.E.U8 R31, desc[UR32][R16.64+0x28] ;  /* 0x00002820101fe981 */ /* 0x000ea2000c1e1100 */
[----:B------:R-:W-:-:S04]  /*44e00*/  LOP3.LUT R30, R30, 0x7fffffff, RZ, 0xc0, !PT ;  /* 0x7fffffff1e1e7812 */ /* 0x000fc800078ec0ff */
[----:B------:R-:W-:Y:S02]  /*44e10*/  @P4 LOP3.LUT R30, R30, 0x80000000, RZ, 0xfc, !PT ;  /* 0x800000001e1e4812 */ /* 0x000fe400078efcff */
[----:B------:R-:W-:-:S13]  /*44e20*/  ISETP.LT.OR P4, PT, R28, 0x49, !P3 ;  /* 0x000000491c00780c */ /* 0x000fda0005f81670 */
[----:B------:R-:W0:Y:S01]  /*44e30*/  @!P4 LDC.64 R32, c[0x0][0x5c0] ;  /* 0x00017000ff20cb82 */ /* 0x000e220000000a00 */
[----:B--2---:R-:W-:-:S04]  /*44e40*/  LOP3.LUT R31, R31, 0xff, RZ, 0xc0, !PT ;  /* 0x000000ff1f1f7812 */ /* 0x004fc800078ec0ff */
[----:B------:R-:W-:-:S05]  /*44e50*/  F2FP.F16.E4M3.UNPACK_B R31, R31 ;  /* 0x0000001fff1f723e */ /* 0x000fca00020006ff */
[----:B------:R-:W-:-:S05]  /*44e60*/  HADD2.F32 R31, -RZ, R31.H0_H0 ;  /* 0x2000001fff1f7230 */ /* 0x000fca0000004100 */
[----:B------:R-:W-:-:S04]  /*44e70*/  FMUL R31, R31, UR26 ;  /* 0x0000001a1f1f7c20 */ /* 0x000fc80008400000 */
[----:B----4-:R-:W-:Y:S01]  /*44e80*/  FFMA R31, R61, UR27, R31 ;  /* 0x0000001b3d1f7c23 */ /* 0x010fe2000800001f */
[----:B0-----:R-:W-:Y:S01]  /*44e90*/  @!P4 IADD3 R56, P0, P5, R24, UR9, R32 ;  /* 0x000000091838cc10 */ /* 0x001fe2000fd1e020 */
[----:B------:R-:W-:Y:S01]  /*44ea0*/  IMAD.U32 R35, RZ, RZ, UR10 ;  /* 0x0000000aff237e24 */ /* 0x000fe2000f8e00ff */
[----:B------:R-:W2:Y:S02]  /*44eb0*/  LDL.LU R61, [R1+0xa58] ;  /* 0x000a5800013d7983 */ /* 0x000ea40000300800 */
[----:B------:R-:W-:-:S05]  /*44ec0*/  F2FP.SATFINITE.E4M3.F32.PACK_AB_MERGE_C R31, RZ, R31, RZ ;  /* 0x0000001fff1f723e */ /* 0x000fca00048070ff */
[----:B------:R0:W-:Y:S02]  /*44ed0*/  @!P6 STG.E.U8 desc[UR32][R48.64+0x28], R31 ;  /* 0x0000281f3000e986 */ /* 0x0001e4000c101120 */
[----:B0-----:R-:W-:-:S06]  /*44ee0*/  PRMT R31, RZ, 0x7610, R31 ;  /* 0x00007610ff1f7816 */ /* 0x001fcc000000001f */
[----:B------:R-:W3:Y:S01]  /*44ef0*/  @!P1 LDG.E.U8 R31, desc[UR32][R16.64+0x29] ;  /* 0x00002920101f9981 */ /* 0x000ee2000c1e1100 */
[----:B------:R-:W-:Y:S02]  /*44f00*/  @!P4 IADD3.X R57, R29, UR8, R33, P0, P5 ;  /* 0x000000081d39cc10 */ /* 0x000fe400087ea421 */
[----:B------:R-:W-:-:S13]  /*44f10*/  ISETP.LT.OR P4, PT, R28, 0x4a, !P3 ;  /* 0x0000004a1c00780c */ /* 0x000fda0005f81670 */
[----:B------:R-:W0:Y:S02]  /*44f20*/  @!P4 LDC.64 R32, c[0x0][0x5c0] ;  /* 0x00017000ff20cb82 */ /* 0x000e240000000a00 */
[----:B0-----:R-:W-:-:S04]  /*44f30*/  @!P4 IADD3 R50, P0, P5, R24, UR9, R32 ;  /* 0x000000091832cc10 */ /* 0x001fc8000fd1e020 */
[----:B------:R-:W-:Y:S02]  /*44f40*/  @!P4 IADD3.X R51, R29, UR8, R33, P0, P5 ;  /* 0x000000081d33cc10 */ /* 0x000fe400087ea421 */
[----:B------:R-:W-:-:S13]  /*44f50*/  ISETP.LT.OR P4, PT, R28, 0x51, !P3 ;  /* 0x000000511c00780c */ /* 0x000fda0005f81670 */
[----:B------:R-:W0:Y:S02]  /*44f60*/  @!P4 LDC.64 R32, c[0x0][0x5c0] ;  /* 0x00017000ff20cb82 */ /* 0x000e240000000a00 */
[----:B0-----:R-:W-:-:S04]  /*44f70*/  @!P4 IADD3 R62, P0, P5, R24, UR9, R32 ;  /* 0x00000009183ecc10 */ /* 0x001fc8000fd1e020 */
[----:B------:R-:W-:Y:S02]  /*44f80*/  @!P4 IADD3.X R63, R29, UR8, R33, P0, P5 ;  /* 0x000000081d3fcc10 */ /* 0x000fe400087ea421 */
[----:B---3--:R-:W-:-:S04]  /*44f90*/  LOP3.LUT R31, R31, 0xff, RZ, 0xc0, !PT ;  /* 0x000000ff1f1f7812 */ /* 0x008fc800078ec0ff */
[----:B------:R-:W-:-:S05]  /*44fa0*/  F2FP.F16.E4M3.UNPACK_B R31, R31 ;  /* 0x0000001fff1f723e */ /* 0x000fca00020006ff */
[----:B------:R-:W-:-:S05]  /*44fb0*/  HADD2.F32 R31, -RZ, R31.H0_H0 ;  /* 0x2000001fff1f7230 */ /* 0x000fca0000004100 */
[----:B------:R-:W-:-:S04]  /*44fc0*/  FMUL R31, R31, UR26 ;  /* 0x0000001a1f1f7c20 */ /* 0x000fc80008400000 */
[----:B------:R-:W-:Y:S02]  /*44fd0*/  FFMA R31, R60, UR27, R31 ;  /* 0x0000001b3c1f7c23 */ /* 0x000fe4000800001f */
[----:B------:R-:W3:Y:S03]  /*44fe0*/  LDL.LU R60, [R1+0xa5c] ;  /* 0x000a5c00013c7983 */ /* 0x000ee60000300800 */
[----:B------:R-:W-:Y:S01]  /*44ff0*/  F2FP.SATFINITE.E4M3.F32.PACK_AB_MERGE_C R31, RZ, R31, RZ ;  /* 0x0000001fff1f723e */ /* 0x000fe200048070ff */
[----:B------:R-:W-:Y:S01]  /*45000*/  IMAD.U32 R48, RZ, RZ, UR10 ;  /* 0x0000000aff307e24 */ /* 0x000fe2000f8e00ff */
[C---:B------:R-:W-:Y:S01]  /*45010*/  ISETP.LT.OR P4, PT, R28.reuse, 0x52, !P3 ;  /* 0x000000521c00780c */ /* 0x040fe20005f81670 */
[----:B------:R-:W4:Y:S04]  /*45020*/  LDL.LU R65, [R1+0xa60] ;  /* 0x000a600001417983 */ /* 0x000f280000300800 */
[----:B------:R0:W-:Y:S01]  /*45030*/  @!P1 STG.E.U8 desc[UR32][R46.64+0x29], R31 ;  /* 0x0000291f2e009986 */ /* 0x0001e2000c101120 */
[----:B------:R-:W-:-:S03]  /*45040*/  ISETP.LT.OR P1, PT, R28, 0x29, !P2 ;  /* 0x000000291c00780c */ /* 0x000fc60005721670 */
[----:B------:R-:W4:Y:S10]  /*45050*/  LDL.LU R64, [R1+0xa64] ;  /* 0x000a640001407983 */ /* 0x000f340000300800 */
[----:B------:R-:W1:Y:S01]  /*45060*/  @!P1 LDC.64 R32, c[0x0][0x5c0] ;  /* 0x00017000ff209b82 */ /* 0x000e620000000a00 */
[----:B0-----:R-:W-:-:S05]  /*45070*/  IMAD.U32 R31, RZ, RZ, UR11 ;  /* 0x0000000bff1f7e24 */ /* 0x001fca000f8e00ff */
[----:B------:R-:W-:-:S04]  /*45080*/  @!P1 IADD3 R31, P0, P5, R31, UR9, R24 ;  /* 0x000000091f1f9c10 */ /* 0x000fc8000fd1e018 */
[----:B------:R-:W-:Y:S02]  /*45090*/  @!P1 IADD3.X R35, R35, UR8, R29, P0, P5 ;  /* 0x0000000823239c10 */ /* 0x000fe400087ea41d */
[----:B-1----:R-:W-:Y:S02]  /*450a0*/  @!P1 IADD3 R32, P0, R31, R32, RZ ;  /* 0x000000201f209210 */ /* 0x002fe40007f1e0ff */
[----:B------:R-:W-:-:S06]  /*450b0*/  PRMT R31, RZ, 0x7610, R31 ;  /* 0x00007610ff1f7816 */ /* 0x000fcc000000001f */
[----:B------:R-:W2:Y:S01]  /*450c0*/  @!P1 LDG.E.U8 R31, desc[UR32][R18.64+0x28] ;  /* 0x00002820121f9981 */ /* 0x000ea2000c1e1100 */
[----:B------:R-:W-:Y:S01]  /*450d0*/  @!P1 IMAD.X R33, R35, 0x1, R33, P0 ;  /* 0x0000000123219824 */ /* 0x000fe200000e0621 */
[----:B------:R-:W-:-:S13]  /*450e0*/  ISETP.LT.OR P0, PT, R28, 0x2a, !P2 ;  /* 0x0000002a1c00780c */ /* 0x000fda0005701670 */
[----:B------:R-:W0:Y:S01]  /*450f0*/  @!P0 LDC.64 R38, c[0x0][0x5c0] ;  /* 0x00017000ff268b82 */ /* 0x000e220000000a00 */
[----:B--2---:R-:W-:-:S04]  /*45100*/  LOP3.LUT R31, R31, 0xff, RZ, 0xc0, !PT ;  /* 0x000000ff1f1f7812 */ /* 0x004fc800078ec0ff */
[----:B------:R-:W-:-:S05]  /*45110*/  F2FP.F16.E4M3.UNPACK_B R31, R31 ;  /* 0x0000001fff1f723e */ /* 0x000fca00020006ff */
[----:B------:R-:W-:-:S05]  /*45120*/  HADD2.F32 R31, -RZ, R31.H0_H0 ;  /* 0x2000001fff1f7230 */ /* 0x000fca0000004100 */
[----:B------:R-:W-:-:S04]  /*45130*/  FMUL R31, R31, UR26 ;  /* 0x0000001a1f1f7c20 */ /* 0x000fc80008400000 */
[----:B------:R-:W-:-:S05]  /*45140*/  FFMA R31, R61, UR27, R31 ;  /* 0x0000001b3d1f7c23 */ /* 0x000fca000800001f */
[----:B------:R-:W-:-:S05]  /*45150*/  F2FP.SATFINITE.E4M3.F32.PACK_AB_MERGE_C R31, RZ, R31, RZ ;  /* 0x0000001fff1f723e */ /* 0x000fca00048070ff */
[----:B------:R1:W-:Y:S02]  /*45160*/  @!P1 STG.E.U8 desc[UR32][R32.64+0x28], R31 ;  /* 0x0000281f20009986 */ /* 0x0003e4000c101120 */
[----:B-1----:R-:W-:Y:S01]  /*45170*/  PRMT R31, RZ, 0x7610, R31 ;  /* 0x00007610ff1f7816 */ /* 0x002fe2000000001f */
[----:B------:R-:W1:Y:S05]  /*45180*/  @!P4 LDC.64 R32, c[0x0][0x5c0] ;  /* 0x00017000ff20cb82 */ /* 0x000e6a0000000a00 */
[----:B------:R-:W2:Y:S01]  /*45190*/  @!P0 LDG.E.U8 R31, desc[UR32][R18.64+0x29] ;  /* 0x00002920121f8981 */ /* 0x000ea2000c1e1100 */
[----:B------:R-:W-:-:S05]  /*451a0*/  IMAD.U32 R35, RZ, RZ, UR11 ;  /* 0x0000000bff237e24 */ /* 0x000fca000f8e00ff */
[----:B------:R-:W-:-:S04]  /*451b0*/  @!P0 IADD3 R35, P5, P6, R35, UR9, R24 ;  /* 0x0000000923238c10 */ /* 0x000fc8000febe018 */
[----:B------:R-:W-:Y:S02]  /*451c0*/  @!P0 IADD3.X R48, R48, UR8, R29, P5, P6 ;  /* 0x0000000830308c10 */ /* 0x000fe4000afec41d */
[----:B0-----:R-:W-:Y:S02]  /*451d0*/  @!P0 IADD3 R38, P1, R35, R38, RZ ;  /* 0x0000002623268210 */ /* 0x001fe40007f3e0ff */
[----:B-1----:R-:W-:-:S03]  /*451e0*/  @!P4 IADD3 R46, P5, P6, R24, UR9, R32 ;  /* 0x00000009182ecc10 */ /* 0x002fc6000febe020 */
[----:B------:R-:W-:Y:S01]  /*451f0*/  @!P0 IMAD.X R39, R48, 0x1, R39, P1 ;  /* 0x0000000130278824 */ /* 0x000fe200008e0627 */
        /* <DEDUP_REMOVED lines=11> */
[----:B------:R-:W-:-:S13]  /*452b0*/  ISETP.LT.OR P6, PT, R28, 0x59, !P3 ;  /* 0x000000591c00780c */ /* 0x000fda0005fc1670 */
[----:B------:R-:W0:Y:S01]  /*452c0*/  @!P6 LDC.64 R32, c[0x0][0x5c0] ;  /* 0x00017000ff20eb82 */ /* 0x000e220000000a00 */
[----:B------:R-:W-:Y:S02]  /*452d0*/  ISETP.LT.OR P5, PT, R28, 0x5a, !P3 ;  /* 0x0000005a1c00780c */ /* 0x000fe40005fa1670 */
[----:B--2---:R-:W-:-:S04]  /*452e0*/  LOP3.LUT R31, R31, 0xff, RZ, 0xc0, !PT ;  /* 0x000000ff1f1f7812 */ /* 0x004fc800078ec0ff */
[----:B------:R-:W-:-:S05]  /*452f0*/  F2FP.F16.E4M3.UNPACK_B R31, R31 ;  /* 0x0000001fff1f723e */ /* 0x000fca00020006ff */
[----:B------:R-:W-:-:S05]  /*45300*/  HADD2.F32 R31, -RZ, R31.H0_H0 ;  /* 0x2000001fff1f7230 */ /* 0x000fca0000004100 */
[----:B------:R-:W-:-:S04]  /*45310*/  FMUL R31, R31, UR26 ;  /* 0x0000001a1f1f7c20 */ /* 0x000fc80008400000 */
[----:B----4-:R-:W-:Y:S01]  /*45320*/  FFMA R31, R65, UR27, R31 ;  /* 0x0000001b411f7c23 */ /* 0x010fe2000800001f */
[----:B0-----:R-:W-:Y:S02]  /*45330*/  @!P6 IADD3 R60, P0, P1, R24, UR9, R32 ;  /* 0x00000009183cec10 */ /* 0x001fe4000f91e020 */
[----:B------:R-:W-:Y:S01]  /*45340*/  LOP3.LUT R0, R0, 0xffffffdf, RZ, 0xc0, !PT ;  /* 0xffffffdf00007812 */ /* 0x000fe200078ec0ff */
[----:B------:R-:W-:Y:S01]  /*45350*/  IMAD.U32 R35, RZ, RZ, UR10 ;  /* 0x0000000aff237e24 */ /* 0x000fe2000f8e00ff */
[----:B------:R-:W-:Y:S01]  /*45360*/  F2FP.SATFINITE.E4M3.F32.PACK_AB_MERGE_C R31, RZ, R31, RZ ;  /* 0x0000001fff1f723e */ /* 0x000fe200048070ff */
[----:B------:R-:W2:Y:S04]  /*45370*/  LDL.LU R65, [R1+0xa68] ;  /* 0x000a680001417983 */ /* 0x000ea80000300800 */
[----:B------:R0:W-:Y:S01]  /*45380*/  @!P4 STG.E.U8 desc[UR32][R54.64+0x30], R31 ;  /* 0x0000301f3600c986 */ /* 0x0001e2000c101120 */
[----:B------:R-:W-:-:S02]  /*45390*/  ISETP.LT.OR P4, PT, R28, 0x32, !P3 ;  /* 0x000000321c00780c */ /* 0x000fc40005f81670 */
[----:B0-----:R-:W-:-:S11]  /*453a0*/  PRMT R31, RZ, 0x7610, R31 ;  /* 0x00007610ff1f7816 */ /* 0x001fd6000000001f */
[----:B------:R-:W3:Y:S01]  /*453b0*/  @!P4 LDG.E.U8 R31, desc[UR32][R16.64+0x31] ;  /* 0x00003120101fc981 */ /* 0x000ee2000c1e1100 */
[----:B------:R-:W-:Y:S02]  /*453c0*/  @!P6 IADD3.X R61, R29, UR8, R33, P0, P1 ;  /* 0x000000081d3dec10 */ /* 0x000fe400087e2421 */
[----:B------:R-:W0:Y:S02]  /*453d0*/  @!P5 LDC.64 R32, c[0x0][0x5c0] ;  /* 0x00017000ff20db82 */ /* 0x000e240000000a00 */
[----:B0-----:R-:W-:-:S04]  /*453e0*/  @!P5 IADD3 R48, P0, P1, R24, UR9, R32 ;  /* 0x000000091830dc10 */ /* 0x001fc8000f91e020 */
[----:B------:R-:W-:Y:S02]  /*453f0*/  @!P5 IADD3.X R49, R29, UR8, R33, P0, P1 ;  /* 0x000000081d31dc10 */ /* 0x000fe400087e2421 */
[----:B------:R-:W-:-:S13]  /*45400*/  ISETP.LT.OR P5, PT, R28, 0x61, !P3 ;  /* 0x000000611c00780c */ /* 0x000fda0005fa1670 */
[----:B------:R-:W0:Y:S02]  /*45410*/  @!P5 LDC.64 R32, c[0x0][0x5c0] ;  /* 0x00017000ff20db82 */ /* 0x000e240000000a00 */
[----:B0-----:R-:W-:-:S04]  /*45420*/  @!P5 IADD3 R66, P0, P1, R24, UR9, R32 ;  /* 0x000000091842dc10 */ /* 0x001fc8000f91e020 */
[----:B------:R-:W-:Y:S02]  /*45430*/  @!P5 IADD3.X R67, R29, UR8, R33, P0, P1 ;  /* 0x000000081d43dc10 */ /* 0x000fe400087e2421 */
[----:B------:R-:W-:-:S13]  /*45440*/  ISETP.LT.OR P1, PT, R28, 0x31, !P2 ;  /* 0x000000311c00780c */ /* 0x000fda0005721670 */
[----:B------:R-:W0:Y:S01]  /*45450*/  @!P1 LDC.64 R32, c[0x0][0x5c0] ;  /* 0x00017000ff209b82 */ /* 0x000e220000000a00 */
[----:B------:R-:W-:Y:S02]  /*45460*/  @P5 LOP3.LUT R0, R0, 0x20, RZ, 0xfc, !PT ;  /* 0x0000002000005812 */ /* 0x000fe400078efcff */
        /* <DEDUP_REMOVED lines=8> */
[----:B------:R-:W-:Y:S01]  /*454f0*/  LOP3.LUT R0, R0, 0xffffffef, RZ, 0xc0, !PT ;  /* 0xffffffef00007812 */ /* 0x000fe200078ec0ff */
[----:B------:R-:W4:Y:S04]  /*45500*/  LDL.LU R69, [R1+0xa70] ;  /* 0x000a700001457983 */ /* 0x000f280000300800 */
[----:B------:R1:W-:Y:S04]  /*45510*/  @!P4 STG.E.U8 desc[UR32][R42.64+0x31], R31 ;  /* 0x0000311f2a00c986 */ /* 0x0003e8000c101120 */
[----:B------:R-:W4:Y:S01]  /*45520*/  LDL.LU R68, [R1+0xa74] ;  /* 0x000a740001447983 */ /* 0x000f220000300800 */
[----:B-1----:R-:W-:-:S05]  /*45530*/  IMAD.U32 R31, RZ, RZ, UR11 ;  /* 0x0000000bff1f7e24 */ /* 0x002fca000f8e00ff */
[----:B------:R-:W-:-:S04]  /*45540*/  @!P1 IADD3 R31, P0, P5, R31, UR9, R24 ;  /* 0x000000091f1f9c10 */ /* 0x000fc8000fd1e018 */
[----:B------:R-:W-:Y:S02]  /*45550*/  @!P1 IADD3.X R35, R35, UR8, R29, P0, P5 ;  /* 0x0000000823239c10 */ /* 0x000fe400087ea41d */
[----:B0-----:R-:W-:Y:S02]  /*45560*/  @!P1 IADD3 R32, P0, R31, R32, RZ ;  /* 0x000000201f209210 */ /* 0x001fe40007f1e0ff */
[----:B------:R-:W-:-:S06]  /*45570*/  PRMT R31, RZ, 0x7610, R31 ;  /* 0x00007610ff1f7816 */ /* 0x000fcc000000001f */
[----:B------:R-:W2:Y:S01]  /*45580*/  @!P1 LDG.E.U8 R31, desc[UR32][R18.64+0x30] ;  /* 0x00003020121f9981 */ /* 0x000ea2000c1e1100 */
[----:B------:R-:W-:Y:S01]  /*45590*/  @!P1 IMAD.X R33, R35, 0x1, R33, P0 ;  /* 0x0000000123219824 */ /* 0x000fe200000e0621 */
[C---:B------:R-:W-:Y:S02]  /*455a0*/  ISETP.LT.OR P0, PT, R28.reuse, 0x32, !P2 ;  /* 0x000000321c00780c */ /* 0x040fe40005701670 */
[----:B------:R-:W-:-:S11]  /*455b0*/  ISETP.LT.OR P4, PT, R28, 0x62, !P3 ;  /* 0x000000621c00780c */ /* 0x000fd60005f81670 */
        /* <DEDUP_REMOVED lines=15> */
[----:B------:R-:W-:Y:S02]  /*456b0*/  @P4 LOP3.LUT R0, R0, 0x10, RZ, 0xfc, !PT ;  /* 0x0000001000004812 */ /* 0x000fe400078efcff */
[----:B-1----:R-:W-:Y:S01]  /*456c0*/  @!P4 IADD3 R42, P5, P6, R24, UR9, R32 ;  /* 0x00000009182acc10 */ /* 0x002fe2000febe020 */
[----:B------:R-:W-:-:S03]  /*456d0*/  @!P0 IMAD.X R39, R54, 0x1, R39, P1 ;  /* 0x0000000136278824 */ /* 0x000fc600008e0627 */
        /* <DEDUP_REMOVED lines=19> */
[----:B0-----:R-:W-:Y:S01]  /*45810*/  @!P6 IADD3 R64, P0, P1, R24, UR9, R32 ;  /* 0x000000091840ec10 */ /* 0x001fe2000f91e020 */
[----:B------:R-:W-:Y:S01]  /*45820*/  IMAD.U32 R35, RZ, RZ, UR10 ;  /* 0x0000000aff237e24 */ /* 0x000fe2000f8e00ff */
[----:B------:R-:W-:Y:S01]  /*45830*/  LOP3.LUT R0, R0, 0xffff7fff, RZ, 0xc0, !PT ;  /* 0xffff7fff00007812 */ /* 0x000fe200078ec0ff */
[----:B------:R-:W2:Y:S01]  /*45840*/  LDL.LU R69, [R1+0xa78] ;  /* 0x000a780001457983 */ /* 0x000ea20000300800 */
[----:B------:R-:W-:-:S05]  /*45850*/  F2FP.SATFINITE.E4M3.F32.PACK_AB_MERGE_C R31, RZ, R31, RZ ;  /* 0x0000001fff1f723e */ /* 0x000fca00048070ff */
[----:B------:R0:W-:Y:S01]  /*45860*/  @!P4 STG.E.U8 desc[UR32][R52.64+0x38], R31 ;  /* 0x0000381f3400c986 */ /* 0x0001e2000c101120 */
[----:B------:R-:W-:Y:S02]  /*45870*/  ISETP.LT.OR P4, PT, R28, 0x3a, !P3 ;  /* 0x0000003a1c00780c */ /* 0x000fe40005f81670 */
[----:B0-----:R-:W-:-:S11]  /*45880*/  PRMT R31, RZ, 0x7610, R31 ;  /* 0x00007610ff1f7816 */ /* 0x001fd6000000001f */
[----:B------:R-:W3:Y:S01]  /*45890*/  @!P4 LDG.E.U8 R31, desc[UR32][R16.64+0x39] ;  /* 0x00003920101fc981 */ /* 0x000ee2000c1e1100 */
[----:B------:R-:W-:Y:S02]  /*458a0*/  @!P6 IADD3.X R65, R29, UR8, R33, P0, P1 ;  /* 0x000000081d41ec10 */ /* 0x000fe400087e2421 */
[----:B------:R-:W0:Y:S01]  /*458b0*/  @!P5 LDC.64 R32, c[0x0][0x5c0] ;  /* 0x00017000ff20db82 */ /* 0x000e220000000a00 */
[----:B------:R-:W-:-:S04]  /*458c0*/  @P6 LOP3.LUT R0, R0, 0x8000, RZ, 0xfc, !PT ;  /* 0x0000800000006812 */ /* 0x000fc800078efcff */
[----:B------:R-:W-:-:S04]  /*458d0*/  LOP3.LUT R0, R0, 0xffffbfff, RZ, 0xc0, !PT ;  /* 0xffffbfff00007812 */ /* 0x000fc800078ec0ff */
[----:B------:R-:W-:Y:S02]  /*458e0*/  @P5 LOP3.LUT R0, R0, 0x4000, RZ, 0xfc, !PT ;  /* 0x0000400000005812 */ /* 0x000fe400078efcff */
        /* <DEDUP_REMOVED lines=8> */
[----:B------:R-:W-:-:S04]  /*45970*/  LOP3.LUT R0, R0, 0xffffff7f, RZ, 0xc0, !PT ;  /* 0xffffff7f00007812 */ /* 0x000fc800078ec0ff */
        /* <DEDUP_REMOVED lines=9> */
[----:B------:R-:W4:Y:S04]  /*45a10*/  LDL.LU R73, [R1+0xa80] ;  /* 0x000a800001497983 */ /* 0x000f280000300800 */
[----:B------:R1:W-:Y:S01]  /*45a20*/  @!P4 STG.E.U8 desc[UR32][R44.64+0x39], R31 ;  /* 0x0000391f2c00c986 */ /* 0x0003e2000c101120 */
[----:B------:R-:W-:-:S03]  /*45a30*/  LOP3.LUT R0, R0, 0xffffffbf, RZ, 0xc0, !PT ;  /* 0xffffffbf00007812 */ /* 0x000fc600078ec0ff */
        /* <DEDUP_REMOVED lines=38> */
[----:B------:R-:W-:Y:S02]  /*45ca0*/  @P4 LOP3.LUT R0, R0, 0x40, RZ, 0xfc, !PT ;  /* 0x0000004000004812 */ /* 0x000fe400078efcff */
[----:B------:R-:W-:Y:S02]  /*45cb0*/  LOP3.LUT P4, RZ, R30, 0x80000000, RZ, 0xc0, !PT ;  /* 0x800000001eff7812 */ /* 0x000fe4000788c0ff */
[----:B------:R-:W-:-:S13]  /*45cc0*/  ISETP.LT.OR P5, PT, R28, 0x79, !P3 ;  /* 0x000000791c00780c */ /* 0x000fda0005fa1670 */
[----:B------:R-:W0:Y:S01]  /*45cd0*/  @!P5 LDC.64 R32, c[0x0][0x5c0] ;  /* 0x00017000ff20db82 */ /* 0x000e220000000a00 */
[----:B------:R-:W-:-:S04]  /*45ce0*/  LOP3.LUT R0, R0, 0xfffdffff, RZ, 0xc0, !PT ;  /* 0xfffdffff00007812 */ /* 0x000fc800078ec0ff */
[----:B------:R-:W-:Y:S02]  /*45cf0*/  @P5 LOP3.LUT R0, R0, 0x20000, RZ, 0xfc, !PT ;  /* 0x0002000000005812 */ /* 0x000fe400078efcff */
[----:B0-----:R-:W-:-:S04]  /*45d00*/  @!P5 IADD3 R68, P0, P1, R24, UR9, R32 ;  /* 0x000000091844dc10 */ /* 0x001fc8000f91e020 */
[----:B------:R-:W-:Y:S02]  /*45d10*/  @!P5 IADD3.X R69, R29, UR8, R33, P0, P1 ;  /* 0x000000081d45dc10 */ /* 0x000fe400087e2421 */
[----:B--2---:R-:W-:-:S04]  /*45d20*/  LOP3.LUT R31, R31, 0xff, RZ, 0xc0, !PT ;  /* 0x000000ff1f1f7812 */ /* 0x004fc800078ec0ff */
[----:B------:R-:W-:-:S05]  /*45d30*/  F2FP.F16.E4M3.UNPACK_B R31, R31 ;  /* 0x0000001fff1f723e */ /* 0x000fca00020006ff */
[----:B------:R-:W-:-:S05]  /*45d40*/  HADD2.F32 R31, -RZ, R31.H0_H0 ;  /* 0x2000001fff1f7230 */ /* 0x000fca0000004100 */
[----:B------:R-:W-:-:S04]  /*45d50*/  FMUL R31, R31, UR26 ;  /* 0x0000001a1f1f7c20 */ /* 0x000fc80008400000 */
[----:B----4-:R-:W-:Y:S01]  /*45d60*/  FFMA R31, R73, UR27, R31 ;  /* 0x0000001b491f7c23 */ /* 0x010fe2000800001f */
[----:B------:R-:W-:Y:S01]  /*45d70*/  ISETP.LT.OR P5, PT, R28, 0x7a, !P3 ;  /* 0x0000007a1c00780c */ /* 0x000fe20005fa1670 */
[----:B------:R-:W-:Y:S01]  /*45d80*/  IMAD.U32 R35, RZ, RZ, UR10 ;  /* 0x0000000aff237e24 */ /* 0x000fe2000f8e00ff */
[----:B------:R-:W-:Y:S01]  /*45d90*/  LOP3.LUT R0, R0, 0xfffeffff, RZ, 0xc0, !PT ;  /* 0xfffeffff00007812 */ /* 0x000fe200078ec0ff */
[----:B------:R-:W2:Y:S01]  /*45da0*/  LDL.LU R73, [R1+0xa88] ;  /* 0x000a880001497983 */ /* 0x000ea20000300800 */
[----:B------:R-:W-:-:S05]  /*45db0*/  F2FP.SATFINITE.E4M3.F32.PACK_AB_MERGE_C R31, RZ, R31, RZ ;  /* 0x0000001fff1f723e */ /* 0x000fca00048070ff */
[----:B------:R0:W-:Y:S04]  /*45dc0*/  @!P6 STG.E.U8 desc[UR32][R58.64+0x40], R31 ;  /* 0x0000401f3a00e986 */ /* 0x0001e8000c101120 */
[----:B------:R-:W1:Y:S01]  /*45dd0*/  @!P5 LDC.64 R32, c[0x0][0x5c0] ;  /* 0x00017000ff20db82 */ /* 0x000e620000000a00 */
[----:B0-----:R-:W-:-:S06]  /*45de0*/  PRMT R31, RZ, 0x7610, R31 ;  /* 0x00007610ff1f7816 */ /* 0x001fcc000000001f */
[----:B------:R-:W3:Y:S01]  /*45df0*/  @!P4 LDG.E.U8 R31, desc[UR32][R16.64+0x41] ;  /* 0x00004120101fc981 */ /* 0x000ee2000c1e1100 */
[----:B------:R-:W-:Y:S02]  /*45e00*/  @P5 LOP3.LUT R0, R0, 0x10000, RZ, 0xfc, !PT ;  /* 0x0001000000005812 */ /* 0x000fe400078efcff */
[----:B-1----:R-:W-:-:S04]  /*45e10*/  @!P5 IADD3 R52, P0, P1, R24, UR9, R32 ;  /* 0x000000091834dc10 */ /* 0x002fc8000f91e020 */
[----:B------:R-:W-:Y:S02]  /*45e20*/  @!P5 IADD3.X R53, R29, UR8, R33, P0, P1 ;  /* 0x000000081d35dc10 */ /* 0x000fe400087e2421 */
[----:B------:R-:W-:-:S13]  /*45e30*/  ISETP.LT.OR P5, PT, R28, 0x81, !P3 ;  /* 0x000000811c00780c */ /* 0x000fda0005fa1670 */
[----:B------:R-:W0:Y:S02]  /*45e40*/  @!P5 LDC.64 R32, c[0x0][0x5c0] ;  /* 0x00017000ff20db82 */ /* 0x000e240000000a00 */
[----:B0-----:R-:W-:-:S04]  /*45e50*/  @!P5 IADD3 R74, P0, P1, R24, UR9, R32 ;  /* 0x00000009184adc10 */ /* 0x001fc8000f91e020 */
[----:B------:R-:W-:Y:S02]  /*45e60*/  @!P5 IADD3.X R75, R29, UR8, R33, P0, P1 ;  /* 0x000000081d4bdc10 */ /* 0x000fe400087e2421 */
[----:B------:R-:W-:-:S13]  /*45e70*/  ISETP.LT.OR P1, PT, R28, 0x41, !P2 ;  /* 0x000000411c00780c */ /* 0x000fda0005721670 */
[----:B------:R-:W0:Y:S01]  /*45e80*/  @!P1 LDC.64 R32, c[0x0][0x5c0] ;  /* 0x00017000ff209b82 */ /* 0x000e220000000a00 */
        /* <DEDUP_REMOVED lines=8> */
[----:B------:R-:W-:Y:S01]  /*45f10*/  ISETP.LT.OR P6, PT, R28, 0x82, !P3 ;  /* 0x000000821c00780c */ /* 0x000fe20005fc1670 */
        /* <DEDUP_REMOVED lines=23> */
[----:B------:R-:W-:Y:S01]  /*46090*/  IMAD.U32 R35, RZ, RZ, UR11 ;  /* 0x0000000bff237e24 */ /* 0x000fe2000f8e00ff */
[----:B------:R-:W-:-:S04]  /*460a0*/  @P5 LOP3.LUT R0, R0, 0x40000, RZ, 0xfc, !PT ;  /* 0x0004000000005812 */ /* 0x000fc800078efcff */
[----:B------:R-:W-:Y:S02]  /*460b0*/  @!P0 IADD3 R35, P4, P5, R35, UR9, R24 ;  /* 0x0000000923238c10 */ /* 0x000fe4000fd9e018 */
[----:B------:R-:W-:Y:S02]  /*460c0*/  LOP3.LUT R0, R0, 0xfffffff7, RZ, 0xc0, !PT ;  /* 0xfffffff700007812 */ /* 0x000fe400078ec0ff */
        /* <DEDUP_REMOVED lines=245> */
[----:B------:R-:W-:Y:S02]  /*47020*/  @!P0 IADD3 R35, P4, P5, R35, UR9, R24 ;  /* 0x0000000923238c10 */ /* 0x000fe4000fd9e018 */
[----:B------:R-:W-:Y:S02]  /*47030*/  @P6 LOP3.LUT R0, R0, 0x2, RZ, 0xfc, !PT ;  /* 0x0000000200006812 */ /* 0x000fe400078efcff */
[----:B------:R-:W-:Y:S02]  /*47040*/  @!P0 IADD3.X R60, R60, UR8, R29, P4, P5 ;  /* 0x000000083c3c8c10 */ /* 0x000fe4000a7ea41d */
[----:B0-----:R-:W-:Y:S02]  /*47050*/  @!P0 IADD3 R38, P1, R35, R38, RZ ;  /* 0x0000002623268210 */ /* 0x001fe40007f3e0ff */
[----:B-1----:R-:W-:-:S03]  /*47060*/  @!P6 IADD3 R48, P4, P5, R24, UR9, R32 ;  /* 0x000000091830ec10 */ /* 0x002fc6000fd9e020 */
[----:B------:R-:W-:Y:S01]  /*47070*/  @!P0 IMAD.X R39, R60, 0x1, R39, P1 ;  /* 0x000000013c278824 */ /* 0x000fe200008e0627 */
[----:B------:R-:W-:Y:S02]  /*47080*/  @!P6 IADD3.X R49, R29, UR8, R33, P4, P5 ;  /* 0x000000081d31ec10 */ /* 0x000fe4000a7ea421 */
[----:B------:R-:W-:Y:S02]  /*47090*/  LOP3.LUT P5, RZ, R0, 0x20, RZ, 0xc0, !PT ;  /* 0x0000002000ff7812 */ /* 0x000fe400078ac0ff */
        /* <DEDUP_REMOVED lines=9> */
[----:B------:R-:W-:Y:S02]  /*47130*/  LOP3.LUT P6, RZ, R0, 0x10, RZ, 0xc0, !PT ;  /* 0x0000001000ff7812 */ /* 0x000fe400078cc0ff */
[----:B------:R-:W-:-:S13]  /*47140*/  ISETP.LT.OR P4, PT, R28, 0xb9, !P3 ;  /* 0x000000b91c00780c */ /* 0x000fda0005f81670 */
[----:B------:R-:W0:Y:S01]  /*47150*/  @!P4 LDC.64 R32, c[0x0][0x5c0] ;  /* 0x00017000ff20cb82 */ /* 0x000e220000000a00 */
[----:B------:R-:W-:Y:S02]  /*47160*/  ISETP.LT.OR P3, PT, R28, 0xba, !P3 ;  /* 0x000000ba1c00780c */ /* 0x000fe40005f61670 */
[----:B0-----:R-:W-:Y:S02]  /*47170*/  @!P4 IADD3 R84, P0, P1, R24, UR9, R32 ;  /* 0x000000091854cc10 */ /* 0x001fe4000f91e020 */
[----:B--2---:R-:W-:-:S04]  /*47180*/  LOP3.LUT R31, R31, 0xff, RZ, 0xc0, !PT ;  /* 0x000000ff1f1f7812 */ /* 0x004fc800078ec0ff */
[----:B------:R-:W-:-:S05]  /*47190*/  F2FP.F16.E4M3.UNPACK_B R31, R31 ;  /* 0x0000001fff1f723e */ /* 0x000fca00020006ff */
[----:B------:R-:W-:-:S05]  /*471a0*/  HADD2.F32 R31, -RZ, R31.H0_H0 ;  /* 0x2000001fff1f7230 */ /* 0x000fca0000004100 */
[----:B------:R-:W-:-:S04]  /*471b0*/  FMUL R31, R31, UR26 ;  /* 0x0000001a1f1f7c20 */ /* 0x000fc80008400000 */
[----:B----4-:R-:W-:Y:S01]  /*471c0*/  FFMA R31, R88, UR27, R31 ;  /* 0x0000001b581f7c23 */ /* 0x010fe2000800001f */
[----:B------:R-:W-:Y:S02]  /*471d0*/  @!P4 IADD3.X R85, R29, UR8, R33, P0, P1 ;  /* 0x000000081d55cc10 */ /* 0x000fe400087e2421 */
[----:B------:R-:W-:Y:S01]  /*471e0*/  LOP3.LUT R30, R30, 0xbfffffff, RZ, 0xc0, !PT ;  /* 0xbfffffff1e1e7812 */ /* 0x000fe200078ec0ff */
[----:B------:R-:W0:Y:S01]  /*471f0*/  @!P3 LDC.64 R32, c[0x0][0x5c0] ;  /* 0x00017000ff20bb82 */ /* 0x000e220000000a00 */
[----:B------:R-:W-:Y:S01]  /*47200*/  F2FP.SATFINITE.E4M3.F32.PACK_AB_MERGE_C R31, RZ, R31, RZ ;  /* 0x0000001fff1f723e */ /* 0x000fe200048070ff */
[----:B------:R-:W-:Y:S01]  /*47210*/  IMAD.U32 R35, RZ, RZ, UR10 ;  /* 0x0000000aff237e24 */ /* 0x000fe2000f8e00ff */
[----:B------:R-:W-:Y:S01]  /*47220*/  LOP3.LUT R0, R0, 0xfbffffff, RZ, 0xc0, !PT ;  /* 0xfbffffff00007812 */ /* 0x000fe200078ec0ff */
[----:B------:R-:W2:Y:S04]  /*47230*/  LDL.LU R88, [R1+0xac8] ;  /* 0x000ac80001587983 */ /* 0x000ea80000300800 */
[----:B------:R1:W-:Y:S01]  /*47240*/  @!P5 STG.E.U8 desc[UR32][R66.64+0x60], R31 ;  /* 0x0000601f4200d986 */ /* 0x0003e2000c101120 */
[----:B------:R-:W-:-:S02]  /*47250*/  @P3 LOP3.LUT R30, R30, 0x40000000, RZ, 0xfc, !PT ;  /* 0x400000001e1e3812 */ /* 0x000fc400078efcff */
[----:B0-----:R-:W-:Y:S01]  /*47260*/  @!P3 IADD3 R60, P0, P1, R24, UR9, R32 ;  /* 0x00000009183cbc10 */ /* 0x001fe2000f91e020 */
[----:B------:R-:W3:Y:S01]  /*47270*/  LDL.LU R90, [R1+0xacc] ;  /* 0x000acc00015a7983 */ /* 0x000ee20000300800 */
[----:B-1----:R-:W-:-:S06]  /*47280*/  PRMT R31, RZ, 0x7610, R31 ;  /* 0x00007610ff1f7816 */ /* 0x002fcc000000001f */
[----:B------:R-:W4:Y:S01]  /*47290*/  @!P6 LDG.E.U8 R31, desc[UR32][R16.64+0x61] ;  /* 0x00006120101fe981 */ /* 0x000f22000c1e1100 */
[----:B------:R-:W-:Y:S02]  /*472a0*/  @!P3 IADD3.X R61, R29, UR8, R33, P0, P1 ;  /* 0x000000081d3dbc10 */ /* 0x000fe400087e2421 */
[----:B------:R-:W-:-:S04]  /*472b0*/  ISETP.GE.AND P1, PT, R11, 0x101, PT ;  /* 0x000001010b00780c */ /* 0x000fc80003f26270 */
[----:B------:R-:W-:-:S13]  /*472c0*/  ISETP.LT.OR P3, PT, R28, 0x1, !P1 ;  /* 0x000000011c00780c */ /* 0x000fda0004f61670 */
[----:B------:R-:W0:Y:S01]  /*472d0*/  @!P3 LDC.64 R32, c[0x0][0x5c0] ;  /* 0x00017000ff20bb82 */ /* 0x000e220000000a00 */
[----:B------:R-:W-:Y:S02]  /*472e0*/  @P4 LOP3.LUT R0, R0, 0x4000000, RZ, 0xfc, !PT ;  /* 0x0400000000004812 */ /* 0x000fe400078efcff */
[----:B0-----:R-:W-:-:S04]  /*472f0*/  @!P3 IADD3 R66, P0, P4, R24, UR13, R32 ;  /* 0x0000000d1842bc10 */ /* 0x001fc8000fc1e020 */
[----:B------:R-:W-:Y:S02]  /*47300*/  @!P3 IADD3.X R67, R29, UR12, R33, P0, P4 ;  /* 0x0000000c1d43bc10 */ /* 0x000fe400087e8421 */
[----:B------:R-:W-:-:S13]  /*47310*/  ISETP.LT.OR P4, PT, R28, 0x61, !P2 ;  /* 0x000000611c00780c */ /* 0x000fda0005781670 */
[----:B------:R-:W0:Y:S01]  /*47320*/  @!P4 LDC.64 R32, c[0x0][0x5c0] ;  /* 0x00017000ff20cb82 */ /* 0x000e220000000a00 */
[----:B----4-:R-:W-:-:S04]  /*47330*/  LOP3.LUT R31, R31, 0xff, RZ, 0xc0, !PT ;  /* 0x000000ff1f1f7812 */ /* 0x010fc800078ec0ff */
[----:B------:R-:W-:-:S05]  /*47340*/  F2FP.F16.E4M3.UNPACK_B R31, R31 ;  /* 0x0000001fff1f723e */ /* 0x000fca00020006ff */
[----:B------:R-:W-:-:S05]  /*47350*/  HADD2.F32 R31, -RZ, R31.H0_H0 ;  /* 0x2000001fff1f7230 */ /* 0x000fca0000004100 */
[----:B------:R-:W-:-:S04]  /*47360*/  FMUL R31, R31, UR26 ;  /* 0x0000001a1f1f7c20 */ /* 0x000fc80008400000 */
[----:B------:R-:W-:Y:S01]  /*47370*/  FFMA R31, R89, UR27, R31 ;  /* 0x0000001b591f7c23 */ /* 0x000fe2000800001f */
[----:B------:R-:W-:Y:S01]  /*47380*/  ISETP.LT.OR P3, PT, R28, 0x2, !P1 ;  /* 0x000000021c00780c */ /* 0x000fe20004f61670 */
[----:B------:R-:W4:Y:S03]  /*47390*/  LDL.LU R89, [R1+0xad0] ;  /* 0x000ad00001597983 */ /* 0x000f260000300800 */
[----:B------:R-:W-:Y:S01]  /*473a0*/  F2FP.SATFINITE.E4M3.F32.PACK_AB_MERGE_C R31, RZ, R31, RZ ;  /* 0x0000001fff1f723e */ /* 0x000fe200048070ff */
        /* <DEDUP_REMOVED lines=23> */
[----:B------:R-:W-:Y:S02]  /*47520*/  IMAD.U32 R35, RZ, RZ, UR11 ;  /* 0x0000000bff237e24 */ /* 0x000fe4000f8e00ff */
[----:B------:R-:W-:-:S03]  /*47530*/  IMAD.U32 R88, RZ, RZ, UR10 ;  /* 0x0000000aff587e24 */ /* 0x000fc6000f8e00ff */
        /* <DEDUP_REMOVED lines=20> */
[----:B------:R-:W-:-:S04]  /*47680*/  LOP3.LUT R0, R0, 0xefffffff, RZ, 0xc0, !PT ;  /* 0xefffffff00007812 */ /* 0x000fc800078ec0ff */
[----:B------:R-:W-:Y:S02]  /*47690*/  @P5 LOP3.LUT R0, R0, 0x10000000, RZ, 0xfc, !PT ;  /* 0x1000000000005812 */ /* 0x000fe400078efcff */
[----:B0-----:R-:W-:-:S04]  /*476a0*/  @!P5 IADD3 R90, P0, P4, R24, UR13, R32 ;  /* 0x0000000d185adc10 */ /* 0x001fc8000fc1e020 */
[----:B------:R-:W-:Y:S02]  /*476b0*/  @!P5 IADD3.X R91, R29, UR12, R33, P0, P4 ;  /* 0x0000000c1d5bdc10 */ /* 0x000fe400087e8421 */
[----:B------:R-:W-:-:S13]  /*476c0*/  ISETP.LT.OR P5, PT, R28, 0xa, !P1 ;  /* 0x0000000a1c00780c */ /* 0x000fda0004fa1670 */
[----:B------:R-:W0:Y:S01]  /*476d0*/  @!P5 LDC.64 R32, c[0x0][0x5c0] ;  /* 0x00017000ff20db82 */ /* 0x000e220000000a00 */
[----:B--2---:R-:W-:-:S04]  /*476e0*/  LOP3.LUT R31, R31, 0xff, RZ, 0xc0, !PT ;  /* 0x000000ff1f1f7812 */ /* 0x004fc800078ec0ff */
[----:B------:R-:W-:-:S05]  /*476f0*/  F2FP.F16.E4M3.UNPACK_B R31, R31 ;  /* 0x0000001fff1f723e */ /* 0x000fca00020006ff */
[----:B------:R-:W-:-:S05]  /*47700*/  HADD2.F32 R31, -RZ, R31.H0_H0 ;  /* 0x2000001fff1f7230 */ /* 0x000fca0000004100 */
[----:B------:R-:W-:-:S04]  /*47710*/  FMUL R31, R31, UR26 ;  /* 0x0000001a1f1f7c20 */ /* 0x000fc80008400000 */
[----:B----4-:R-:W-:-:S05]  /*47720*/  FFMA R31, R89, UR27, R31 ;  /* 0x0000001b591f7c23 */ /* 0x010fca000800001f */
[----:B------:R-:W-:-:S05]  /*47730*/  F2FP.SATFINITE.E4M3.F32.PACK_AB_MERGE_C R31, RZ, R31, RZ ;  /* 0x0000001fff1f723e */ /* 0x000fca00048070ff */
[----:B------:R1:W-:Y:S02]  /*47740*/  @!P6 STG.E.U8 desc[UR32][R64.64+0x68], R31 ;  /* 0x0000681f4000e986 */ /* 0x0003e4000c101120 */
[----:B-1----:R-:W-:-:S06]  /*47750*/  PRMT R31, RZ, 0x7610, R31 ;  /* 0x00007610ff1f7816 */ /* 0x002fcc000000001f */
[----:B------:R-:W2:Y:S01]  /*47760*/  @!P3 LDG.E.U8 R31, desc[UR32][R16.64+0x69] ;  /* 0x00006920101fb981 */ /* 0x000ea2000c1e1100 */
[----:B------:R-:W-:Y:S02]  /*47770*/  LOP3.LUT R0, R0, 0xf7ffffff, RZ, 0xc0, !PT ;  /* 0xf7ffffff00007812 */ /* 0x000fe400078ec0ff */
[----:B0-----:R-:W-:Y:S02]  /*47780*/  @!P5 IADD3 R88, P0, P4, R24, UR13, R32 ;  /* 0x0000000d1858dc10 */ /* 0x001fe4000fc1e020 */
[----:B------:R-:W-:Y:S02]  /*47790*/  @P5 LOP3.LUT R0, R0, 0x8000000, RZ, 0xfc, !PT ;  /* 0x0800000000005812 */ /* 0x000fe400078efcff */
[----:B------:R-:W-:Y:S02]  /*477a0*/  @!P5 IADD3.X R89, R29, UR12, R33, P0, P4 ;  /* 0x0000000c1d59dc10 */ /* 0x000fe400087e8421 */
[----:B------:R-:W-:-:S13]  /*477b0*/  ISETP.LT.OR P5, PT, R28, 0x11, !P1 ;  /* 0x000000111c00780c */ /* 0x000fda0004fa1670 */
[----:B------:R-:W0:Y:S02]  /*477c0*/  @!P5 LDC.64 R32, c[0x0][0x5c0] ;  /* 0x00017000ff20db82 */ /* 0x000e240000000a00 */
[----:B0-----:R-:W-:-:S04]  /*477d0*/  @!P5 IADD3 R92, P0, P4, R24, UR13, R32 ;  /* 0x0000000d185cdc10 */ /* 0x001fc8000fc1e020 */
[----:B------:R-:W-:Y:S02]  /*477e0*/  @!P5 IADD3.X R93, R29, UR12, R33, P0, P4 ;  /* 0x0000000c1d5ddc10 */ /* 0x000fe400087e8421 */
[----:B------:R-:W-:-:S13]  /*477f0*/  ISETP.LT.OR P4, PT, R28, 0x69, !P2 ;  /* 0x000000691c00780c */ /* 0x000fda0005781670 */
[----:B------:R-:W0:Y:S01]  /*47800*/  @!P4 LDC.64 R32, c[0x0][0x5c0] ;  /* 0x00017000ff20cb82 */ /* 0x000e220000000a00 */
[----:B------:R-:W-:Y:S01]  /*47810*/  LOP3.LUT R0, R0, 0xffff7fff, RZ, 0xc0, !PT ;  /* 0xffff7fff00007812 */ /* 0x000fe200078ec0ff */
[----:B------:R-:W-:-:S03]  /*47820*/  IMAD.U32 R35, RZ, RZ, UR10 ;  /* 0x0000000aff237e24 */ /* 0x000fc6000f8e00ff */
[----:B------:R-:W-:Y:S02]  /*47830*/  @P5 LOP3.LUT R0, R0, 0x8000, RZ, 0xfc, !PT ;  /* 0x0000800000005812 */ /* 0x000fe400078efcff */
[----:B--2---:R-:W-:-:S04]  /*47840*/  LOP3.LUT R31, R31, 0xff, RZ, 0xc0, !PT ;  /* 0x000000ff1f1f7812 */ /* 0x004fc800078ec0ff */
[----:B------:R-:W-:-:S05]  /*47850*/  F2FP.F16.E4M3.UNPACK_B R31, R31 ;  /* 0x0000001fff1f723e */ /* 0x000fca00020006ff */
[----:B------:R-:W-:-:S05]  /*47860*/  HADD2.F32 R31, -RZ, R31.H0_H0 ;  /* 0x2000001fff1f7230 */ /* 0x000fca0000004100 */
[----:B------:R-:W-:-:S04]  /*47870*/  FMUL R31, R31, UR26 ;  /* 0x0000001a1f1f7c20 */ /* 0x000fc80008400000 */
[----:B------:R-:W-:Y:S02]  /*47880*/  FFMA R31, R94, UR27, R31 ;  /* 0x0000001b5e1f7c23 */ /* 0x000fe4000800001f */
[----:B------:R-:W2:Y:S03]  /*47890*/  LDL.LU R94, [R1+0xadc] ;  /* 0x000adc00015e7983 */ /* 0x000ea60000300800 */
[----:B------:R-:W-:Y:S01]  /*478a0*/  F2FP.SATFINITE.E4M3.F32.PACK_AB_MERGE_C R31, RZ, R31, RZ ;  /* 0x0000001fff1f723e */ /* 0x000fe200048070ff */
[----:B------:R-:W3:Y:S04]  /*478b0*/  LDL.LU R96, [R1+0xae0] ;  /* 0x000ae00001607983 */ /* 0x000ee80000300800 */
[----:B------:R1:W-:Y:S01]  /*478c0*/  @!P3 STG.E.U8 desc[UR32][R54.64+0x69], R31 ;  /* 0x0000691f3600b986 */ /* 0x0003e2000c101120 */
[----:B------:R-:W-:-:S03]  /*478d0*/  LOP3.LUT R0, R0, 0xffffbfff, RZ, 0xc0, !PT ;  /* 0xffffbfff00007812 */ /* 0x000fc600078ec0ff */
[----:B------:R-:W4:Y:S01]  /*478e0*/  LDL.LU R99, [R1+0xae4] ;  /* 0x000ae40001637983 */ /* 0x000f220000300800 */
[----:B-1----:R-:W-:Y:S01]  /*478f0*/  IMAD.U32 R31, RZ, RZ, UR11 ;  /* 0x0000000bff1f7e24 */ /* 0x002fe2000f8e00ff */
[----:B------:R-:W-:Y:S01]  /*47900*/  ISETP.LT.OR P3, PT, R28, 0x12, !P1 ;  /* 0x000000121c00780c */ /* 0x000fe20004f61670 */
[----:B------:R-:W-:Y:S01]  /*47910*/  IMAD.U32 R54, RZ, RZ, UR10 ;  /* 0x0000000aff367e24 */ /* 0x000fe2000f8e00ff */
[----:B------:R-:W4:Y:S02]  /*47920*/  LDL.LU R98, [R1+0xae8] ;  /* 0x000ae80001627983 */ /* 0x000f240000300800 */
        /* <DEDUP_REMOVED lines=49> */
[----:B---3--:R-:W-:-:S05]  /*47c40*/  FFMA R31, R96, UR27, R31 ;  /* 0x0000001b601f7c23 */ /* 0x008fca000800001f */
        /* <DEDUP_REMOVED lines=25> */
[----:B-1----:R-:W-:-:S05]  /*47de0*/  IMAD.U32 R31, RZ, RZ, UR11 ;  /* 0x0000000bff1f7e24 */ /* 0x002fca000f8e00ff */
[----:B------:R-:W-:-:S04]  /*47df0*/  @!P4 IADD3 R31, P0, P5, R31, UR9, R24 ;  /* 0x000000091f1fcc10 */ /* 0x000fc8000fd1e018 */
[----:B------:R-:W-:Y:S02]  /*47e00*/  @!P4 IADD3.X R35, R35, UR8, R29, P0, P5 ;  /* 0x000000082323cc10 */ /* 0x000fe400087ea41d */
[----:B0-----:R-:W-:Y:S02]  /*47e10*/  @!P4 IADD3 R32, P0, R31, R32, RZ ;  /* 0x000000201f20c210 */ /* 0x001fe40007f1e0ff */
[----:B------:R-:W-:-:S06]  /*47e20*/  PRMT R31, RZ, 0x7610, R31 ;  /* 0x00007610ff1f7816 */ /* 0x000fcc000000001f */
[----:B------:R-:W3:Y:S01]  /*47e30*/  @!P4 LDG.E.U8 R31, desc[UR32][R18.64+0x70] ;  /* 0x00007020121fc981 */ /* 0x000ee2000c1e1100 */
[----:B------:R-:W-:Y:S01]  /*47e40*/  @!P4 IMAD.X R33, R35, 0x1, R33, P0 ;  /* 0x000000012321c824 */ /* 0x000fe200000e0621 */
[C---:B------:R-:W-:Y:S02]  /*47e50*/  ISETP.LT.OR P0, PT, R28.reuse, 0x72, !P2 ;  /* 0x000000721c00780c */ /* 0x040fe40005701670 */
[----:B------:R-:W-:-:S11]  /*47e60*/  ISETP.LT.OR P3, PT, R28, 0x22, !P1 ;  /* 0x000000221c00780c */ /* 0x000fd60004f61670 */
[----:B------:R-:W0:Y:S01]  /*47e70*/  @!P0 LDC.64 R38, c[0x0][0x5c0] ;  /* 0x00017000ff268b82 */ /* 0x000e220000000a00 */
[----:B---3--:R-:W-:-:S04]  /*47e80*/  LOP3.LUT R31, R31, 0xff, RZ, 0xc0, !PT ;  /* 0x000000ff1f1f7812 */ /* 0x008fc800078ec0ff */
[----:B------:R-:W-:-:S05]  /*47e90*/  F2FP.F16.E4M3.UNPACK_B R31, R31 ;  /* 0x0000001fff1f723e */ /* 0x000fca00020006ff */
[----:B------:R-:W-:-:S05]  /*47ea0*/  HADD2.F32 R31, -RZ, R31.H0_H0 ;  /* 0x2000001fff1f7230 */ /* 0x000fca0000004100 */
[----:B------:R-:W-:-:S04]  /*47eb0*/  FMUL R31, R31, UR26 ;  /* 0x0000001a1f1f7c20 */ /* 0x000fc80008400000 */
[----:B------:R-:W-:Y:S01]  /*47ec0*/  FFMA R31, R98, UR27, R31 ;  /* 0x0000001b621f7c23 */ /* 0x000fe2000800001f */
[----:B------:R-:W-:Y:S01]  /*47ed0*/  IMAD.U32 R35, RZ, RZ, UR11 ;  /* 0x0000000bff237e24 */ /* 0x000fe2000f8e00ff */
[----:B------:R-:W-:Y:S01]  /*47ee0*/  LOP3.LUT R0, R0, 0xffffffbf, RZ, 0xc0, !PT ;  /* 0xffffffbf00007812 */ /* 0x000fe200078ec0ff */
[----:B------:R-:W-:Y:S01]  /*47ef0*/  IMAD.U32 R44, RZ, RZ, UR10 ;  /* 0x0000000aff2c7e24 */ /* 0x000fe2000f8e00ff */
[----:B------:R-:W3:Y:S01]  /*47f00*/  LDL.LU R98, [R1+0xaf0] ;  /* 0x000af00001627983 */ /* 0x000ee20000300800 */
[----:B------:R-:W-:Y:S02]  /*47f10*/  F2FP.SATFINITE.E4M3.F32.PACK_AB_MERGE_C R31, RZ, R31, RZ ;  /* 0x0000001fff1f723e */ /* 0x000fe400048070ff */
[----:B------:R-:W-:Y:S01]  /*47f20*/  @!P0 IADD3 R35, P5, P6, R35, UR9, R24 ;  /* 0x0000000923238c10 */ /* 0x000fe2000febe018 */
[----:B------:R-:W4:Y:S04]  /*47f30*/  LDL.LU R102, [R1+0xaf4] ;  /* 0x000af40001667983 */ /* 0x000f280000300800 */
[----:B------:R1:W-:Y:S01]  /*47f40*/  @!P4 STG.E.U8 desc[UR32][R32.64+0x70], R31 ;  /* 0x0000701f2000c986 */ /* 0x0003e2000c101120 */
[----:B------:R-:W-:-:S02]  /*47f50*/  @!P0 IADD3.X R44, R44, UR8, R29, P5, P6 ;  /* 0x000000082c2c8c10 */ /* 0x000fc4000afec41d */
[----:B------:R-:W-:Y:S01]  /*47f60*/  @P3 LOP3.LUT R0, R0, 0x40, RZ, 0xfc, !PT ;  /* 0x0000004000003812 */ /* 0x000fe200078efcff */
[----:B------:R-:W4:Y:S01]  /*47f70*/  LDL.LU R103, [R1+0xaf8] ;  /* 0x000af80001677983 */ /* 0x000f220000300800 */
[----:B-1----:R-:W-:Y:S01]  /*47f80*/  PRMT R31, RZ, 0x7610, R31 ;  /* 0x00007610ff1f7816 */ /* 0x002fe2000000001f */
[----:B------:R-:W1:Y:S05]  /*47f90*/  @!P3 LDC.64 R32, c[0x0][0x5c0] ;  /* 0x00017000ff20bb82 */ /* 0x000e6a0000000a00 */
[----:B------:R-:W2:Y:S01]  /*47fa0*/  @!P0 LDG.E.U8 R31, desc[UR32][R18.64+0x71] ;  /* 0x00007120121f8981 */ /* 0x000ea2000c1e1100 */
[----:B0-----:R-:W-:-:S05]  /*47fb0*/  @!P0 IADD3 R38, P4, R35, R38, RZ ;  /* 0x0000002623268210 */ /* 0x001fca0007f9e0ff */
[----:B------:R-:W-:Y:S01]  /*47fc0*/  @!P0 IMAD.X R39, R44, 0x1, R39, P4 ;  /* 0x000000012c278824 */ /* 0x000fe200020e0627 */
[----:B-1----:R-:W-:-:S04]  /*47fd0*/  @!P3 IADD3 R70, P5, P6, R24, UR13, R32 ;  /* 0x0000000d1846bc10 */ /* 0x002fc8000febe020 */
        /* <DEDUP_REMOVED lines=48> */
[----:B------:R-:W-:Y:S01]  /*482e0*/  F2FP.SATFINITE.E4M3.F32.PACK_AB_MERGE_C R31, RZ, R31, RZ ;  /* 0x0000001fff1f723e */ /* 0x000fe200048070ff */
[----:B------:R-:W-:Y:S01]  /*482f0*/  IMAD.U32 R44, RZ, RZ, UR10 ;  /* 0x0000000aff2c7e24 */ /* 0x000fe2000f8e00ff */
[----:B------:R-:W-:Y:S01]  /*48300*/  LOP3.LUT R0, R0, 0xfffeffff, RZ, 0xc0, !PT ;  /* 0xfffeffff00007812 */ /* 0x000fe200078ec0ff */
[----:B------:R-:W3:Y:S04]  /*48310*/  LDL.LU R104, [R1+0xb00] ;  /* 0x000b000001687983 */ /* 0x000ee80000300800 */
[----:B------:R1:W-:Y:S04]  /*48320*/  @!P3 STG.E.U8 desc[UR32][R52.64+0x79], R31 ;  /* 0x0000791f3400b986 */ /* 0x0003e8000c101120 */
[----:B------:R-:W4:Y:S01]  /*48330*/  LDL.LU R107, [R1+0xb04] ;  /* 0x000b0400016b7983 */ /* 0x000f220000300800 */
[----:B-1----:R-:W-:Y:S01]  /*48340*/  IMAD.U32 R31, RZ, RZ, UR11 ;  /* 0x0000000bff1f7e24 */ /* 0x002fe2000f8e00ff */
[----:B------:R-:W-:-:S02]  /*48350*/  ISETP.LT.OR P3, PT, R28, 0x32, !P1 ;  /* 0x000000321c00780c */ /* 0x000fc40004f61670 */
        /* <DEDUP_REMOVED lines=173> */
[----:B------:R-:W-:Y:S02]  /*48e30*/  IMAD.U32 R35, RZ, RZ, UR11 ;  /* 0x0000000bff237e24 */ /* 0x000fe4000f8e00ff */
[----:B------:R-:W-:Y:S01]  /*48e40*/  IMAD.U32 R40, RZ, RZ, UR10 ;  /* 0x0000000aff287e24 */ /* 0x000fe2000f8e00ff */
[----:B------:R-:W-:Y:S01]  /*48e50*/  LOP3.LUT R0, R0, 0xfff7ffff, RZ, 0xc0, !PT ;  /* 0xfff7ffff00007812 */ /* 0x000fe200078ec0ff */
        /* <DEDUP_REMOVED lines=474> */
[----:B------:R-:W3:Y:S04]  /*4ac00*/  LDL.LU R136, [R1+0xb80] ;  /* 0x000b800001887983 */ /* 0x000ee80000300800 */
[----:B------:R1:W-:Y:S01]  /*4ac10*/  @!P3 STG.E.U8 desc[UR32][R60.64+0xb9], R31 ;  /* 0x0000b91f3c00b986 */ /* 0x0003e2000c101120 */
[----:B------:R-:W-:-:S03]  /*4ac20*/  LOP3.LUT R0, R0, 0xfdffffff, RZ, 0xc0, !PT ;  /* 0xfdffffff00007812 */ /* 0x000fc600078ec0ff */
[----:B------:R-:W4:Y:S01]  /*4ac30*/  LDL.LU R140, [R1+0xb84] ;  /* 0x000b8400018c7983 */ /* 0x000f220000300800 */
[----:B-1----:R-:W-:Y:S01]  /*4ac40*/  IMAD.U32 R31, RZ, RZ, UR11 ;  /* 0x0000000bff1f7e24 */ /* 0x002fe2000f8e00ff */
[----:B------:R-:W-:Y:S02]  /*4ac50*/  LOP3.LUT P3, RZ, R30, 0x20000000, RZ, 0xc0, !PT ;  /* 0x200000001eff7812 */ /* 0x000fe4000786c0ff */
[----:B------:R-:W4:Y:S02]  /*4ac60*/  LDL.LU R141, [R1+0xb88] ;  /* 0x000b8800018d7983 */ /* 0x000f240000300800 */
[----:B------:R-:W-:-:S04]  /*4ac70*/  @!P4 IADD3 R31, P0, P5, R31, UR9, R24 ;  /* 0x000000091f1fcc10 */ /* 0x000fc8000fd1e018 */
[----:B------:R-:W-:Y:S02]  /*4ac80*/  @!P4 IADD3.X R35, R35, UR8, R29, P0, P5 ;  /* 0x000000082323cc10 */ /* 0x000fe400087ea41d */
[----:B0-----:R-:W-:Y:S02]  /*4ac90*/  @!P4 IADD3 R32, P0, R31, R32, RZ ;  /* 0x000000201f20c210 */ /* 0x001fe40007f1e0ff */
[----:B------:R-:W-:-:S06]  /*4aca0*/  PRMT R31, RZ, 0x7610, R31 ;  /* 0x00007610ff1f7816 */ /* 0x000fcc000000001f */
[----:B------:R-:W2:Y:S01]  /*4acb0*/  @!P4 LDG.E.U8 R31, desc[UR32][R18.64+0xb8] ;  /* 0x0000b820121fc981 */ /* 0x000ea2000c1e1100 */
[----:B------:R-:W-:Y:S01]  /*4acc0*/  @!P4 IMAD.X R33, R35, 0x1, R33, P0 ;  /* 0x000000012321c824 */ /* 0x000fe200000e0621 */
[----:B------:R-:W-:Y:S02]  /*4acd0*/  ISETP.LT.OR P0, PT, R28, 0xba, !P2 ;  /* 0x000000ba1c00780c */ /* 0x000fe40005701670 */
[----:B------:R-:W-:Y:S02]  /*4ace0*/  LOP3.LUT R30, R30, 0xffffffbf, RZ, 0xc0, !PT ;  /* 0xffffffbf1e1e7812 */ /* 0x000fe400078ec0ff */
[----:B--2---:R-:W-:-:S09]  /*4acf0*/  LOP3.LUT R31, R31, 0xff, RZ, 0xc0, !PT ;  /* 0x000000ff1f1f7812 */ /* 0x004fd200078ec0ff */
[----:B------:R-:W0:Y:S01]  /*4ad00*/  @!P0 LDC.64 R38, c[0x0][0x5c0] ;  /* 0x00017000ff268b82 */ /* 0x000e220000000a00 */
[----:B------:R-:W-:-:S05]  /*4ad10*/  F2FP.F16.E4M3.UNPACK_B R31, R31 ;  /* 0x0000001fff1f723e */ /* 0x000fca00020006ff */
[----:B------:R-:W-:-:S05]  /*4ad20*/  HADD2.F32 R31, -RZ, R31.H0_H0 ;  /* 0x2000001fff1f7230 */ /* 0x000fca0000004100 */
[----:B------:R-:W-:-:S04]  /*4ad30*/  FMUL R31, R31, UR26 ;  /* 0x0000001a1f1f7c20 */ /* 0x000fc80008400000 */
[----:B------:R-:W-:-:S05]  /*4ad40*/  FFMA R31, R135, UR27, R31 ;  /* 0x0000001b871f7c23 */ /* 0x000fca000800001f */
[----:B------:R-:W-:-:S05]  /*4ad50*/  F2FP.SATFINITE.E4M3.F32.PACK_AB_MERGE_C R31, RZ, R31, RZ ;  /* 0x0000001fff1f723e */ /* 0x000fca00048070ff */
[----:B------:R1:W-:Y:S02]  /*4ad60*/  @!P4 STG.E.U8 desc[UR32][R32.64+0xb8], R31 ;  /* 0x0000b81f2000c986 */ /* 0x0003e4000c101120 */
[----:B-1----:R-:W-:-:S06]  /*4ad70*/  PRMT R31, RZ, 0x7610, R31 ;  /* 0x00007610ff1f7816 */ /* 0x002fcc000000001f */
[----:B------:R-:W2:Y:S01]  /*4ad80*/  @!P0 LDG.E.U8 R31, desc[UR32][R18.64+0xb9] ;  /* 0x0000b920121f8981 */ /* 0x000ea2000c1e1100 */
[----:B------:R-:W-:Y:S02]  /*4ad90*/  @P2 LOP3.LUT R30, R30, 0x40, RZ, 0xfc, !PT ;  /* 0x000000401e1e2812 */ /* 0x000fe400078efcff */
[----:B------:R-:W-:-:S13]  /*4ada0*/  ISETP.LT.OR P2, PT, R28, 0xb2, !P1 ;  /* 0x000000b21c00780c */ /* 0x000fda0004f41670 */
[----:B------:R-:W1:Y:S01]  /*4adb0*/  @!P2 LDC.64 R32, c[0x0][0x5c0] ;  /* 0x00017000ff20ab82 */ /* 0x000e620000000a00 */
[----:B------:R-:W-:-:S05]  /*4adc0*/  IMAD.U32 R35, RZ, RZ, UR11 ;  /* 0x0000000bff237e24 */ /* 0x000fca000f8e00ff */
[----:B------:R-:W-:-:S04]  /*4add0*/  @!P0 IADD3 R35, P5, P6, R35, UR9, R24 ;  /* 0x0000000923238c10 */ /* 0x000fc8000febe018 */
[----:B------:R-:W-:Y:S02]  /*4ade0*/  @!P0 IADD3.X R40, R40, UR8, R29, P5, P6 ;  /* 0x0000000828288c10 */ /* 0x000fe4000afec41d */
[----:B0-----:R-:W-:-:S05]  /*4adf0*/  @!P0 IADD3 R38, P4, R35, R38, RZ ;  /* 0x0000002623268210 */ /* 0x001fca0007f9e0ff */
[----:B------:R-:W-:Y:S01]  /*4ae00*/  @!P0 IMAD.X R39, R40, 0x1, R39, P4 ;  /* 0x0000000128278824 */ /* 0x000fe200020e0627 */
[----:B-1----:R-:W-:-:S04]  /*4ae10*/  @!P2 IADD3 R60, P5, P6, R24, UR13, R32 ;  /* 0x0000000d183cac10 */ /* 0x002fc8000febe020 */
[----:B------:R-:W-:Y:S02]  /*4ae20*/  @!P2 IADD3.X R61, R29, UR12, R33, P5, P6 ;  /* 0x0000000c1d3dac10 */ /* 0x000fe4000afec421 */
        /* <DEDUP_REMOVED lines=10> */
[----:B------:R-:W-:-:S04]  /*4aed0*/  @P2 LOP3.LUT R0, R0, 0x2000000, RZ, 0xfc, !PT ;  /* 0x0200000000002812 */ /* 0x000fc800078efcff */
[----:B------:R-:W-:Y:S02]  /*4aee0*/  LOP3.LUT P2, RZ, R0, 0x10, RZ, 0xc0, !PT ;  /* 0x0000001000ff7812 */ /* 0x000fe4000784c0ff */
        /* <DEDUP_REMOVED lines=11> */
[----:B0-----:R-:W-:-:S04]  /*4afa0*/  @!P5 IADD3 R134, P0, P4, R24, UR13, R32 ;  /* 0x0000000d1886dc10 */ /* 0x001fc8000fc1e020 */
[----:B------:R-:W-:Y:S02]  /*4afb0*/  @!P5 IADD3.X R135, R29, UR12, R33, P0, P4 ;  /* 0x0000000c1d87dc10 */ /* 0x000fe400087e8421 */
[----:B------:R-:W-:Y:S02]  /*4afc0*/  ISETP.LT.OR P5, PT, R28, 0xba, !P1 ;  /* 0x000000ba1c00780c */ /* 0x000fe40004fa1670 */
[----:B------:R-:W-:-:S11]  /*4afd0*/  LOP3.LUT R30, R30, 0xfffdffff, RZ, 0xc0, !PT ;  /* 0xfffdffff1e1e7812 */ /* 0x000fd600078ec0ff */
[----:B------:R-:W0:Y:S01]  /*4afe0*/  @!P5 LDC.64 R32, c[0x0][0x5c0] ;  /* 0x00017000ff20db82 */ /* 0x000e220000000a00 */
[----:B------:R-:W-:Y:S02]  /*4aff0*/  @P1 LOP3.LUT R30, R30, 0x20000, RZ, 0xfc, !PT ;  /* 0x000200001e1e1812 */ /* 0x000fe400078efcff */
[----:B------:R-:W-:Y:S02]  /*4b000*/  ISETP.LT.OR P1, PT, R28, 0xc1, !P3 ;  /* 0x000000c11c00780c */ /* 0x000fe40005f21670 */
[----:B0-----:R-:W-:-:S04]  /*4b010*/  @!P5 IADD3 R136, P0, P4, R24, UR13, R32 ;  /* 0x0000000d1888dc10 */ /* 0x001fc8000fc1e020 */
[----:B------:R-:W-:-:S07]  /*4b020*/  @!P5 IADD3.X R137, R29, UR12, R33, P0, P4 ;  /* 0x0000000c1d89dc10 */ /* 0x000fce00087e8421 */
[----:B------:R-:W0:Y:S02]  /*4b030*/  @!P1 LDC.64 R32, c[0x0][0x5c0] ;  /* 0x00017000ff209b82 */ /* 0x000e240000000a00 */
[----:B0-----:R-:W-:-:S04]  /*4b040*/  @!P1 IADD3 R138, P0, P4, R24, UR11, R32 ;  /* 0x0000000b188a9c10 */ /* 0x001fc8000fc1e020 */
[----:B------:R-:W-:Y:S02]  /*4b050*/  @!P1 IADD3.X R139, R29, UR10, R33, P0, P4 ;  /* 0x0000000a1d8b9c10 */ /* 0x000fe400087e8421 */
[----:B------:R-:W-:-:S04]  /*4b060*/  ISETP.GE.AND P0, PT, R11, 0x109, PT ;  /* 0x000001090b00780c */ /* 0x000fc80003f06270 */
[----:B------:R-:W-:-:S13]  /*4b070*/  ISETP.LT.OR P5, PT, R28, 0x1, !P0 ;  /* 0x000000011c00780c */ /* 0x000fda00047a1670 */
[----:B------:R-:W0:Y:S01]  /*4b080*/  @!P5 LDC.64 R32, c[0x0][0x5c0] ;  /* 0x00017000ff20db82 */ /* 0x000e220000000a00 */
[----:B------:R-:W-:Y:S01]  /*4b090*/  IMAD.U32 R35, RZ, RZ, UR10 ;  /* 0x0000000aff237e24 */ /* 0x000fe2000f8e00ff */
        /* <DEDUP_REMOVED lines=10> */
[----:B------:R1:W-:Y:S01]  /*4b140*/  @!P2 STG.E.U8 desc[UR32][R42.64+0x1], R31 ;  /* 0x0000011f2a00a986 */ /* 0x0003e2000c101120 */
[----:B------:R-:W-:-:S02]  /*4b150*/  @P1 LOP3.LUT R0, R0, 0x20, RZ, 0xfc, !PT ;  /* 0x0000002000001812 */ /* 0x000fc400078efcff */
[----:B------:R-:W-:Y:S01]  /*4b160*/  LOP3.LUT R30, R30, 0xefffffff, RZ, 0xc0, !PT ;  /* 0xefffffff1e1e7812 */ /* 0x000fe200078ec0ff */
        /* <DEDUP_REMOVED lines=11> */
[----:B------:R-:W-:Y:S02]  /*4b220*/  @P1 LOP3.LUT R30, R30, 0x10000000, RZ, 0xfc, !PT ;  /* 0x100000001e1e1812 */ /* 0x000fe400078efcff */
        /* <DEDUP_REMOVED lines=10> */
[----:B------:R-:W-:-:S13]  /*4b2d0*/  ISETP.LT.OR P1, PT, R28, 0xc2, !P3 ;  /* 0x000000c21c00780c */ /* 0x000fda0005f21670 */
[----:B------:R-:W1:Y:S01]  /*4b2e0*/  @!P1 LDC.64 R32, c[0x0][0x5c0] ;  /* 0x00017000ff209b82 */ /* 0x000e620000000a00 */
[----:B------:R-:W-:-:S05]  /*4b2f0*/  IMAD.U32 R35, RZ, RZ, UR11 ;  /* 0x0000000bff237e24 */ /* 0x000fca000f8e00ff */
[----:B------:R-:W-:Y:S02]  /*4b300*/  @!P4 IADD3 R35, P2, P6, R35, UR13, R24 ;  /* 0x0000000d2323cc10 */ /* 0x000fe4000fe5e018 */
[----:B------:R-:W-:Y:S02]  /*4b310*/  LOP3.LUT R0, R0, 0xffffffef, RZ, 0xc0, !PT ;  /* 0xffffffef00007812 */ /* 0x000fe400078ec0ff */
[----:B------:R-:W-:Y:S02]  /*4b320*/  @!P4 IADD3.X R40, R40, UR12, R29, P2, P6 ;  /* 0x0000000c2828cc10 */ /* 0x000fe400097ec41d */
[----:B0-----:R-:W-:Y:S02]  /*4b330*/  @!P4 IADD3 R38, P2, R35, R38, RZ ;  /* 0x000000262326c210 */ /* 0x001fe40007f5e0ff */
[----:B------:R-:W-:-:S03]  /*4b340*/  @P1 LOP3.LUT R0, R0, 0x10, RZ, 0xfc, !PT ;  /* 0x0000001000001812 */ /* 0x000fc600078efcff */
        /* <DEDUP_REMOVED lines=29> */
[----:B------:R-:W-:-:S13]  /*4b520*/  ISETP.LT.OR P6, PT, R28, 0xca, !P3 ;  /* 0x000000ca1c00780c */ /* 0x000fda0005fc1670 */
[----:B------:R-:W0:Y:S01]  /*4b530*/  @!P6 LDC.64 R32, c[0x0][0x5c0] ;  /* 0x00017000ff20eb82 */ /* 0x000e220000000a00 */
[----:B------:R-:W-:Y:S02]  /*4b540*/  ISETP.LT.OR P1, PT, R28, 0xd1, !P3 ;  /* 0x000000d11c00780c */ /* 0x000fe40005f21670 */
[----:B0-----:R-:W-:-:S04]  /*4b550*/  @!P6 IADD3 R142, P4, P5, R24, UR11, R32 ;  /* 0x0000000b188eec10 */ /* 0x001fc8000fd9e020 */
[----:B------:R-:W-:-:S07]  /*4b560*/  @!P6 IADD3.X R143, R29, UR10, R33, P4, P5 ;  /* 0x0000000a1d8fec10 */ /* 0x000fce000a7ea421 */
        /* <DEDUP_REMOVED lines=184> */
[----:B------:R-:W-:Y:S02]  /*4c0f0*/  F2FP.SATFINITE.E4M3.F32.PACK_AB_MERGE_C R31, RZ, R31, RZ ;  /* 0x0000001fff1f723e */ /* 0x000fe400048070ff */
[----:B------:R-:W-:Y:S01]  /*4c100*/  LOP3.LUT R9, R9, 0xfffffff7, RZ, 0xc0, !PT ;  /* 0xfffffff709097812 */ /* 0x000fe200078ec0ff */
[----:B------:R-:W-:Y:S01]  /*4c110*/  IMAD.U32 R40, RZ, RZ, UR10 ;  /* 0x0000000aff287e24 */ /* 0x000fe2000f8e00ff */
[----:B------:R-:W-:Y:S01]  /*4c120*/  LOP3.LUT R30, R30, 0xfdffffff, RZ, 0xc0, !PT ;  /* 0xfdffffff1e1e7812 */ /* 0x000fe200078ec0ff */
[----:B------:R1:W-:Y:S01]  /*4c130*/  @!P2 STG.E.U8 desc[UR32][R54.64+0x19], R31 ;  /* 0x0000191f3600a986 */ /* 0x0003e2000c101120 */
[----:B------:R-:W-:-:S03]  /*4c140*/  LOP3.LUT R5, R5, 0xbfffffff, RZ, 0xc0, !PT ;  /* 0xbfffffff05057812 */ /* 0x000fc600078ec0ff */
[----:B------:R-:W3:Y:S01]  /*4c150*/  LDL.LU R156, [R1+0xbc0] ;  /* 0x000bc000019c7983 */ /* 0x000ee20000300800 */
[----:B------:R-:W-:Y:S01]  /*4c160*/  @P1 LOP3.LUT R9, R9, 0x8, RZ, 0xfc, !PT ;  /* 0x0000000809091812 */ /* 0x000fe200078efcff */
[----:B-1----:R-:W-:Y:S02]  /*4c170*/  IMAD.U32 R31, RZ, RZ, UR11 ;  /* 0x0000000bff1f7e24 */ /* 0x002fe4000f8e00ff */
[----:B------:R-:W4:Y:S03]  /*4c180*/  LDL.LU R158, [R1+0xbc4] ;  /* 0x000bc400019e7983 */ /* 0x000f260000300800 */
[----:B------:R-:W-:Y:S01]  /*4c190*/  @!P5 IADD3 R31, P4, P6, R31, UR13, R24 ;  /* 0x0000000d1f1fdc10 */ /* 0x000fe2000fe9e018 */
[----:B------:R-:W4:Y:S03]  /*4c1a0*/  LDL.LU R159, [R1+0xbc8] ;  /* 0x000bc800019f7983 */ /* 0x000f260000300800 */
[----:B------:R-:W-:-:S02]  /*4c1b0*/  @!P5 IADD3.X R35, R35, UR12, R29, P4, P6 ;  /* 0x0000000c2323dc10 */ /* 0x000fc4000a7ec41d */
[----:B0-----:R-:W-:Y:S02]  /*4c1c0*/  @!P5 IADD3 R32, P4, R31, R32, RZ ;  /* 0x000000201f20d210 */ /* 0x001fe40007f9e0ff */
[----:B------:R-:W-:-:S06]  /*4c1d0*/  PRMT R31, RZ, 0x7610, R31 ;  /* 0x00007610ff1f7816 */ /* 0x000fcc000000001f */
[----:B------:R-:W2:Y:S01]  /*4c1e0*/  @!P5 LDG.E.U8 R31, desc[UR32][R22.64+0x18] ;  /* 0x00001820161fd981 */ /* 0x000ea2000c1e1100 */
[----:B------:R-:W-:Y:S01]  /*4c1f0*/  @!P5 IMAD.X R33, R35, 0x1, R33, P4 ;  /* 0x000000012321d824 */ /* 0x000fe200020e0621 */
[----:B------:R-:W-:Y:S02]  /*4c200*/  ISETP.LT.OR P4, PT, R28, 0x1a, !P0 ;  /* 0x0000001a1c00780c */ /* 0x000fe40004781670 */
[----:B------:R-:W-:-:S11]  /*4c210*/  LOP3.LUT P1, RZ, R0, 0x80, RZ, 0xc0, !PT ;  /* 0x0000008000ff7812 */ /* 0x000fd6000782c0ff */
        /* <DEDUP_REMOVED lines=209> */
[----:B---3--:R-:W-:Y:S01]  /*4cf30*/  FFMA R31, R164, UR27, R31 ;  /* 0x0000001ba41f7c23 */ /* 0x008fe2000800001f */
[----:B0-----:R-:W-:Y:S01]  /*4cf40*/  @!P6 IADD3 R162, P4, P5, R24, UR11, R32 ;  /* 0x0000000b18a2ec10 */ /* 0x001fe2000fd9e020 */
[----:B------:R-:W-:Y:S01]  /*4cf50*/  IMAD.U32 R35, RZ, RZ, UR10 ;  /* 0x0000000aff237e24 */ /* 0x000fe2000f8e00ff */
[----:B------:R-:W-:Y:S01]  /*4cf60*/  LOP3.LUT R9, R9, 0xfffdffff, RZ, 0xc0, !PT ;  /* 0xfffdffff09097812 */ /* 0x000fe200078ec0ff */
[----:B------:R-:W2:Y:S01]  /*4cf70*/  LDL.LU R164, [R1+0xbe8] ;  /* 0x000be80001a47983 */ /* 0x000ea20000300800 */
[----:B------:R-:W-:Y:S02]  /*4cf80*/  F2FP.SATFINITE.E4M3.F32.PACK_AB_MERGE_C R31, RZ, R31, RZ ;  /* 0x0000001fff1f723e */ /* 0x000fe400048070ff */
[----:B------:R-:W-:Y:S01]  /*4cf90*/  @!P6 IADD3.X R163, R29, UR10, R33, P4, P5 ;  /* 0x0000000a1da3ec10 */ /* 0x000fe2000a7ea421 */
[----:B------:R-:W3:Y:S04]  /*4cfa0*/  LDL.LU R169, [R1+0xbec] ;  /* 0x000bec0001a97983 */ /* 0x000ee80000300800 */
[----:B------:R0:W-:Y:S01]  /*4cfb0*/  @!P1 STG.E.U8 desc[UR32][R68.64+0x30], R31 ;  /* 0x0000301f44009986 */ /* 0x0001e2000c101120 */
[----:B------:R-:W-:-:S02]  /*4cfc0*/  ISETP.LT.OR P6, PT, R28, 0x11a, !P3 ;  /* 0x0000011a1c00780c */ /* 0x000fc40005fc1670 */
[----:B------:R-:W-:Y:S01]  /*4cfd0*/  LOP3.LUT R30, R30, 0xffbfffff, RZ, 0xc0, !PT ;  /* 0xffbfffff1e1e7812 */ /* 0x000fe200078ec0ff */
[----:B------:R-:W-:Y:S01]  /*4cfe0*/  IMAD.U32 R40, RZ, RZ, UR10 ;  /* 0x0000000aff287e24 */ /* 0x000fe2000f8e00ff */
[----:B------:R-:W3:Y:S01]  /*4cff0*/  LDL.LU R168, [R1+0xbf0] ;  /* 0x000bf00001a87983 */ /* 0x000ee20000300800 */
[----:B0-----:R-:W-:-:S03]  /*4d000*/  PRMT R31, RZ, 0x7610, R31 ;  /* 0x00007610ff1f7816 */ /* 0x001fc6000000001f */
[----:B------:R-:W3:Y:S05]  /*4d010*/  LDL.LU R175, [R1+0xbf4] ;  /* 0x000bf40001af7983 */ /* 0x000eea0000300800 */
[----:B------:R-:W0:Y:S01]  /*4d020*/  @!P6 LDC.64 R32, c[0x0][0x5c0] ;  /* 0x00017000ff20eb82 */ /* 0x000e220000000a00 */
[----:B------:R-:W-:Y:S02]  /*4d030*/  ISETP.LT.OR P1, PT, R28, 0x121, !P3 ;  /* 0x000001211c00780c */ /* 0x000fe40005f21670 */
[----:B------:R-:W-:Y:S01]  /*4d040*/  @P6 LOP3.LUT R9, R9, 0x20000, RZ, 0xfc, !PT ;  /* 0x0002000009096812 */ /* 0x000fe200078efcff */
[----:B------:R-:W4:Y:S04]  /*4d050*/  @!P2 LDG.E.U8 R31, desc[UR32][R20.64+0x31] ;  /* 0x00003120141fa981 */ /* 0x000f28000c1e1100 */
[----:B------:R-:W3:Y:S01]  /*4d060*/  LDL.LU R174, [R1+0xbf8] ;  /* 0x000bf80001ae7983 */ /* 0x000ee20000300800 */
[----:B0-----:R-:W-:-:S04]  /*4d070*/  @!P6 IADD3 R100, P4, P5, R24, UR11, R32 ;  /* 0x0000000b1864ec10 */ /* 0x001fc8000fd9e020 */
[----:B------:R-:W-:Y:S02]  /*4d080*/  @!P6 IADD3.X R101, R29, UR10, R33, P4, P5 ;  /* 0x0000000a1d65ec10 */ /* 0x000fe4000a7ea421 */
[----:B------:R-:W0:Y:S02]  /*4d090*/  @!P1 LDC.64 R32, c[0x0][0x5c0] ;  /* 0x00017000ff209b82 */ /* 0x000e240000000a00 */
        /* <DEDUP_REMOVED lines=8> */
[----:B------:R-:W-:-:S05]  /*4d120*/  FFMA R31, R165, UR27, R31 ;  /* 0x0000001ba51f7c23 */ /* 0x000fca000800001f */
[----:B------:R-:W-:-:S05]  /*4d130*/  F2FP.SATFINITE.E4M3.F32.PACK_AB_MERGE_C R31, RZ, R31, RZ ;  /* 0x0000001fff1f723e */ /* 0x000fca00048070ff */
[----:B------:R1:W-:Y:S02]  /*4d140*/  @!P2 STG.E.U8 desc[UR32][R52.64+0x31], R31 ;  /* 0x0000311f3400a986 */ /* 0x0003e4000c101120 */
[----:B-1----:R-:W-:-:S05]  /*4d150*/  IMAD.U32 R31, RZ, RZ, UR11 ;  /* 0x0000000bff1f7e24 */ /* 0x002fca000f8e00ff */
[----:B------:R-:W-:-:S04]  /*4d160*/  @!P5 IADD3 R31, P4, P6, R31, UR13, R24 ;  /* 0x0000000d1f1fdc10 */ /* 0x000fc8000fe9e018 */
[----:B------:R-:W-:Y:S02]  /*4d170*/  @!P5 IADD3.X R35, R35, UR12, R29, P4, P6 ;  /* 0x0000000c2323dc10 */ /* 0x000fe4000a7ec41d */
[----:B0-----:R-:W-:Y:S02]  /*4d180*/  @!P5 IADD3 R32, P4, R31, R32, RZ ;  /* 0x000000201f20d210 */ /* 0x001fe40007f9e0ff */
[----:B------:R-:W-:-:S06]  /*4d190*/  PRMT R31, RZ, 0x7610, R31 ;  /* 0x00007610ff1f7816 */ /* 0x000fcc000000001f */
[----:B------:R-:W4:Y:S01]  /*4d1a0*/  @!P5 LDG.E.U8 R31, desc[UR32][R22.64+0x30] ;  /* 0x00003020161fd981 */ /* 0x000f22000c1e1100 */
[----:B------:R-:W-:Y:S01]  /*4d1b0*/  @!P5 IMAD.X R33, R35, 0x1, R33, P4 ;  /* 0x000000012321d824 */ /* 0x000fe200020e0621 */
[----:B------:R-:W-:Y:S02]  /*4d1c0*/  ISETP.LT.OR P4, PT, R28, 0x32, !P0 ;  /* 0x000000321c00780c */ /* 0x000fe40004781670 */
[----:B------:R-:W-:Y:S02]  /*4d1d0*/  LOP3.LUT R9, R9, 0xfffbffff, RZ, 0xc0, !PT ;  /* 0xfffbffff09097812 */ /* 0x000fe400078ec0ff */
[----:B----4-:R-:W-:-:S09]  /*4d1e0*/  LOP3.LUT R31, R31, 0xff, RZ, 0xc0, !PT ;  /* 0x000000ff1f1f7812 */ /* 0x010fd200078ec0ff */
[----:B------:R-:W0:Y:S01]  /*4d1f0*/  @!P4 LDC.64 R38, c[0x0][0x5c0] ;  /* 0x00017000ff26cb82 */ /* 0x000e220000000a00 */
[----:B------:R-:W-:-:S05]  /*4d200*/  F2FP.F16.E4M3.UNPACK_B R31, R31 ;  /* 0x0000001fff1f723e */ /* 0x000fca00020006ff */
[----:B------:R-:W-:-:S05]  /*4d210*/  HADD2.F32 R31, -RZ, R31.H0_H0 ;  /* 0x2000001fff1f7230 */ /* 0x000fca0000004100 */
[----:B------:R-:W-:-:S04]  /*4d220*/  FMUL R31, R31, UR26 ;  /* 0x0000001a1f1f7c20 */ /* 0x000fc80008400000 */
[----:B--2---:R-:W-:-:S05]  /*4d230*/  FFMA R31, R164, UR27, R31 ;  /* 0x0000001ba41f7c23 */ /* 0x004fca000800001f */
[----:B------:R-:W-:-:S05]  /*4d240*/  F2FP.SATFINITE.E4M3.F32.PACK_AB_MERGE_C R31, RZ, R31, RZ ;  /* 0x0000001fff1f723e */ /* 0x000fca00048070ff */
[----:B------:R1:W-:Y:S02]  /*4d250*/  @!P5 STG.E.U8 desc[UR32][R32.64+0x30], R31 ;  /* 0x0000301f2000d986 */ /* 0x0003e4000c101120 */
[----:B-1----:R-:W-:-:S06]  /*4d260*/  PRMT R31, RZ, 0x7610, R31 ;  /* 0x00007610ff1f7816 */ /* 0x002fcc000000001f */
[----:B------:R-:W2:Y:S01]  /*4d270*/  @!P4 LDG.E.U8 R31, desc[UR32][R22.64+0x31] ;  /* 0x00003120161fc981 */ /* 0x000ea2000c1e1100 */
[----:B------:R-:W-:Y:S02]  /*4d280*/  @P1 LOP3.LUT R9, R9, 0x40000, RZ, 0xfc, !PT ;  /* 0x0004000009091812 */ /* 0x000fe400078efcff */
[----:B------:R-:W-:-:S13]  /*4d290*/  LOP3.LUT P1, RZ, R4, 0x4, RZ, 0xc0, !PT ;  /* 0x0000000404ff7812 */ /* 0x000fda000782c0ff */
        /* <DEDUP_REMOVED lines=66> */
[----:B------:R-:W-:Y:S02]  /*4d6c0*/  ISETP.LT.OR P4, PT, R28, 0x3a, !P0 ;  /* 0x0000003a1c00780c */ /* 0x000fe40004781670 */
[----:B------:R-:W-:Y:S02]  /*4d6d0*/  LOP3.LUT R9, R9, 0xfffff7ff, RZ, 0xc0, !PT ;  /* 0xfffff7ff09097812 */ /* 0x000fe400078ec0ff */
[----:B---3--:R-:W-:-:S09]  /*4d6e0*/  LOP3.LUT R31, R31, 0xff, RZ, 0xc0, !PT ;  /* 0x000000ff1f1f7812 */ /* 0x008fd200078ec0ff */
[----:B------:R-:W0:Y:S01]  /*4d6f0*/  @!P4 LDC.64 R38, c[0x0][0x5c0] ;  /* 0x00017000ff26cb82 */ /* 0x000e220000000a00 */
[----:B------:R-:W-:-:S05]  /*4d700*/  F2FP.F16.E4M3.UNPACK_B R31, R31 ;  /* 0x0000001fff1f723e */ /* 0x000fca00020006ff */
[----:B------:R-:W-:-:S05]  /*4d710*/  HADD2.F32 R31, -RZ, R31.H0_H0 ;  /* 0x2000001fff1f7230 */ /* 0x000fca0000004100 */
[----:B------:R-:W-:-:S04]  /*4d720*/  FMUL R31, R31, UR26 ;  /* 0x0000001a1f1f7c20 */ /* 0x000fc80008400000 */
[----:B------:R-:W-:Y:S01]  /*4d730*/  FFMA R31, R174, UR27, R31 ;  /* 0x0000001bae1f7c23 */ /* 0x000fe2000800001f */
[----:B------:R-:W-:Y:S02]  /*4d740*/  @P1 LOP3.LUT R9, R9, 0x800, RZ, 0xfc, !PT ;  /* 0x0000080009091812 */ /* 0x000fe400078efcff */
[----:B------:R-:W-:Y:S01]  /*4d750*/  LOP3.LUT R30, R30, 0xffdfffff, RZ, 0xc0, !PT ;  /* 0xffdfffff1e1e7812 */ /* 0x000fe200078ec0ff */
[----:B------:R-:W-:Y:S01]  /*4d760*/  IMAD.U32 R35, RZ, RZ, UR11 ;  /* 0x0000000bff237e24 */ /* 0x000fe2000f8e00ff */
[----:B------:R-:W-:Y:S01]  /*4d770*/  F2FP.SATFINITE.E4M3.F32.PACK_AB_MERGE_C R31, RZ, R31, RZ ;  /* 0x0000001fff1f723e */ /* 0x000fe200048070ff */
[----:B------:R-:W-:Y:S01]  /*4d780*/  IMAD.U32 R40, RZ, RZ, UR10 ;  /* 0x0000000aff287e24 */ /* 0x000fe2000f8e00ff */
[----:B------:R-:W3:Y:S04]  /*4d790*/  LDL.LU R174, [R1+0xc00] ;  /* 0x000c000001ae7983 */ /* 0x000ee80000300800 */
[----:B------:R1:W-:Y:S01]  /*4d7a0*/  @!P5 STG.E.U8 desc[UR32][R32.64+0x38], R31 ;  /* 0x0000381f2000d986 */ /* 0x0003e2000c101120 */
[----:B------:R-:W-:-:S02]  /*4d7b0*/  LOP3.LUT P1, RZ, R0, 0x40000, RZ, 0xc0, !PT ;  /* 0x0004000000ff7812 */ /* 0x000fc4000782c0ff */
[----:B------:R-:W-:Y:S01]  /*4d7c0*/  @!P4 IADD3 R35, P2, P6, R35, UR13, R24 ;  /* 0x0000000d2323cc10 */ /* 0x000fe2000fe5e018 */
[----:B------:R-:W4:Y:S01]  /*4d7d0*/  LDL.LU R181, [R1+0xc04] ;  /* 0x000c040001b57983 */ /* 0x000f220000300800 */
[----:B-1----:R-:W-:-:S03]  /*4d7e0*/  PRMT R31, RZ, 0x7610, R31 ;  /* 0x00007610ff1f7816 */ /* 0x002fc6000000001f */
[----:B------:R-:W4:Y:S04]  /*4d7f0*/  LDL.LU R180, [R1+0xc08] ;  /* 0x000c080001b47983 */ /* 0x000f280000300800 */
[----:B------:R-:W2:Y:S02]  /*4d800*/  @!P4 LDG.E.U8 R31, desc[UR32][R22.64+0x39] ;  /* 0x00003920161fc981 */ /* 0x000ea4000c1e1100 */
[----:B------:R-:W-:Y:S02]  /*4d810*/  @P1 LOP3.LUT R30, R30, 0x200000, RZ, 0xfc, !PT ;  /* 0x002000001e1e1812 */ /* 0x000fe400078efcff */
[----:B------:R-:W-:-:S13]  /*4d820*/  ISETP.LT.OR P1, PT, R28, 0x132, !P3 ;  /* 0x000001321c00780c */ /* 0x000fda0005f21670 */
[----:B------:R-:W1:Y:S01]  /*4d830*/  @!P1 LDC.64 R32, c[0x0][0x5c0] ;  /* 0x00017000ff209b82 */ /* 0x000e620000000a00 */
[----:B------:R-:W-:Y:S02]  /*4d840*/  @!P4 IADD3.X R40, R40, UR12, R29, P2, P6 ;  /* 0x0000000c2828cc10 */ /* 0x000fe400097ec41d */
[----:B------:R-:W-:Y:S02]  /*4d850*/  LOP3.LUT R9, R9, 0xfffffdff, RZ, 0xc0, !PT ;  /* 0xfffffdff09097812 */ /* 0x000fe400078ec0ff */
        /* <DEDUP_REMOVED lines=322> */
[----:B------:R-:W-:Y:S01]  /*4ec80*/  LOP3.LUT R5, R5, 0xffdfffff, RZ, 0xc0, !PT ;  /* 0xffdfffff05057812 */ /* 0x000fe200078ec0ff */
[----:B------:R-:W-:Y:S01]  /*4ec90*/  IMAD.U32 R35, RZ, RZ, UR11 ;  /* 0x0000000bff237e24 */ /* 0x000fe2000f8e00ff */
[----:B------:R-:W3:Y:S02]  /*4eca0*/  LDL.LU R198, [R1+0xc40] ;  /* 0x000c400001c67983 */ /* 0x000ee40000300800 */
[----:B------:R-:W-:-:S05]  /*4ecb0*/  F2FP.SATFINITE.E4M3.F32.PACK_AB_MERGE_C R31, RZ, R31, RZ ;  /* 0x0000001fff1f723e */ /* 0x000fca00048070ff */
[----:B------:R1:W-:Y:S02]  /*4ecc0*/  @!P5 STG.E.U8 desc[UR32][R32.64+0x58], R31 ;  /* 0x0000581f2000d986 */ /* 0x0003e4000c101120 */
[----:B-1----:R-:W-:Y:S01]  /*4ecd0*/  PRMT R31, RZ, 0x7610, R31 ;  /* 0x00007610ff1f7816 */ /* 0x002fe2000000001f */
[----:B------:R-:W1:Y:S05]  /*4ece0*/  @!P2 LDC.64 R32, c[0x0][0x5c0] ;  /* 0x00017000ff20ab82 */ /* 0x000e6a0000000a00 */
[----:B------:R-:W4:Y:S01]  /*4ecf0*/  @!P4 LDG.E.U8 R31, desc[UR32][R22.64+0x59] ;  /* 0x00005920161fc981 */ /* 0x000f22000c1e1100 */
[----:B------:R-:W-:Y:S01]  /*4ed00*/  @P1 LOP3.LUT R5, R5, 0x200000, RZ, 0xfc, !PT ;  /* 0x0020000005051812 */ /* 0x000fe200078efcff */
[----:B------:R-:W-:Y:S01]  /*4ed10*/  IMAD.U32 R40, RZ, RZ, UR10 ;  /* 0x0000000aff287e24 */ /* 0x000fe2000f8e00ff */
[----:B------:R-:W-:-:S04]  /*4ed20*/  @!P4 IADD3 R35, P1, P6, R35, UR13, R24 ;  /* 0x0000000d2323cc10 */ /* 0x000fc8000fe3e018 */
[----:B------:R-:W-:Y:S02]  /*4ed30*/  @!P4 IADD3.X R40, R40, UR12, R29, P1, P6 ;  /* 0x0000000c2828cc10 */ /* 0x000fe40008fec41d */
[----:B0-----:R-:W-:Y:S02]  /*4ed40*/  @!P4 IADD3 R38, P1, R35, R38, RZ ;  /* 0x000000262326c210 */ /* 0x001fe40007f3e0ff */
[----:B-1----:R-:W-:-:S03]  /*4ed50*/  @!P2 IADD3 R112, P5, P6, R24, UR11, R32 ;  /* 0x0000000b1870ac10 */ /* 0x002fc6000febe020 */
[----:B------:R-:W-:Y:S01]  /*4ed60*/  @!P4 IMAD.X R39, R40, 0x1, R39, P1 ;  /* 0x000000012827c824 */ /* 0x000fe200008e0627 */
[----:B------:R-:W-:Y:S02]  /*4ed70*/  @!P2 IADD3.X R113, R29, UR10, R33, P5, P6 ;  /* 0x0000000a1d71ac10 */ /* 0x000fe4000afec421 */
[----:B------:R-:W-:Y:S02]  /*4ed80*/  LOP3.LUT P6, RZ, R0, 0x400, RZ, 0xc0, !PT ;  /* 0x0000040000ff7812 */ /* 0x000fe400078cc0ff */
[----:B----4-:R-:W-:-:S04]  /*4ed90*/  LOP3.LUT R31, R31, 0xff, RZ, 0xc0, !PT ;  /* 0x000000ff1f1f7812 */ /* 0x010fc800078ec0ff */
[----:B------:R-:W-:-:S05]  /*4eda0*/  F2FP.F16.E4M3.UNPACK_B R31, R31 ;  /* 0x0000001fff1f723e */ /* 0x000fca00020006ff */
[----:B------:R-:W-:-:S05]  /*4edb0*/  HADD2.F32 R31, -RZ, R31.H0_H0 ;  /* 0x2000001fff1f7230 */ /* 0x000fca0000004100 */
[----:B------:R-:W-:-:S04]  /*4edc0*/  FMUL R31, R31, UR26 ;  /* 0x0000001a1f1f7c20 */ /* 0x000fc80008400000 */
[----:B--2---:R-:W-:Y:S01]  /*4edd0*/  FFMA R31, R199, UR27, R31 ;  /* 0x0000001bc71f7c23 */ /* 0x004fe2000800001f */
[----:B------:R-:W-:Y:S01]  /*4ede0*/  LOP3.LUT P1, RZ, R0, 0x200, RZ, 0xc0, !PT ;  /* 0x0000020000ff7812 */ /* 0x000fe2000782c0ff */
[----:B------:R-:W2:Y:S03]  /*4edf0*/  LDL.LU R199, [R1+0xc44] ;  /* 0x000c440001c77983 */ /* 0x000ea60000300800 */
[----:B------:R-:W-:-:S05]  /*4ee00*/  F2FP.SATFINITE.E4M3.F32.PACK_AB_MERGE_C R31, RZ, R31, RZ ;  /* 0x0000001fff1f723e */ /* 0x000fca00048070ff */
[----:B------:R0:W-:Y:S02]  /*4ee10*/  @!P4 STG.E.U8 desc[UR32][R38.64+0x59], R31 ;  /* 0x0000591f2600c986 */ /* 0x0001e4000c101120 */
[----:B0-----:R-:W-:-:S06]  /*4ee20*/  PRMT R31, RZ, 0x7610, R31 ;  /* 0x00007610ff1f7816 */ /* 0x001fcc000000001f */
[----:B------:R-:W4:Y:S01]  /*4ee30*/  @!P6 LDG.E.U8 R31, desc[UR32][R20.64+0x60] ;  /* 0x00006020141fe981 */ /* 0x000f22000c1e1100 */
[----:B------:R-:W-:-:S04]  /*4ee40*/  LOP3.LUT R5, R5, 0xfffdffff, RZ, 0xc0, !PT ;  /* 0xfffdffff05057812 */ /* 0x000fc800078ec0ff */
[----:B------:R-:W-:Y:S02]  /*4ee50*/  @P2 LOP3.LUT R5, R5, 0x20000, RZ, 0xfc, !PT ;  /* 0x0002000005052812 */ /* 0x000fe400078efcff */
[----:B------:R-:W-:-:S13]  /*4ee60*/  ISETP.LT.OR P2, PT, R28, 0x179, !P3 ;  /* 0x000001791c00780c */ /* 0x000fda0005f41670 */
[----:B------:R-:W0:Y:S02]  /*4ee70*/  @!P2 LDC.64 R32, c[0x0][0x5c0] ;  /* 0x00017000ff20ab82 */ /* 0x000e240000000a00 */
[----:B0-----:R-:W-:-:S04]  /*4ee80*/  @!P2 IADD3 R204, P4, P5, R24, UR11, R32 ;  /* 0x0000000b18ccac10 */ /* 0x001fc8000fd9e020 */
[----:B------:R-:W-:Y:S02]  /*4ee90*/  @!P2 IADD3.X R205, R29, UR10, R33, P4, P5 ;  /* 0x0000000a1dcdac10 */ /* 0x000fe4000a7ea421 */
[----:B----4-:R-:W-:-:S04]  /*4eea0*/  LOP3.LUT R31, R31, 0xff, RZ, 0xc0, !PT ;  /* 0x000000ff1f1f7812 */ /* 0x010fc800078ec0ff */
[----:B------:R-:W-:-:S05]  /*4eeb0*/  F2FP.F16.E4M3.UNPACK_B R31, R31 ;  /* 0x0000001fff1f723e */ /* 0x000fca00020006ff */
[----:B------:R-:W-:-:S05]  /*4eec0*/  HADD2.F32 R31, -RZ, R31.H0_H0 ;  /* 0x2000001fff1f7230 */ /* 0x000fca0000004100 */
[----:B------:R-:W-:-:S04]  /*4eed0*/  FMUL R31, R31, UR26 ;  /* 0x0000001a1f1f7c20 */ /* 0x000fc80008400000 */
[----:B---3--:R-:W-:Y:S01]  /*4eee0*/  FFMA R31, R198, UR27, R31 ;  /* 0x0000001bc61f7c23 */ /* 0x008fe2000800001f */
[----:B------:R-:W-:Y:S01]  /*4eef0*/  ISETP.LT.OR P5, PT, R28, 0x17a, !P3 ;  /* 0x0000017a1c00780c */ /* 0x000fe20005fa1670 */
[----:B------:R-:W-:Y:S01]  /*4ef00*/  IMAD.U32 R35, RZ, RZ, UR10 ;  /* 0x0000000aff237e24 */ /* 0x000fe2000f8e00ff */
[----:B------:R-:W-:Y:S01]  /*4ef10*/  LOP3.LUT R5, R5, 0xfffeffff, RZ, 0xc0, !PT ;  /* 0xfffeffff05057812 */ /* 0x000fe200078ec0ff */
[----:B------:R-:W3:Y:S01]  /*4ef20*/  LDL.LU R198, [R1+0xc48] ;  /* 0x000c480001c67983 */ /* 0x000ee20000300800 */
[----:B------:R-:W-:-:S05]  /*4ef30*/  F2FP.SATFINITE.E4M3.F32.PACK_AB_MERGE_C R31, RZ, R31, RZ ;  /* 0x0000001fff1f723e */ /* 0x000fca00048070ff */
[----:B------:R0:W-:Y:S04]  /*4ef40*/  @!P6 STG.E.U8 desc[UR32][R78.64+0x60], R31 ;  /* 0x0000601f4e00e986 */ /* 0x0001e8000c101120 */
[----:B------:R-:W1:Y:S01]  /*4ef50*/  @!P5 LDC.64 R32, c[0x0][0x5c0] ;  /* 0x00017000ff20db82 */ /* 0x000e620000000a00 */
[----:B0-----:R-:W-:-:S06]  /*4ef60*/  PRMT R31, RZ, 0x7610, R31 ;  /* 0x00007610ff1f7816 */ /* 0x001fcc000000001f */
[----:B------:R-:W4:Y:S01]  /*4ef70*/  @!P1 LDG.E.U8 R31, desc[UR32][R20.64+0x61] ;  /* 0x00006120141f9981 */ /* 0x000f22000c1e1100 */
[----:B------:R-:W-:Y:S02]  /*4ef80*/  @P2 LOP3.LUT R5, R5, 0x10000, RZ, 0xfc, !PT ;  /* 0x0001000005052812 */ /* 0x000fe400078efcff */
[----:B------:R-:W-:Y:S02]  /*4ef90*/  ISETP.GE.AND P2, PT, R11, 0x81, PT ;  /* 0x000000810b00780c */ /* 0x000fe40003f46270 */
[----:B------:R-:W-:Y:S02]  /*4efa0*/  LOP3.LUT R5, R5, 0xffff7fff, RZ, 0xc0, !PT ;  /* 0xffff7fff05057812 */ /* 0x000fe400078ec0ff */
[----:B-1----:R-:W-:Y:S02]  /*4efb0*/  @!P5 IADD3 R202, P3, P4, R24, UR11, R32 ;  /* 0x0000000b18cadc10 */ /* 0x002fe4000fc7e020 */
[----:B------:R-:W-:Y:S02]  /*4efc0*/  @P5 LOP3.LUT R5, R5, 0x8000, RZ, 0xfc, !PT ;  /* 0x0000800005055812 */ /* 0x000fe400078efcff */
[----:B------:R-:W-:-:S02]  /*4efd0*/  @!P5 IADD3.X R203, R29, UR10, R33, P3, P4 ;  /* 0x0000000a1dcbdc10 */ /* 0x000fc40009fe8421 */
        /* <DEDUP_REMOVED lines=23> */
[C---:B------:R-:W-:Y:S02]  /*4f150*/  ISETP.LT.OR P3, PT, R28.reuse, 0x62, !P0 ;  /* 0x000000621c00780c */ /* 0x040fe40004761670 */
[----:B------:R-:W-:-:S11]  /*4f160*/  ISETP.LT.OR P1, PT, R28, 0xc2, !P2 ;  /* 0x000000c21c00780c */ /* 0x000fd60005721670 */
[----:B------:R-:W0:Y:S01]  /*4f170*/  @!P3 LDC.64 R38, c[0x0][0x5c0] ;  /* 0x00017000ff26bb82 */ /* 0x000e220000000a00 */
[----:B----4-:R-:W-:-:S04]  /*4f180*/  LOP3.LUT R31, R31, 0xff, RZ, 0xc0, !PT ;  /* 0x000000ff1f1f7812 */ /* 0x010fc800078ec0ff */
[----:B------:R-:W-:-:S05]  /*4f190*/  F2FP.F16.E4M3.UNPACK_B R31, R31 ;  /* 0x0000001fff1f723e */ /* 0x000fca00020006ff */
[----:B------:R-:W-:-:S05]  /*4f1a0*/  HADD2.F32 R31, -RZ, R31.H0_H0 ;  /* 0x2000001fff1f7230 */ /* 0x000fca0000004100 */
[----:B------:R-:W-:-:S04]  /*4f1b0*/  FMUL R31, R31, UR26 ;  /* 0x0000001a1f1f7c20 */ /* 0x000fc80008400000 */
[----:B---3--:R-:W-:Y:S01]  /*4f1c0*/  FFMA R31, R198, UR27, R31 ;  /* 0x0000001bc61f7c23 */ /* 0x008fe2000800001f */
[----:B------:R-:W-:Y:S01]  /*4f1d0*/  IMAD.U32 R35, RZ, RZ, UR11 ;  /* 0x0000000bff237e24 */ /* 0x000fe2000f8e00ff */
[----:B------:R-:W3:Y:S03]  /*4f1e0*/  LDL.LU R198, [R1+0xc50] ;  /* 0x000c500001c67983 */ /* 0x000ee60000300800 */
[----:B------:R-:W-:Y:S01]  /*4f1f0*/  F2FP.SATFINITE.E4M3.F32.PACK_AB_MERGE_C R31, RZ, R31, RZ ;  /* 0x0000001fff1f723e */ /* 0x000fe200048070ff */
[----:B------:R-:W-:Y:S01]  /*4f200*/  IMAD.U32 R40, RZ, RZ, UR10 ;  /* 0x0000000aff287e24 */ /* 0x000fe2000f8e00ff */
[----:B------:R-:W-:Y:S01]  /*4f210*/  @!P3 IADD3 R35, P5, P6, R35, UR13, R24 ;  /* 0x0000000d2323bc10 */ /* 0x000fe2000febe018 */
[----:B------:R-:W4:Y:S04]  /*4f220*/  LDL.LU R210, [R1+0xc54] ;  /* 0x000c540001d27983 */ /* 0x000f280000300800 */
[----:B------:R1:W-:Y:S02]  /*4f230*/  @!P4 STG.E.U8 desc[UR32][R32.64+0x60], R31 ;  /* 0x0000601f2000c986 */ /* 0x0003e4000c101120 */
[----:B-1----:R-:W-:Y:S01]  /*4f240*/  PRMT R31, RZ, 0x7610, R31 ;  /* 0x00007610ff1f7816 */ /* 0x002fe2000000001f */
[----:B------:R-:W1:Y:S05]  /*4f250*/  @!P1 LDC.64 R32, c[0x0][0x5c0] ;  /* 0x00017000ff209b82 */ /* 0x000e6a0000000a00 */
[----:B------:R-:W2:Y:S01]  /*4f260*/  @!P3 LDG.E.U8 R31, desc[UR32][R22.64+0x61] ;  /* 0x00006120161fb981 */ /* 0x000ea2000c1e1100 */
[----:B------:R-:W-:-:S02]  /*4f270*/  @!P3 IADD3.X R40, R40, UR12, R29, P5, P6 ;  /* 0x0000000c2828bc10 */ /* 0x000fc4000afec41d */
        /* <DEDUP_REMOVED lines=14> */
[----:B------:R-:W-:-:S04]  /*4f360*/  LOP3.LUT R5, R5, 0xfffff7ff, RZ, 0xc0, !PT ;  /* 0xfffff7ff05057812 */ /* 0x000fc800078ec0ff */
[----:B------:R-:W-:Y:S02]  /*4f370*/  @P1 LOP3.LUT R5, R5, 0x800, RZ, 0xfc, !PT ;  /* 0x0000080005051812 */ /* 0x000fe400078efcff */
[----:B------:R-:W-:Y:S02]  /*4f380*/  LOP3.LUT P1, RZ, R4, 0x80, RZ, 0xc0, !PT ;  /* 0x0000008004ff7812 */ /* 0x000fe4000782c0ff */
[----:B------:R-:W-:-:S13]  /*4f390*/  ISETP.LT.OR P5, PT, R28, 0xc9, !P2 ;  /* 0x000000c91c00780c */ /* 0x000fda00057a1670 */
[----:B------:R-:W0:Y:S01]  /*4f3a0*/  @!P5 LDC.64 R32, c[0x0][0x5c0] ;  /* 0x00017000ff20db82 */ /* 0x000e220000000a00 */
[----:B------:R-:W-:-:S04]  /*4f3b0*/  LOP3.LUT R5, R5, 0xfffffbff, RZ, 0xc0, !PT ;  /* 0xfffffbff05057812 */ /* 0x000fc800078ec0ff */
[----:B------:R-:W-:Y:S02]  /*4f3c0*/  @P5 LOP3.LUT R5, R5, 0x400, RZ, 0xfc, !PT ;  /* 0x0000040005055812 */ /* 0x000fe400078efcff */
[----:B0-----:R-:W-:Y:S02]  /*4f3d0*/  @!P5 IADD3 R200, P3, P4, R24, UR9, R32 ;  /* 0x0000000918c8dc10 */ /* 0x001fe4000fc7e020 */
        /* <DEDUP_REMOVED lines=9> */
[----:B------:R-:W-:Y:S02]  /*4f470*/  @!P5 IADD3.X R201, R29, UR8, R33, P3, P4 ;  /* 0x000000081dc9dc10 */ /* 0x000fe40009fe8421 */
[----:B------:R-:W-:-:S13]  /*4f480*/  ISETP.LT.OR P5, PT, R28, 0xca, !P2 ;  /* 0x000000ca1c00780c */ /* 0x000fda00057a1670 */
[----:B------:R-:W0:Y:S01]  /*4f490*/  @!P5 LDC.64 R32, c[0x0][0x5c0] ;  /* 0x00017000ff20db82 */ /* 0x000e220000000a00 */
        /* <DEDUP_REMOVED lines=12> */
[----:B------:R-:W-:Y:S01]  /*4f560*/  @P5 LOP3.LUT R5, R5, 0x100, RZ, 0xfc, !PT ;  /* 0x0000010005055812 */ /* 0x000fe200078efcff */
[----:B------:R-:W-:Y:S04]  /*4f570*/  STL [R1+0x1648], R200 ;  /* 0x001648c801007387 */ /* 0x000fe80000100800 */
[----:B------:R-:W-:Y:S04]  /*4f580*/  STL [R1+0x1644], R201 ;  /* 0x001644c901007387 */ /* 0x000fe80000100800 */
[----:B------:R-:W3:Y:S01]  /*4f590*/  LDL.LU R211, [R1+0xc58] ;  /* 0x000c580001d37983 */ /* 0x000ee20000300800 */
[----:B--2---:R-:W-:-:S04]  /*4f5a0*/  LOP3.LUT R31, R31, 0xff, RZ, 0xc0, !PT ;  /* 0x000000ff1f1f7812 */ /* 0x004fc800078ec0ff */
[----:B------:R-:W-:-:S05]  /*4f5b0*/  F2FP.F16.E4M3.UNPACK_B R31, R31 ;  /* 0x0000001fff1f723e */ /* 0x000fca00020006ff */
[----:B------:R-:W-:-:S05]  /*4f5c0*/  HADD2.F32 R31, -RZ, R31.H0_H0 ;  /* 0x2000001fff1f7230 */ /* 0x000fca0000004100 */
[----:B------:R-:W-:-:S04]  /*4f5d0*/  FMUL R31, R31, UR26 ;  /* 0x0000001a1f1f7c20 */ /* 0x000fc80008400000 */
[----:B----4-:R-:W-:-:S05]  /*4f5e0*/  FFMA R31, R210, UR27, R31 ;  /* 0x0000001bd21f7c23 */ /* 0x010fca000800001f */
[----:B------:R-:W-:-:S05]  /*4f5f0*/  F2FP.SATFINITE.E4M3.F32.PACK_AB_MERGE_C R31, RZ, R31, RZ ;  /* 0x0000001fff1f723e */ /* 0x000fca00048070ff */
[----:B------:R1:W-:Y:S02]  /*4f600*/  @!P1 STG.E.U8 desc[UR32][R114.64+0x69], R31 ;  /* 0x0000691f72009986 */ /* 0x0003e4000c101120 */
        /* <DEDUP_REMOVED lines=8> */
[----:B------:R-:W-:Y:S04]  /*4f690*/  STL [R1+0x1650], R198 ;  /* 0x001650c601007387 */ /* 0x000fe80000100800 */
[----:B------:R-:W-:Y:S04]  /*4f6a0*/  STL [R1+0x164c], R199 ;  /* 0x00164cc701007387 */ /* 0x000fe80000100800 */
[----:B------:R-:W-:Y:S01]  /*4f6b0*/  STL [R1+0x1638], R214 ;  /* 0x001638d601007387 */ /* 0x000fe20000100800 */
[----:B------:R-:W-:-:S02]  /*4f6c0*/  ISETP.LT.OR P1, PT, R28, 0xd2, !P2 ;  /* 0x000000d21c00780c */ /* 0x000fc40005721670 */
[----:B------:R-:W0:Y:S01]  /*4f6d0*/  @!P3 LDC.64 R38, c[0x0][0x5c0] ;  /* 0x00017000ff26bb82 */ /* 0x000e220000000a00 */
[----:B------:R-:W-:Y:S04]  /*4f6e0*/  STL [R1+0x1634], R215 ;  /* 0x001634d701007387 */ /* 0x000fe80000100800 */
[----:B------:R-:W4:Y:S01]  /*4f6f0*/  LDL.LU R210, [R1+0xc5c] ;  /* 0x000c5c0001d27983 */ /* 0x000f220000300800 */
[----:B--2---:R-:W-:Y:S01]  /*4f700*/  LOP3.LUT R31, R31, 0xff, RZ, 0xc0, !PT ;  /* 0x000000ff1f1f7812 */ /* 0x004fe200078ec0ff */
[----:B------:R-:W-:Y:S02]  /*4f710*/  IMAD.U32 R35, RZ, RZ, UR11 ;  /* 0x0000000bff237e24 */ /* 0x000fe4000f8e00ff */
[----:B------:R-:W2:Y:S01]  /*4f720*/  LDL.LU R212, [R1+0xc60] ;  /* 0x000c600001d47983 */ /* 0x000ea20000300800 */
[----:B------:R-:W-:-:S05]  /*4f730*/  F2FP.F16.E4M3.UNPACK_B R31, R31 ;  /* 0x0000001fff1f723e */ /* 0x000fca00020006ff */
[----:B------:R-:W-:-:S05]  /*4f740*/  HADD2.F32 R31, -RZ, R31.H0_H0 ;  /* 0x2000001fff1f7230 */ /* 0x000fca0000004100 */
[----:B------:R-:W-:-:S04]  /*4f750*/  FMUL R31, R31, UR26 ;  /* 0x0000001a1f1f7c20 */ /* 0x000fc80008400000 */
[----:B---3--:R-:W-:-:S05]  /*4f760*/  FFMA R31, R211, UR27, R31 ;  /* 0x0000001bd31f7c23 */ /* 0x008fca000800001f */
[----:B------:R-:W-:-:S05]  /*4f770*/  F2FP.SATFINITE.E4M3.F32.PACK_AB_MERGE_C R31, RZ, R31, RZ ;  /* 0x0000001fff1f723e */ /* 0x000fca00048070ff */
[----:B------:R1:W-:Y:S02]  /*4f780*/  @!P4 STG.E.U8 desc[UR32][R32.64+0x68], R31 ;  /* 0x0000681f2000c986 */ /* 0x0003e4000c101120 */
[----:B-1----:R-:W-:Y:S01]  /*4f790*/  PRMT R31, RZ, 0x7610, R31 ;  /* 0x00007610ff1f7816 */ /* 0x002fe2000000001f */
[----:B------:R-:W1:Y:S05]  /*4f7a0*/  @!P1 LDC.64 R32, c[0x0][0x5c0] ;  /* 0x00017000ff209b82 */ /* 0x000e6a0000000a00 */
[----:B------:R-:W3:Y:S01]  /*4f7b0*/  @!P3 LDG.E.U8 R31, desc[UR32][R22.64+0x69] ;  /* 0x00006920161fb981 */ /* 0x000ee2000c1e1100 */
[----:B------:R-:W-:Y:S01]  /*4f7c0*/  IMAD.U32 R40, RZ, RZ, UR10 ;  /* 0x0000000aff287e24 */ /* 0x000fe2000f8e00ff */
[----:B------:R-:W-:-:S04]  /*4f7d0*/  @!P3 IADD3 R35, P5, P6, R35, UR13, R24 ;  /* 0x0000000d2323bc10 */ /* 0x000fc8000febe018 */
[----:B------:R-:W-:Y:S02]  /*4f7e0*/  @!P3 IADD3.X R40, R40, UR12, R29, P5, P6 ;  /* 0x0000000c2828bc10 */ /* 0x000fe4000afec41d */
[----:B0-----:R-:W-:-:S05]  /*4f7f0*/  @!P3 IADD3 R38, P4, R35, R38, RZ ;  /* 0x000000262326b210 */ /* 0x001fca0007f9e0ff */
[----:B------:R-:W-:Y:S01]  /*4f800*/  @!P3 IMAD.X R39, R40, 0x1, R39, P4 ;  /* 0x000000012827b824 */ /* 0x000fe200020e0627 */
[----:B-1----:R-:W-:-:S04]  /*4f810*/  @!P1 IADD3 R114, P5, P6, R24, UR9, R32 ;  /* 0x0000000918729c10 */ /* 0x002fc8000febe020 */
[----:B------:R-:W-:Y:S02]  /*4f820*/  @!P1 IADD3.X R115, R29, UR8, R33, P5, P6 ;  /* 0x000000081d739c10 */ /* 0x000fe4000afec421 */
[----:B------:R-:W-:Y:S02]  /*4f830*/  LOP3.LUT P6, RZ, R0, 0x400000, RZ, 0xc0, !PT ;  /* 0x0040000000ff7812 */ /* 0x000fe400078cc0ff */
[----:B---3--:R-:W-:-:S04]  /*4f840*/  LOP3.LUT R31, R31, 0xff, RZ, 0xc0, !PT ;  /* 0x000000ff1f1f7812 */ /* 0x008fc800078ec0ff */
[----:B------:R-:W-:-:S05]  /*4f850*/  F2FP.F16.E4M3.UNPACK_B R31, R31 ;  /* 0x0000001fff1f723e */ /* 0x000fca00020006ff */
[----:B------:R-:W-:-:S05]  /*4f860*/  HADD2.F32 R31, -RZ, R31.H0_H0 ;  /* 0x2000001fff1f7230 */ /* 0x000fca0000004100 */
[----:B------:R-:W-:-:S04]  /*4f870*/  FMUL R31, R31, UR26 ;  /* 0x0000001a1f1f7c20 */ /* 0x000fc80008400000 */
[----:B----4-:R-:W-:-:S05]  /*4f880*/  FFMA R31, R210, UR27, R31 ;  /* 0x0000001bd21f7c23 */ /* 0x010fca000800001f */
[----:B------:R-:W-:-:S05]  /*4f890*/  F2FP.SATFINITE.E4M3.F32.PACK_AB_MERGE_C R31, RZ, R31, RZ ;  /* 0x0000001fff1f723e */ /* 0x000fca00048070ff */
[----:B------:R0:W-:Y:S02]  /*4f8a0*/  @!P3 STG.E.U8 desc[UR32][R38.64+0x69], R31 ;  /* 0x0000691f2600b986 */ /* 0x0001e4000c101120 */
[----:B0-----:R-:W-:-:S06]  /*4f8b0*/  PRMT R31, RZ, 0x7610, R31 ;  /* 0x00007610ff1f7816 */ /* 0x001fcc000000001f */
[----:B------:R-:W3:Y:S01]  /*4f8c0*/  @!P6 LDG.E.U8 R31, desc[UR32][R20.64+0x70] ;  /* 0x00007020141fe981 */ /* 0x000ee2000c1e1100 */
[----:B------:R-:W-:-:S04]  /*4f8d0*/  LOP3.LUT R5, R5, 0xffffff7f, RZ, 0xc0, !PT ;  /* 0xffffff7f05057812 */ /* 0x000fc800078ec0ff */
[----:B------:R-:W-:Y:S02]  /*4f8e0*/  @P1 LOP3.LUT R5, R5, 0x80, RZ, 0xfc, !PT ;  /* 0x0000008005051812 */ /* 0x000fe400078efcff */
[----:B------:R-:W-:Y:S01]  /*4f8f0*/  LOP3.LUT P1, RZ, R0, 0x200000, RZ, 0xc0, !PT ;  /* 0x0020000000ff7812 */ /* 0x000fe2000782c0ff */
[----:B------:R-:W-:Y:S04]  /*4f900*/  STL [R1+0x1640], R114 ;  /* 0x0016407201007387 */ /* 0x000fe80000100800 */
[----:B------:R-:W-:Y:S04]  /*4f910*/  STL [R1+0x163c], R115 ;  /* 0x00163c7301007387 */ /* 0x000fe80000100800 */
[----:B------:R-:W4:Y:S01]  /*4f920*/  LDL.LU R213, [R1+0xc64] ;  /* 0x000c640001d57983 */ /* 0x000f220000300800 */
        /* <DEDUP_REMOVED lines=145> */
[----:B--2---:R-:W-:-:S04]  /*50240*/  LOP3.LUT R31, R31, 0xff, RZ, 0xc0, !PT ;  /* 0x000000ff1f1f7812 */ /* 0x004fc800078ec0ff */
[----:B------:R-:W-:-:S05]  /*50250*/  F2FP.F16.E4M3.UNPACK_B R31, R31 ;  /* 0x0000001fff1f723e */ /* 0x000fca00020006ff */
[----:B------:R-:W-:-:S05]  /*50260*/  HADD2.F32 R31, -RZ, R31.H0_H0 ;  /* 0x2000001fff1f7230 */ /* 0x000fca0000004100 */
[----:B------:R-:W-:-:S04]  /*50270*/  FMUL R31, R31, UR26 ;  /* 0x0000001a1f1f7c20 */ /* 0x000fc80008400000 */
[----:B---3--:R-:W-:Y:S01]  /*50280*/  FFMA R31, R2, UR27, R31 ;  /* 0x0000001b021f7c23 */ /* 0x008fe2000800001f */
[----:B------:R-:W-:Y:S01]  /*50290*/  IMAD.U32 R35, RZ, RZ, UR11 ;  /* 0x0000000bff237e24 */ /* 0x000fe2000f8e00ff */
[----:B------:R-:W2:Y:S03]  /*502a0*/  LDL.LU R2, [R1+0xc80] ;  /* 0x000c800001027983 */ /* 0x000ea60000300800 */
        /* <DEDUP_REMOVED lines=145> */
[----:B------:R-:W-:Y:S01]  /*50bc0*/  STL [R1+0x15c8], R230 ;  /* 0x0015c8e601007387 */ /* 0x000fe20000100800 */
[----:B------:R-:W-:-:S03]  /*50bd0*/  LOP3.LUT R6, R6, 0xfeffffff, RZ, 0xc0, !PT ;  /* 0xfeffffff06067812 */ /* 0x000fc600078ec0ff */
[----:B------:R-:W-:Y:S01]  /*50be0*/  STL [R1+0x15c4], R231 ;  /* 0x0015c4e701007387 */ /* 0x000fe20000100800 */
[----:B------:R-:W-:-:S03]  /*50bf0*/  @P5 LOP3.LUT R6, R6, 0x1000000, RZ, 0xfc, !PT ;  /* 0x0100000006065812 */ /* 0x000fc600078efcff */
[----:B------:R-:W3:Y:S01]  /*50c00*/  LDL.LU R2, [R1+0xc98] ;  /* 0x000c980001027983 */ /* 0x000ee20000300800 */
[----:B------:R-:W-:-:S03]  /*50c10*/  IMAD.U32 R35, RZ, RZ, UR10 ;  /* 0x0000000aff237e24 */ /* 0x000fc6000f8e00ff */
[----:B------:R-:W-:Y:S04]  /*50c20*/  STL [R1+0x15d0], R228 ;  /* 0x0015d0e401007387 */ /* 0x000fe80000100800 */
[----:B------:R-:W-:Y:S04]  /*50c30*/  STL [R1+0x15cc], R229 ;  /* 0x0015cce501007387 */ /* 0x000fe80000100800 */
[----:B------:R-:W-:Y:S01]  /*50c40*/  @!P5 STL.64 [R1], R38 ;  /* 0x000000260100d387 */ /* 0x000fe20000100a00 */
        /* <DEDUP_REMOVED lines=25> */
[----:B------:R-:W-:-:S05]  /*50de0*/  F2FP.SATFINITE.E4M3.F32.PACK_AB_MERGE_C R31, RZ, R31, RZ ;  /* 0x0000001fff1f723e */ /* 0x000fca00048070ff */
[----:B------:R1:W-:Y:S02]  /*50df0*/  @!P4 STG.E.U8 desc[UR32][R32.64+0x88], R31 ;  /* 0x0000881f2000c986 */ /* 0x0003e4000c101120 */
[----:B-1----:R-:W-:Y:S01]  /*50e00*/  PRMT R31, RZ, 0x7610, R31 ;  /* 0x00007610ff1f7816 */ /* 0x002fe2000000001f */
[----:B------:R-:W1:Y:S05]  /*50e10*/  @!P1 LDC.64 R32, c[0x0][0x5c0] ;  /* 0x00017000ff209b82 */ /* 0x000e6a0000000a00 */
[----:B------:R-:W4:Y:S01]  /*50e20*/  @!P3 LDG.E.U8 R31, desc[UR32][R22.64+0x89] ;  /* 0x00008920161fb981 */ /* 0x000f22000c1e1100 */
        /* <DEDUP_REMOVED lines=8> */
[----:B----4-:R-:W-:-:S04]  /*50eb0*/  LOP3.LUT R31, R31, 0xff, RZ, 0xc0, !PT ;  /* 0x000000ff1f1f7812 */ /* 0x010fc800078ec0ff */
[----:B------:R-:W-:-:S05]  /*50ec0*/  F2FP.F16.E4M3.UNPACK_B R31, R31 ;  /* 0x0000001fff1f723e */ /* 0x000fca00020006ff */
[----:B------:R-:W-:-:S05]  /*50ed0*/  HADD2.F32 R31, -RZ, R31.H0_H0 ;  /* 0x2000001fff1f7230 */ /* 0x000fca0000004100 */
[----:B------:R-:W-:-:S04]  /*50ee0*/  FMUL R31, R31, UR26 ;  /* 0x0000001a1f1f7c20 */ /* 0x000fc80008400000 */
[----:B--2---:R-:W-:-:S05]  /*50ef0*/  FFMA R31, R8, UR27, R31 ;  /* 0x0000001b081f7c23 */ /* 0x004fca000800001f */
[----:B------:R-:W-:-:S05]  /*50f00*/  F2FP.SATFINITE.E4M3.F32.PACK_AB_MERGE_C R31, RZ, R31, RZ ;  /* 0x0000001fff1f723e */ /* 0x000fca00048070ff */
[----:B------:R0:W-:Y:S02]  /*50f10*/  @!P3 STG.E.U8 desc[UR32][R38.64+0x89], R31 ;  /* 0x0000891f2600b986 */ /* 0x0001e4000c101120 */
[----:B0-----:R-:W-:-:S06]  /*50f20*/  PRMT R31, RZ, 0x7610, R31 ;  /* 0x00007610ff1f7816 */ /* 0x001fcc000000001f */
[----:B------:R-:W2:Y:S01]  /*50f30*/  @!P6 LDG.E.U8 R31, desc[UR32][R20.64+0x90] ;  /* 0x00009020141fe981 */ /* 0x000ea2000c1e1100 */
        /* <DEDUP_REMOVED lines=41> */
[----:B------:R-:W-:Y:S01]  /*511d0*/  @!P5 STL.64 [R1+0x18], R38 ;  /* 0x000018260100d387 */ /* 0x000fe20000100a00 */
        /* <DEDUP_REMOVED lines=47> */
[----:B0-----:R-:W-:-:S06]  /*514d0*/  PRMT R31, RZ, 0x7610, R31 ;  /* 0x00007610ff1f7816 */ /* 0x001fcc000000001f */
[----:B------:R-:W4:Y:S01]  /*514e0*/  @!P6 LDG.E.U8 R31, desc[UR32][R20.64+0x98] ;  /* 0x00009820141fe981 */ /* 0x000f22000c1e1100 */
[----:B------:R-:W-:Y:S02]  /*514f0*/  @P1 LOP3.LUT R6, R6, 0x80000, RZ, 0xfc, !PT ;  /* 0x0008000006061812 */ /* 0x000fe400078efcff */
[----:B------:R-:W-:Y:S02]  /*51500*/  LOP3.LUT P1, RZ, R4, 0x4000, RZ, 0xc0, !PT ;  /* 0x0000400004ff7812 */ /* 0x000fe4000782c0ff */
[----:B------:R-:W-:-:S13]  /*51510*/  ISETP.LT.OR P5, PT, R28, 0x129, !P2 ;  /* 0x000001291c00780c */ /* 0x000fda00057a1670 */
[----:B------:R-:W0:Y:S01]  /*51520*/  @!P5 LDC.64 R32, c[0x0][0x5c0] ;  /* 0x00017000ff20db82 */ /* 0x000e220000000a00 */
[----:B------:R-:W-:-:S04]  /*51530*/  LOP3.LUT R6, R6, 0xfffbffff, RZ, 0xc0, !PT ;  /* 0xfffbffff06067812 */ /* 0x000fc800078ec0ff */
[----:B------:R-:W-:Y:S02]  /*51540*/  @P5 LOP3.LUT R6, R6, 0x40000, RZ, 0xfc, !PT ;  /* 0x0004000006065812 */ /* 0x000fe400078efcff */
[----:B0-----:R-:W-:-:S04]  /*51550*/  @!P5 IADD3 R40, P3, P4, R24, UR9, R32 ;  /* 0x000000091828dc10 */ /* 0x001fc8000fc7e020 */
[----:B------:R-:W-:-:S05]  /*51560*/  @!P5 IADD3.X R41, R29, UR8, R33, P3, P4 ;  /* 0x000000081d29dc10 */ /* 0x000fca0009fe8421 */
[----:B------:R-:W-:Y:S01]  /*51570*/  @!P5 STL.64 [R1+0x10], R40 ;  /* 0x000010280100d387 */ /* 0x000fe20000100a00 */
[----:B------:R-:W-:-:S13]  /*51580*/  ISETP.LT.OR P5, PT, R28, 0x12a, !P2 ;  /* 0x0000012a1c00780c */ /* 0x000fda00057a1670 */
[----:B------:R-:W0:Y:S01]  /*51590*/  @!P5 LDC.64 R32, c[0x0][0x5c0] ;  /* 0x00017000ff20db82 */ /* 0x000e220000000a00 */
[----:B----4-:R-:W-:-:S04]  /*515a0*/  LOP3.LUT R31, R31, 0xff, RZ, 0xc0, !PT ;  /* 0x000000ff1f1f7812 */ /* 0x010fc800078ec0ff */
[----:B------:R-:W-:-:S05]  /*515b0*/  F2FP.F16.E4M3.UNPACK_B R31, R31 ;  /* 0x0000001fff1f723e */ /* 0x000fca00020006ff */
[----:B------:R-:W-:-:S05]  /*515c0*/  HADD2.F32 R31, -RZ, R31.H0_H0 ;  /* 0x2000001fff1f7230 */ /* 0x000fca0000004100 */
[----:B------:R-:W-:-:S04]  /*515d0*/  FMUL R31, R31, UR26 ;  /* 0x0000001a1f1f7c20 */ /* 0x000fc80008400000 */
[----:B---3--:R-:W-:Y:S01]  /*515e0*/  FFMA R31, R2, UR27, R31 ;  /* 0x0000001b021f7c23 */ /* 0x008fe2000800001f */
[----:B0-----:R-:W-:Y:S01]  /*515f0*/  @!P5 IADD3 R38, P3, P4, R24, UR9, R32 ;  /* 0x000000091826dc10 */ /* 0x001fe2000fc7e020 */
[----:B------:R-:W3:Y:S03]  /*51600*/  LDL.LU R2, [R1+0xcb8] ;  /* 0x000cb80001027983 */ /* 0x000ee60000300800 */
[----:B------:R-:W-:-:S05]  /*51610*/  F2FP.SATFINITE.E4M3.F32.PACK_AB_MERGE_C R31, RZ, R31, RZ ;  /* 0x0000001fff1f723e */ /* 0x000fca00048070ff */
[----:B------:R0:W-:Y:S02]  /*51620*/  @!P6 STG.E.U8 desc[UR32][R128.64+0x98], R31 ;  /* 0x0000981f8000e986 */ /* 0x0001e4000c101120 */
[----:B0-----:R-:W-:-:S06]  /*51630*/  PRMT R31, RZ, 0x7610, R31 ;  /* 0x00007610ff1f7816 */ /* 0x001fcc000000001f */
[----:B------:R-:W4:Y:S01]  /*51640*/  @!P1 LDG.E.U8 R31, desc[UR32][R20.64+0x99] ;  /* 0x00009920141f9981 */ /* 0x000f22000c1e1100 */
[----:B------:R-:W-:Y:S02]  /*51650*/  @!P5 IADD3.X R39, R29, UR8, R33, P3, P4 ;  /* 0x000000081d27dc10 */ /* 0x000fe40009fe8421 */
[----:B------:R-:W-:-:S03]  /*51660*/  LOP3.LUT R6, R6, 0xfffdffff, RZ, 0xc0, !PT ;  /* 0xfffdffff06067812 */ /* 0x000fc600078ec0ff */
[----:B------:R0:W-:Y:S01]  /*51670*/  @!P5 STL.64 [R1+0x8], R38 ;  /* 0x000008260100d387 */ /* 0x0001e20000100a00 */
[----:B------:R-:W-:Y:S02]  /*51680*/  @P5 LOP3.LUT R6, R6, 0x20000, RZ, 0xfc, !PT ;  /* 0x0002000006065812 */ /* 0x000fe400078efcff */
[----:B------:R-:W-:-:S13]  /*51690*/  ISETP.LT.OR P5, PT, R28, 0x131, !P2 ;  /* 0x000001311c00780c */ /* 0x000fda00057a1670 */
[----:B------:R-:W0:Y:S02]  /*516a0*/  @!P5 LDC.64 R32, c[0x0][0x5c0] ;  /* 0x00017000ff20db82 */ /* 0x000e240000000a00 */
[----:B0-----:R-:W-:-:S04]  /*516b0*/  @!P5 IADD3 R38, P3, P4, R24, UR9, R32 ;  /* 0x000000091826dc10 */ /* 0x001fc8000fc7e020 */
[----:B------:R-:W-:Y:S02]  /*516c0*/  @!P5 IADD3.X R39, R29, UR8, R33, P3, P4 ;  /* 0x000000081d27dc10 */ /* 0x000fe40009fe8421 */
[----:B------:R-:W-:-:S13]  /*516d0*/  ISETP.LT.OR P4, PT, R28, 0x99, !P0 ;  /* 0x000000991c00780c */ /* 0x000fda0004781670 */
[----:B------:R-:W0:Y:S01]  /*516e0*/  @!P4 LDC.64 R32, c[0x0][0x5c0] ;  /* 0x00017000ff20cb82 */ /* 0x000e220000000a00 */
[----:B------:R-:W-:Y:S01]  /*516f0*/  LOP3.LUT R6, R6, 0xfffeffff, RZ, 0xc0, !PT ;  /* 0xfffeffff06067812 */ /* 0x000fe200078ec0ff */
[----:B------:R-:W-:Y:S01]  /*51700*/  @!P5 STL.64 [R1+0x38], R38 ;  /* 0x000038260100d387 */ /* 0x000fe20000100a00 */
[----:B------:R-:W-:Y:S02]  /*51710*/  IMAD.U32 R35, RZ, RZ, UR10 ;  /* 0x0000000aff237e24 */ /* 0x000fe4000f8e00ff */
        /* <DEDUP_REMOVED lines=68> */
[----:B------:R-:W2:Y:S04]  /*51b60*/  @!P1 LDG.E.U8 R31, desc[UR32][R20.64+0xa1] ;  /* 0x0000a120141f9981 */ /* 0x000ea8000c1e1100 */
[----:B------:R-:W-:Y:S01]  /*51b70*/  @!P5 STL.64 [R1+0x28], R40 ;  /* 0x000028280100d387 */ /* 0x000fe20000100a00 */
[----:B------:R-:W-:Y:S02]  /*51b80*/  ISETP.LT.OR P5, PT, R28, 0x13a, !P2 ;  /* 0x0000013a1c00780c */ /* 0x000fe400057a1670 */
[----:B------:R-:W-:Y:S01]  /*51b90*/  LOP3.LUT R6, R6, 0xffffdfff, RZ, 0xc0, !PT ;  /* 0xffffdfff06067812 */ /* 0x000fe200078ec0ff */
[----:B------:R-:W3:Y:S10]  /*51ba0*/  LDL.LU R2, [R1+0xcc8] ;  /* 0x000cc80001027983 */ /* 0x000ef40000300800 */
[----:B------:R-:W0:Y:S01]  /*51bb0*/  @!P5 LDC.64 R32, c[0x0][0x5c0] ;  /* 0x00017000ff20db82 */ /* 0x000e220000000a00 */
[----:B------:R-:W-:-:S02]  /*51bc0*/  @P5 LOP3.LUT R6, R6, 0x2000, RZ, 0xfc, !PT ;  /* 0x0000200006065812 */ /* 0x000fc400078efcff */
[----:B0-----:R-:W-:-:S04]  /*51bd0*/  @!P5 IADD3 R38, P3, P4, R24, UR9, R32 ;  /* 0x000000091826dc10 */ /* 0x001fc8000fc7e020 */
[----:B------:R-:W-:-:S05]  /*51be0*/  @!P5 IADD3.X R39, R29, UR8, R33, P3, P4 ;  /* 0x000000081d27dc10 */ /* 0x000fca0009fe8421 */
[----:B------:R0:W-:Y:S01]  /*51bf0*/  @!P5 STL.64 [R1+0x20], R38 ;  /* 0x000020260100d387 */ /* 0x0001e20000100a00 */
        /* <DEDUP_REMOVED lines=57> */
[----:B------:R-:W-:-:S03]  /*51f90*/  LOP3.LUT R7, R7, 0xf7ffffff, RZ, 0xc0, !PT ;  /* 0xf7ffffff07077812 */ /* 0x000fc600078ec0ff */
[----:B------:R-:W-:Y:S01]  /*51fa0*/  @!P1 STL.64 [R1+0x30], R42 ;  /* 0x0000302a01009387 */ /* 0x000fe20000100a00 */
[----:B------:R-:W-:Y:S02]  /*51fb0*/  @P1 LOP3.LUT R7, R7, 0x8000000, RZ, 0xfc, !PT ;  /* 0x0800000007071812 */ /* 0x000fe400078efcff */
[----:B------:R-:W-:Y:S01]  /*51fc0*/  LOP3.LUT P1, RZ, R4, 0x10000, RZ, 0xc0, !PT ;  /* 0x0001000004ff7812 */ /* 0x000fe2000782c0ff */
        /* <DEDUP_REMOVED lines=58> */
[----:B------:R-:W-:Y:S02]  /*52370*/  IMAD.U32 R35, RZ, RZ, UR11 ;  /* 0x0000000bff237e24 */ /* 0x000fe4000f8e00ff */
[----:B------:R-:W-:Y:S01]  /*52380*/  IMAD.U32 R40, RZ, RZ, UR10 ;  /* 0x0000000aff287e24 */ /* 0x000fe2000f8e00ff */
[----:B------:R-:W3:Y:S01]  /*52390*/  LDL.LU R2, [R1+0xce0] ;  /* 0x000ce00001027983 */ /* 0x000ee20000300800 */
[----:B------:R-:W-:-:S05]  /*523a0*/  F2FP.SATFINITE.E4M3.F32.PACK_AB_MERGE_C R31, RZ, R31, RZ ;  /* 0x0000001fff1f723e */ /* 0x000fca00048070ff */
[----:B------:R1:W-:Y:S02]  /*523b0*/  @!P4 STG.E.U8 desc[UR32][R32.64+0xa8], R31 ;  /* 0x0000a81f2000c986 */ /* 0x0003e4000c101120 */
[----:B-1----:R-:W-:Y:S01]  /*523c0*/  PRMT R31, RZ, 0x7610, R31 ;  /* 0x00007610ff1f7816 */ /* 0x002fe2000000001f */
[----:B------:R-:W1:Y:S05]  /*523d0*/  @!P1 LDC.64 R32, c[0x0][0x5c0] ;  /* 0x00017000ff209b82 */ /* 0x000e6a0000000a00 */
[----:B------:R-:W4:Y:S01]  /*523e0*/  @!P3 LDG.E.U8 R31, desc[UR32][R22.64+0xa9] ;  /* 0x0000a920161fb981 */ /* 0x000f22000c1e1100 */
        /* <DEDUP_REMOVED lines=17> */
[----:B------:R-:W-:Y:S04]  /*52500*/  @!P1 STL.64 [R1+0x50], R42 ;  /* 0x0000502a01009387 */ /* 0x000fe80000100a00 */
[----:B------:R-:W4:Y:S01]  /*52510*/  LDL.LU R8, [R1+0xce4] ;  /* 0x000ce40001087983 */ /* 0x000f220000300800 */
        /* <DEDUP_REMOVED lines=9> */
[----:B--2---:R-:W-:-:S04]  /*525b0*/  LOP3.LUT R31, R31, 0xff, RZ, 0xc0, !PT ;  /* 0x000000ff1f1f7812 */ /* 0x004fc800078ec0ff */
[----:B------:R-:W-:-:S05]  /*525c0*/  F2FP.F16.E4M3.UNPACK_B R31, R31 ;  /* 0x0000001fff1f723e */ /* 0x000fca00020006ff */
[----:B------:R-:W-:-:S05]  /*525d0*/  HADD2.F32 R31, -RZ, R31.H0_H0 ;  /* 0x2000001fff1f7230 */ /* 0x000fca0000004100 */
[----:B------:R-:W-:-:S04]  /*525e0*/  FMUL R31, R31, UR26 ;  /* 0x0000001a1f1f7c20 */ /* 0x000fc80008400000 */
[----:B---3--:R-:W-:Y:S01]  /*525f0*/  FFMA R31, R2, UR27, R31 ;  /* 0x0000001b021f7c23 */ /* 0x008fe2000800001f */
[----:B------:R-:W-:Y:S02]  /*52600*/  ISETP.LT.OR P5, PT, R28, 0x15a, !P2 ;  /* 0x0000015a1c00780c */ /* 0x000fe400057a1670 */
        /* <DEDUP_REMOVED lines=21> */
[----:B---3--:R-:W-:-:S04]  /*52760*/  LOP3.LUT R31, R31, 0xff, RZ, 0xc0, !PT ;  /* 0x000000ff1f1f7812 */ /* 0x008fc800078ec0ff */
[----:B------:R-:W-:-:S05]  /*52770*/  F2FP.F16.E4M3.UNPACK_B R31, R31 ;  /* 0x0000001fff1f723e */ /* 0x000fca00020006ff */
[----:B------:R-:W-:-:S05]  /*52780*/  HADD2.F32 R31, -RZ, R31.H0_H0 ;  /* 0x2000001fff1f7230 */ /* 0x000fca0000004100 */
[----:B------:R-:W-:-:S04]  /*52790*/  FMUL R31, R31, UR26 ;  /* 0x0000001a1f1f7c20 */ /* 0x000fc80008400000 */
[----:B----4-:R-:W-:Y:S02]  /*527a0*/  FFMA R31, R8, UR27, R31 ;  /* 0x0000001b081f7c23 */ /* 0x010fe4000800001f */
[----:B------:R-:W3:Y:S03]  /*527b0*/  LDL.LU R8, [R1+0xcec] ;  /* 0x000cec0001087983 */ /* 0x000ee60000300800 */
        /* <DEDUP_REMOVED lines=10> */
[----:B----4-:R-:W-:Y:S02]  /*52860*/  LOP3.LUT R31, R31, 0xff, RZ, 0xc0, !PT ;  /* 0x000000ff1f1f7812 */ /* 0x010fe400078ec0ff */
[----:B------:R-:W-:-:S09]  /*52870*/  ISETP.LT.OR P1, PT, R28, 0x162, !P2 ;  /* 0x000001621c00780c */ /* 0x000fd20005721670 */
[----:B------:R-:W0:Y:S01]  /*52880*/  @!P3 LDC.64 R38, c[0x0][0x5c0] ;  /* 0x00017000ff26bb82 */ /* 0x000e220000000a00 */
[----:B------:R-:W-:-:S05]  /*52890*/  F2FP.F16.E4M3.UNPACK_B R31, R31 ;  /* 0x0000001fff1f723e */ /* 0x000fca00020006ff */
[----:B------:R-:W-:-:S05]  /*528a0*/  HADD2.F32 R31, -RZ, R31.H0_H0 ;  /* 0x2000001fff1f7230 */ /* 0x000fca0000004100 */
[----:B------:R-:W-:-:S04]  /*528b0*/  FMUL R31, R31, UR26 ;  /* 0x0000001a1f1f7c20 */ /* 0x000fc80008400000 */
[----:B--2---:R-:W-:Y:S01]  /*528c0*/  FFMA R31, R2, UR27, R31 ;  /* 0x0000001b021f7c23 */ /* 0x004fe2000800001f */
[----:B------:R-:W-:Y:S02]  /*528d0*/  IMAD.U32 R35, RZ, RZ, UR11 ;  /* 0x0000000bff237e24 */ /* 0x000fe4000f8e00ff */
[----:B------:R-:W-:Y:S01]  /*528e0*/  IMAD.U32 R40, RZ, RZ, UR10 ;  /* 0x0000000aff287e24 */ /* 0x000fe2000f8e00ff */
[----:B------:R-:W-:Y:S01]  /*528f0*/  LOP3.LUT R7, R7, 0xfff7ffff, RZ, 0xc0, !PT ;  /* 0xfff7ffff07077812 */ /* 0x000fe200078ec0ff */
[----:B------:R-:W2:Y:S01]  /*52900*/  LDL.LU R2, [R1+0xcf0] ;  /* 0x000cf00001027983 */ /* 0x000ea20000300800 */
[----:B------:R-:W-:-:S05]  /*52910*/  F2FP.SATFINITE.E4M3.F32.PACK_AB_MERGE_C R31, RZ, R31, RZ ;  /* 0x0000001fff1f723e */ /* 0x000fca00048070ff */
[----:B------:R1:W-:Y:S02]  /*52920*/  @!P4 STG.E.U8 desc[UR32][R32.64+0xb0], R31 ;  /* 0x0000b01f2000c986 */ /* 0x0003e4000c101120 */
[----:B-1----:R-:W-:Y:S01]  /*52930*/  PRMT R31, RZ, 0x7610, R31 ;  /* 0x00007610ff1f7816 */ /* 0x002fe2000000001f */
[----:B------:R-:W1:Y:S05]  /*52940*/  @!P1 LDC.64 R32, c[0x0][0x5c0] ;  /* 0x00017000ff209b82 */ /* 0x000e6a0000000a00 */
[----:B------:R-:W4:Y:S01]  /*52950*/  @!P3 LDG.E.U8 R31, desc[UR32][R22.64+0xb1] ;  /* 0x0000b120161fb981 */ /* 0x000f22000c1e1100 */
[----:B------:R-:W-:-:S04]  /*52960*/  @!P3 IADD3 R35, P5, P6, R35, UR13, R24 ;  /* 0x0000000d2323bc10 */ /* 0x000fc8000febe018 */
[----:B------:R-:W-:Y:S02]  /*52970*/  @!P3 IADD3.X R40, R40, UR12, R29, P5, P6 ;  /* 0x0000000c2828bc10 */ /* 0x000fe4000afec41d */
[----:B------:R-:W-:Y:S02]  /*52980*/  @P1 LOP3.LUT R7, R7, 0x80000, RZ, 0xfc, !PT ;  /* 0x0008000007071812 */ /* 0x000fe400078efcff */
[----:B0-----:R-:W-:Y:S02]  /*52990*/  @!P3 IADD3 R38, P4, R35, R38, RZ ;  /* 0x000000262326b210 */ /* 0x001fe40007f9e0ff */
[----:B-1----:R-:W-:-:S04]  /*529a0*/  @!P1 IADD3 R42, P5, P6, R24, UR9, R32 ;  /* 0x00000009182a9c10 */ /* 0x002fc8000febe020 */
[----:B------:R-:W-:-:S05]  /*529b0*/  @!P1 IADD3.X R43, R29, UR8, R33, P5, P6 ;  /* 0x000000081d2b9c10 */ /* 0x000fca000afec421 */
[----:B------:R-:W-:Y:S01]  /*529c0*/  @!P1 STL.64 [R1+0x70], R42 ;  /* 0x0000702a01009387 */ /* 0x000fe20000100a00 */
[----:B------:R-:W-:Y:S01]  /*529d0*/  LOP3.LUT P1, RZ, R30, 0x20000, RZ, 0xc0, !PT ;  /* 0x000200001eff7812 */ /* 0x000fe2000782c0ff */
[----:B------:R-:W-:-:S03]  /*529e0*/  @!P3 IMAD.X R39, R40, 0x1, R39, P4 ;  /* 0x000000012827b824 */ /* 0x000fc600020e0627 */
[----:B------:R-:W-:Y:S02]  /*529f0*/  ISETP.LT.OR P6, PT, R28, 0xb9, !P1 ;  /* 0x000000b91c00780c */ /* 0x000fe40004fc1670 */
[----:B----4-:R-:W-:-:S04]  /*52a00*/  LOP3.LUT R31, R31, 0xff, RZ, 0xc0, !PT ;  /* 0x000000ff1f1f7812 */ /* 0x010fc800078ec0ff */
[----:B------:R-:W-:-:S05]  /*52a10*/  F2FP.F16.E4M3.UNPACK_B R31, R31 ;  /* 0x0000001fff1f723e */ /* 0x000fca00020006ff */
[----:B------:R-:W-:-:S05]  /*52a20*/  HADD2.F32 R31, -RZ, R31.H0_H0 ;  /* 0x2000001fff1f7230 */ /* 0x000fca0000004100 */
[----:B------:R-:W-:-:S04]  /*52a30*/  FMUL R31, R31, UR26 ;  /* 0x0000001a1f1f7c20 */ /* 0x000fc80008400000 */
[----:B---3--:R-:W-:Y:S02]  /*52a40*/  FFMA R31, R8, UR27, R31 ;  /* 0x0000001b081f7c23 */ /* 0x008fe4000800001f */
[----:B------:R-:W3:Y:S03]  /*52a50*/  LDL.LU R8, [R1+0xcf4] ;  /* 0x000cf40001087983 */ /* 0x000ee60000300800 */
[----:B------:R-:W-:-:S05]  /*52a60*/  F2FP.SATFINITE.E4M3.F32.PACK_AB_MERGE_C R31, RZ, R31, RZ ;  /* 0x0000001fff1f723e */ /* 0x000fca00048070ff */
[----:B------:R0:W-:Y:S02]  /*52a70*/  @!P3 STG.E.U8 desc[UR32][R38.64+0xb1], R31 ;  /* 0x0000b11f2600b986 */ /* 0x0001e4000c101120 */
[----:B0-----:R-:W-:-:S06]  /*52a80*/  PRMT R31, RZ, 0x7610, R31 ;  /* 0x00007610ff1f7816 */ /* 0x001fcc000000001f */
[----:B------:R-:W4:Y:S01]  /*52a90*/  @!P6 LDG.E.U8 R31, desc[UR32][R20.64+0xb8] ;  /* 0x0000b820141fe981 */ /* 0x000f22000c1e1100 */
[----:B------:R-:W-:-:S13]  /*52aa0*/  ISETP.LT.OR P5, PT, R28, 0x169, !P2 ;  /* 0x000001691c00780c */ /* 0x000fda00057a1670 */
[----:B------:R-:W0:Y:S01]  /*52ab0*/  @!P5 LDC.64 R32, c[0x0][0x5c0] ;  /* 0x00017000ff20db82 */ /* 0x000e220000000a00 */
[----:B------:R-:W-:-:S04]  /*52ac0*/  LOP3.LUT R7, R7, 0xfffbffff, RZ, 0xc0, !PT ;  /* 0xfffbffff07077812 */ /* 0x000fc800078ec0ff */
[----:B------:R-:W-:Y:S02]  /*52ad0*/  @P5 LOP3.LUT R7, R7, 0x40000, RZ, 0xfc, !PT ;  /* 0x0004000007075812 */ /* 0x000fe400078efcff */
[----:B0-----:R-:W-:-:S04]  /*52ae0*/  @!P5 IADD3 R40, P3, P4, R24, UR9, R32 ;  /* 0x000000091828dc10 */ /* 0x001fc8000fc7e020 */
[----:B------:R-:W-:Y:S02]  /*52af0*/  @!P5 IADD3.X R41, R29, UR8, R33, P3, P4 ;  /* 0x000000081d29dc10 */ /* 0x000fe40009fe8421 */
[----:B----4-:R-:W-:-:S04]  /*52b00*/  LOP3.LUT R31, R31, 0xff, RZ, 0xc0, !PT ;  /* 0x000000ff1f1f7812 */ /* 0x010fc800078ec0ff */
[----:B------:R-:W-:-:S05]  /*52b10*/  F2FP.F16.E4M3.UNPACK_B R31, R31 ;  /* 0x0000001fff1f723e */ /* 0x000fca00020006ff */
[----:B------:R-:W-:-:S05]  /*52b20*/  HADD2.F32 R31, -RZ, R31.H0_H0 ;  /* 0x2000001fff1f7230 */ /* 0x000fca0000004100 */
[----:B------:R-:W-:-:S04]  /*52b30*/  FMUL R31, R31, UR26 ;  /* 0x0000001a1f1f7c20 */ /* 0x000fc80008400000 */
[----:B--2---:R-:W-:-:S05]  /*52b40*/  FFMA R31, R2, UR27, R31 ;  /* 0x0000001b021f7c23 */ /* 0x004fca000800001f */
[----:B------:R-:W-:-:S05]  /*52b50*/  F2FP.SATFINITE.E4M3.F32.PACK_AB_MERGE_C R31, RZ, R31, RZ ;  /* 0x0000001fff1f723e */ /* 0x000fca00048070ff */
[----:B------:R0:W-:Y:S01]  /*52b60*/  @!P6 STG.E.U8 desc[UR32][R134.64+0xb8], R31 ;  /* 0x0000b81f8600e986 */ /* 0x0001e2000c101120 */
[----:B------:R-:W-:Y:S02]  /*52b70*/  ISETP.LT.OR P6, PT, R28, 0xba, !P1 ;  /* 0x000000ba1c00780c */ /* 0x000fe40004fc1670 */
[----:B0-----:R-:W-:-:S11]  /*52b80*/  PRMT R31, RZ, 0x7610, R31 ;  /* 0x00007610ff1f7816 */ /* 0x001fd6000000001f */
[----:B------:R-:W2:Y:S04]  /*52b90*/  @!P6 LDG.E.U8 R31, desc[UR32][R20.64+0xb9] ;  /* 0x0000b920141fe981 */ /* 0x000ea8000c1e1100 */
[----:B------:R-:W-:Y:S01]  /*52ba0*/  @!P5 STL.64 [R1+0x90], R40 ;  /* 0x000090280100d387 */ /* 0x000fe20000100a00 */
[----:B------:R-:W-:Y:S02]  /*52bb0*/  ISETP.LT.OR P5, PT, R28, 0x16a, !P2 ;  /* 0x0000016a1c00780c */ /* 0x000fe400057a1670 */
[----:B------:R-:W-:Y:S01]  /*52bc0*/  LOP3.LUT R7, R7, 0xfffdffff, RZ, 0xc0, !PT ;  /* 0xfffdffff07077812 */ /* 0x000fe200078ec0ff */
[----:B------:R-:W4:Y:S10]  /*52bd0*/  LDL.LU R2, [R1+0xcf8] ;  /* 0x000cf80001027983 */ /* 0x000f340000300800 */
        /* <DEDUP_REMOVED lines=12> */
[----:B------:R-:W-:Y:S04]  /*52ca0*/  STL [R1+0x1584], R20 ;  /* 0x0015841401007387 */ /* 0x000fe80000100800 */
[----:B------:R-:W-:Y:S01]  /*52cb0*/  @!P5 STL.64 [R1+0xc8], R38 ;  /* 0x0000c8260100d387 */ /* 0x000fe20000100a00 */
[----:B------:R-:W-:Y:S01]  /*52cc0*/  IMAD.U32 R35, RZ, RZ, UR10 ;  /* 0x0000000aff237e24 */ /* 0x000fe2000f8e00ff */
        /* <DEDUP_REMOVED lines=16> */
[----:B------:R-:W-:Y:S04]  /*52dd0*/  STL [R1+0x1580], R21 ;  /* 0x0015801501007387 */ /* 0x000fe80000100800 */
[----:B------:R-:W3:Y:S01]  /*52de0*/  LDL.LU R8, [R1+0xcfc] ;  /* 0x000cfc0001087983 */ /* 0x000ee20000300800 */
[----:B--2---:R-:W-:-:S04]  /*52df0*/  LOP3.LUT R31, R31, 0xff, RZ, 0xc0, !PT ;  /* 0x000000ff1f1f7812 */ /* 0x004fc800078ec0ff */
[----:B------:R-:W-:-:S05]  /*52e00*/  F2FP.F16.E4M3.UNPACK_B R31, R31 ;  /* 0x0000001fff1f723e */ /* 0x000fca00020006ff */
[----:B------:R-:W-:-:S05]  /*52e10*/  HADD2.F32 R31, -RZ, R31.H0_H0 ;  /* 0x2000001fff1f7230 */ /* 0x000fca0000004100 */
[----:B------:R-:W-:-:S04]  /*52e20*/  FMUL R31, R31, UR26 ;  /* 0x0000001a1f1f7c20 */ /* 0x000fc80008400000 */
[----:B----4-:R-:W-:Y:S02]  /*52e30*/  FFMA R31, R2, UR27, R31 ;  /* 0x0000001b021f7c23 */ /* 0x010fe4000800001f */
[----:B------:R-:W2:Y:S04]  /*52e40*/  LDL.LU R2, [R1+0xd00] ;  /* 0x000d000001027983 */ /* 0x000ea80000300800 */
[----:B------:R-:W4:Y:S01]  /*52e50*/  LDL.64 R42, [R1+0x98] ;  /* 0x00009800012a7983 */ /* 0x000f220000100a00 */
[----:B------:R-:W-:-:S05]  /*52e60*/  F2FP.SATFINITE.E4M3.F32.PACK_AB_MERGE_C R31, RZ, R31, RZ ;  /* 0x0000001fff1f723e */ /* 0x000fca00048070ff */
[----:B------:R0:W-:Y:S02]  /*52e70*/  @!P3 STG.E.U8 desc[UR32][R32.64+0xb8], R31 ;  /* 0x0000b81f2000b986 */ /* 0x0001e4000c101120 */
[----:B0-----:R-:W-:Y:S01]  /*52e80*/  PRMT R31, RZ, 0x7610, R31 ;  /* 0x00007610ff1f7816 */ /* 0x001fe2000000001f */
[----:B------:R-:W0:Y:S05]  /*52e90*/  @!P4 LDC.64 R32, c[0x0][0x5c0] ;  /* 0x00017000ff20cb82 */ /* 0x000e2a0000000a00 */
[----:B------:R-:W3:Y:S01]  /*52ea0*/  @!P4 LDG.E.U8 R31, desc[UR32][R22.64+0xb9] ;  /* 0x0000b920161fc981 */ /* 0x000ee2000c1e1100 */
[----:B------:R-:W-:Y:S02]  /*52eb0*/  IMAD.U32 R35, RZ, RZ, UR11 ;  /* 0x0000000bff237e24 */ /* 0x000fe4000f8e00ff */
[----:B------:R-:W-:-:S03]  /*52ec0*/  IMAD.U32 R38, RZ, RZ, UR10 ;  /* 0x0000000aff267e24 */ /* 0x000fc6000f8e00ff */
[----:B------:R-:W-:-:S04]  /*52ed0*/  @!P4 IADD3 R35, P5, P6, R35, UR13, R24 ;  /* 0x0000000d2323cc10 */ /* 0x000fc8000febe018 */
[----:B------:R-:W-:Y:S02]  /*52ee0*/  @!P4 IADD3.X R38, R38, UR12, R29, P5, P6 ;  /* 0x0000000c2626cc10 */ /* 0x000fe4000afec41d */
[----:B0-----:R-:W-:-:S05]  /*52ef0*/  @!P4 IADD3 R32, P3, R35, R32, RZ ;  /* 0x000000202320c210 */ /* 0x001fca0007f7e0ff */
[----:B------:R-:W-:Y:S01]  /*52f00*/  @!P4 IMAD.X R33, R38, 0x1, R33, P3 ;  /* 0x000000012621c824 */ /* 0x000fe200018e0621 */
[----:B------:R-:W-:Y:S02]  /*52f10*/  ISETP.GE.AND P3, PT, R11, 0x181, PT ;  /* 0x000001810b00780c */ /* 0x000fe40003f66270 */
[----:B---3--:R-:W-:-:S04]  /*52f20*/  LOP3.LUT R31, R31, 0xff, RZ, 0xc0, !PT ;  /* 0x000000ff1f1f7812 */ /* 0x008fc800078ec0ff */
[----:B------:R-:W-:-:S05]  /*52f30*/  F2FP.F16.E4M3.UNPACK_B R31, R31 ;  /* 0x0000001fff1f723e */ /* 0x000fca00020006ff */
[----:B------:R-:W-:-:S05]  /*52f40*/  HADD2.F32 R31, -RZ, R31.H0_H0 ;  /* 0x2000001fff1f7230 */ /* 0x000fca0000004100 */
[----:B------:R-:W-:-:S04]  /*52f50*/  FMUL R31, R31, UR26 ;  /* 0x0000001a1f1f7c20 */ /* 0x000fc80008400000 */
[----:B------:R-:W-:-:S05]  /*52f60*/  FFMA R31, R8, UR27, R31 ;  /* 0x0000001b081f7c23 */ /* 0x000fca000800001f */
[----:B------:R-:W-:-:S05]  /*52f70*/  F2FP.SATFINITE.E4M3.F32.PACK_AB_MERGE_C R31, RZ, R31, RZ ;  /* 0x0000001fff1f723e */ /* 0x000fca00048070ff */
[----:B------:R0:W-:Y:S01]  /*52f80*/  @!P4 STG.E.U8 desc[UR32][R32.64+0xb9], R31 ;  /* 0x0000b91f2000c986 */ /* 0x0001e2000c101120 */
[----:B------:R-:W-:-:S13]  /*52f90*/  ISETP.LT.OR P4, PT, R28, 0x1, !P3 ;  /* 0x000000011c00780c */ /* 0x000fda0005f81670 */
[----:B0-----:R-:W0:Y:S01]  /*52fa0*/  @!P4 LDC.64 R32, c[0x0][0x5c0] ;  /* 0x00017000ff20cb82 */ /* 0x001e220000000a00 */
[----:B------:R-:W-:Y:S02]  /*52fb0*/  @!P4 IMAD.MOV.U32 R38, RZ, RZ, R24 ;  /* 0x000000ffff26c224 */ /* 0x000fe400078e0018 */
[----:B------:R-:W-:Y:S02]  /*52fc0*/  @!P4 IMAD.MOV.U32 R39, RZ, RZ, R29 ;  /* 0x000000ffff27c224 */ /* 0x000fe400078e001d */
[----:B------:R-:W-:-:S04]  /*52fd0*/  @!P4 IMAD.WIDE.U32 R38, R12, 0x180, R38 ;  /* 0x000001800c26c825 */ /* 0x000fc800078e0026 */
[----:B------:R-:W-:Y:S01]  /*52fe0*/  @!P4 IMAD R31, R13, 0x180, RZ ;  /* 0x000001800d1fc824 */ /* 0x000fe200078e02ff */
[----:B0-----:R-:W-:-:S04]  /*52ff0*/  @!P4 IADD3 R38, P5, R38, R32, RZ ;  /* 0x000000202626c210 */ /* 0x001fc80007fbe0ff */
[----:B------:R-:W-:Y:S02]  /*53000*/  @!P4 IADD3.X R39, R33, R39, R31, P5, !PT ;  /* 0x000000272127c210 */ /* 0x000fe40002ffe41f */
[----:B------:R-:W-:-:S05]  /*53010*/  IADD3 R32, P5, R34, 0x180, RZ ;  /* 0x0000018022207810 */ /* 0x000fca0007fbe0ff */
[----:B----4-:R-:W-:-:S04]  /*53020*/  IMAD.X R31, RZ, RZ, R43, P5 ;  /* 0x000000ffff1f7224 */ /* 0x010fc800028e062b */
[----:B------:R-:W-:-:S04]  /*53030*/  IMAD R31, R31, UR14, RZ ;  /* 0x0000000e1f1f7c24 */ /* 0x000fc8000f8e02ff */
[C---:B------:R-:W-:Y:S02]  /*53040*/  IMAD R31, R32.reuse, UR15, R31 ;  /* 0x0000000f201f7c24 */ /* 0x040fe4000f8e021f */
[----:B------:R-:W-:-:S03]  /*53050*/  IMAD.WIDE.U32 R32, R32, UR14, R36 ;  /* 0x0000000e20207c25 */ /* 0x000fc6000f8e0024 */
[----:B------:R-:W-:-:S04]  /*53060*/  IADD3 R32, P5, R32, UR16, RZ ;  /* 0x0000001020207c10 */ /* 0x000fc8000ffbe0ff */
[--C-:B------:R-:W-:Y:S02]  /*53070*/  IADD3.X R33, R33, UR17, R31.reuse, P5, !PT ;  /* 0x0000001121217c10 */ /* 0x100fe4000affe41f */
[----:B------:R-:W-:-:S06]  /*53080*/  PRMT R31, RZ, 0x7610, R31 ;  /* 0x00007610ff1f7816 */ /* 0x000fcc000000001f */
[----:B------:R-:W3:Y:S04]  /*53090*/  @!P4 LDG.E.U8 R31, desc[UR32][R32.64] ;  /* 0x00000020201fc981 */ /* 0x000ee8000c1e1100 */
[----:B------:R-:W-:Y:S04]  /*530a0*/  STL.64 [R1+0x1578], R22 ;  /* 0x0015781601007387 */ /* 0x000fe80000100a00 */
[----:B------:R-:W4:Y:S01]  /*530b0*/  LDL.LU R8, [R1+0xd04] ;  /* 0x000d040001087983 */ /* 0x000f220000300800 */
        /* <DEDUP_REMOVED lines=16> */
[--C-:B------:R-:W-:Y:S02]  /*531c0*/  @!P4 IADD3.X R41, R39, R41, R31.reuse, P5, !PT ;  /* 0x000000292729c210 */ /* 0x100fe40002ffe41f */
[----:B------:R-:W-:-:S06]  /*531d0*/  PRMT R31, RZ, 0x7610, R31 ;  /* 0x00007610ff1f7816 */ /* 0x000fcc000000001f */
[----:B------:R-:W2:Y:S01]  /*531e0*/  @!P4 LDG.E.U8 R31, desc[UR32][R32.64+0x1] ;  /* 0x00000120201fc981 */ /* 0x000ea2000c1e1100 */
        /* <DEDUP_REMOVED lines=11> */
[----:B------:R-:W-:-:S04]  /*532a0*/  LOP3.LUT R7, R7, 0xffff7fff, RZ, 0xc0, !PT ;  /* 0xffff7fff07077812 */ /* 0x000fc800078ec0ff */
[----:B------:R-:W-:-:S04]  /*532b0*/  @P0 LOP3.LUT R7, R7, 0x8000, RZ, 0xfc, !PT ;  /* 0x0000800007070812 */ /* 0x000fc800078efcff */
[----:B------:R-:W-:Y:S01]  /*532c0*/  LOP3.LUT R7, R7, 0xffffbfff, RZ, 0xc0, !PT ;  /* 0xffffbfff07077812 */ /* 0x000fe200078ec0ff */
[----:B------:R-:W-:Y:S04]  /*532d0*/  STL [R1+0x159c], R132 ;  /* 0x00159c8401007387 */ /* 0x000fe80000100800 */
[----:B------:R-:W-:Y:S01]  /*532e0*/  STL [R1+0x1598], R133 ;  /* 0x0015988501007387 */ /* 0x000fe20000100800 */
[----:B------:R-:W-:-:S04]  /*532f0*/  @P2 LOP3.LUT R7, R7, 0x4000, RZ, 0xfc, !PT ;  /* 0x0000400007072812 */ /* 0x000fc800078efcff */
[----:B------:R-:W-:-:S04]  /*53300*/  LOP3.LUT R7, R7, 0xffffdfff, RZ, 0xc0, !PT ;  /* 0xffffdfff07077812 */ /* 0x000fc800078ec0ff */
[----:B------:R-:W-:Y:S02]  /*53310*/  @P6 LOP3.LUT R7, R7, 0x2000, RZ, 0xfc, !PT ;  /* 0x0000200007076812 */ /* 0x000fe400078efcff */
[----:B------:R-:W-:Y:S02]  /*53320*/  LOP3.LUT P0, RZ, R4, 0x200000, RZ, 0xc0, !PT ;  /* 0x0020000004ff7812 */ /* 0x000fe4000780c0ff */
[----:B--2---:R-:W-:-:S04]  /*53330*/  LOP3.LUT R31, R31, 0xff, RZ, 0xc0, !PT ;  /* 0x000000ff1f1f7812 */ /* 0x004fc800078ec0ff */
[----:B------:R-:W-:-:S05]  /*53340*/  F2FP.F16.E4M3.UNPACK_B R31, R31 ;  /* 0x0000001fff1f723e */ /* 0x000fca00020006ff */
[----:B------:R-:W-:-:S05]  /*53350*/  HADD2.F32 R31, -RZ, R31.H0_H0 ;  /* 0x2000001fff1f7230 */ /* 0x000fca0000004100 */
[----:B------:R-:W-:-:S04]  /*53360*/  FMUL R31, R31, UR26 ;  /* 0x0000001a1f1f7c20 */ /* 0x000fc80008400000 */
[----:B----4-:R-:W-:Y:S02]  /*53370*/  FFMA R31, R8, UR27, R31 ;  /* 0x0000001b081f7c23 */ /* 0x010fe4000800001f */
[----:B------:R-:W2:Y:S04]  /*53380*/  LDL.LU R8, [R1+0xd08] ;  /* 0x000d080001087983 */ /* 0x000ea80000300800 */
[----:B------:R-:W3:Y:S01]  /*53390*/  LDL.64 R54, [R1+0xa8] ;  /* 0x0000a80001367983 */ /* 0x000ee20000100a00 */
[----:B------:R-:W-:-:S05]  /*533a0*/  F2FP.SATFINITE.E4M3.F32.PACK_AB_MERGE_C R31, RZ, R31, RZ ;  /* 0x0000001fff1f723e */ /* 0x000fca00048070ff */
[----:B------:R1:W-:Y:S01]  /*533b0*/  @!P4 STG.E.U8 desc[UR32][R40.64+0x1], R31 ;  /* 0x0000011f2800c986 */ /* 0x0003e2000c101120 */
[----:B0-----:R-:W-:-:S03]  /*533c0*/  @!P6 IADD3 R20, P4, P5, R24, UR9, R38 ;  /* 0x000000091814ec10 */ /* 0x001fc6000fd9e026 */
[----:B------:R-:W-:Y:S01]  /*533d0*/  STL [R1+0x1594], R136 ;  /* 0x0015948801007387 */ /* 0x000fe20000100800 */
[----:B------:R-:W-:-:S03]  /*533e0*/  @!P6 IADD3.X R21, R29, UR8, R39, P4, P5 ;  /* 0x000000081d15ec10 */ /* 0x000fc6000a7ea427 */
[----:B------:R-:W-:Y:S04]  /*533f0*/  STL [R1+0x1590], R137 ;  /* 0x0015908901007387 */ /* 0x000fe80000100800 */
[----:B------:R-:W4:Y:S04]  /*53400*/  LDL.LU R2, [R1+0xd0c] ;  /* 0x000d0c0001027983 */ /* 0x000f280000300800 */
[----:B------:R-:W-:Y:S01]  /*53410*/  @!P6 STL.64 [R1+0x78], R20 ;  /* 0x000078140100e387 */ /* 0x000fe20000100a00 */
[----:B------:R-:W-:Y:S02]  /*53420*/  ISETP.LT.OR P6, PT, R28, 0xc1, !P1 ;  /* 0x000000c11c00780c */ /* 0x000fe40004fc1670 */
[----:B-1----:R-:W-:-:S11]  /*53430*/  IADD3 R31, P4, R34, 0x188, RZ ;  /* 0x00000188221f7810 */ /* 0x002fd60007f9e0ff */
[----:B------:R-:W0:Y:S01]  /*53440*/  @!P6 LDC.64 R34, c[0x0][0x5c0] ;  /* 0x00017000ff22eb82 */ /* 0x000e220000000a00 */
[----:B------:R-:W-:Y:S02]  /*53450*/  IMAD.X R38, RZ, RZ, R43, P4 ;  /* 0x000000ffff267224 */ /* 0x000fe400020e062b */
[----:B------:R-:W-:Y:S01]  /*53460*/  IMAD.WIDE.U32 R36, R31, UR14, R36 ;  /* 0x0000000e1f247c25 */ /* 0x000fe2000f8e0024 */
[----:B------:R-:W-:Y:S01]  /*53470*/  LOP3.LUT P2, RZ, R4, 0x100000, RZ, 0xc0, !PT ;  /* 0x0010000004ff7812 */ /* 0x000fe2000784c0ff */
[----:B------:R-:W4:Y:S01]  /*53480*/  LDL.64 R42, [R1+0xc0] ;  /* 0x0000c000012a7983 */ /* 0x000f220000100a00 */
[----:B0-----:R-:W-:Y:S01]  /*53490*/  @!P6 IADD3 R22, P4, P5, R24, UR13, R34 ;  /* 0x0000000d1816ec10 */ /* 0x001fe2000fd9e022 */
[----:B------:R-:W-:-:S03]  /*534a0*/  IMAD R34, R38, UR14, RZ ;  /* 0x0000000e26227c24 */ /* 0x000fc6000f8e02ff */
[----:B------:R-:W-:Y:S01]  /*534b0*/  @!P6 IADD3.X R23, R29, UR12, R35, P4, P5 ;  /* 0x0000000c1d17ec10 */ /* 0x000fe2000a7ea423 */
[----:B------:R-:W-:Y:S01]  /*534c0*/  IMAD R31, R31, UR15, R34 ;  /* 0x0000000f1f1f7c24 */ /* 0x000fe2000f8e0222 */
[----:B------:R-:W-:-:S04]  /*534d0*/  IADD3 R34, P4, R36, UR16, RZ ;  /* 0x0000001024227c10 */ /* 0x000fc8000ff9e0ff */
[--C-:B------:R-:W-:Y:S02]  /*534e0*/  IADD3.X R35, R37, UR17, R31.reuse, P4, !PT ;  /* 0x0000001125237c10 */ /* 0x100fe4000a7fe41f */
[----:B------:R-:W-:-:S06]  /*534f0*/  PRMT R31, RZ, 0x7610, R31 ;  /* 0x00007610ff1f7816 */ /* 0x000fcc000000001f */
[----:B------:R-:W2:Y:S01]  /*53500*/  @!P0 LDG.E.U8 R31, desc[UR32][R34.64] ;  /* 0x00000020221f8981 */ /* 0x000ea2000c1e1100 */
        /* <DEDUP_REMOVED lines=8> */
[----:B---3--:R1:W-:Y:S02]  /*53590*/  @!P0 STG.E.U8 desc[UR32][R54.64], R31 ;  /* 0x0000001f36008986 */ /* 0x0083e4000c101120 */
[----:B-1----:R-:W-:-:S06]  /*535a0*/  PRMT R31, RZ, 0x7610, R31 ;  /* 0x00007610ff1f7816 */ /* 0x002fcc000000001f */
[----:B------:R-:W2:Y:S01]  /*535b0*/  @!P2 LDG.E.U8 R31, desc[UR32][R34.64+0x1] ;  /* 0x00000120221fa981 */ /* 0x000ea2000c1e1100 */
[----:B0-----:R-:W-:-:S04]  /*535c0*/  @!P6 IADD3 R20, P4, P5, R24, UR13, R36 ;  /* 0x0000000d1814ec10 */ /* 0x001fc8000fd9e024 */
[----:B------:R-:W-:Y:S02]  /*535d0*/  @!P6 IADD3.X R21, R29, UR12, R37, P4, P5 ;  /* 0x0000000c1d15ec10 */ /* 0x000fe4000a7ea425 */
[----:B------:R-:W-:-:S13]  /*535e0*/  ISETP.LT.OR P4, PT, R28, 0x9, !P3 ;  /* 0x000000091c00780c */ /* 0x000fda0005f81670 */
[----:B------:R-:W0:Y:S01]  /*535f0*/  @!P4 LDC.64 R36, c[0x0][0x5c0] ;  /* 0x00017000ff24cb82 */ /* 0x000e220000000a00 */
[----:B------:R-:W-:Y:S02]  /*53600*/  @!P4 IMAD.MOV.U32 R38, RZ, RZ, R24 ;  /* 0x000000ffff26c224 */ /* 0x000fe400078e0018 */
[----:B------:R-:W-:Y:S02]  /*53610*/  @!P4 IMAD.MOV.U32 R39, RZ, RZ, R29 ;  /* 0x000000ffff27c224 */ /* 0x000fe400078e001d */
[----:B------:R-:W-:-:S03]  /*53620*/  @!P4 IMAD.WIDE.U32 R38, R12, 0x180, R38 ;  /* 0x000001800c26c825 */ /* 0x000fc600078e0026 */
[----:B0-----:R-:W-:Y:S01]  /*53630*/  @!P4 IADD3 R38, P5, R38, R36, RZ ;  /* 0x000000242626c210 */ /* 0x001fe20007fbe0ff */
        /* <DEDUP_REMOVED lines=10> */
[----:B0-----:R-:W-:-:S05]  /*536e0*/  @!P4 IMAD R31, R13, 0x180, RZ ;  /* 0x000001800d1fc824 */ /* 0x001fca00078e02ff */
[--C-:B------:R-:W-:Y:S02]  /*536f0*/  @!P4 IADD3.X R39, R37, R39, R31.reuse, P5, !PT ;  /* 0x000000272527c210 */ /* 0x100fe40002ffe41f */
[----:B------:R-:W-:-:S06]  /*53700*/  PRMT R31, RZ, 0x7610, R31 ;  /* 0x00007610ff1f7816 */ /* 0x000fcc000000001f */
[----:B------:R-:W2:Y:S01]  /*53710*/  @!P4 LDG.E.U8 R31, desc[UR32][R32.64+0x8] ;  /* 0x00000820201fc981 */ /* 0x000ea2000c1e1100 */
[----:B------:R-:W-:-:S13]  /*53720*/  ISETP.LT.OR P0, PT, R28, 0xc9, !P1 ;  /* 0x000000c91c00780c */ /* 0x000fda0004f01670 */
[----:B------:R-:W0:Y:S01]  /*53730*/  @!P0 LDC.64 R36, c[0x0][0x5c0] ;  /* 0x00017000ff248b82 */ /* 0x000e220000000a00 */
[----:B------:R0:W-:Y:S04]  /*53740*/  @!P6 STL.64 [R1+0x98], R20 ;  /* 0x000098140100e387 */ /* 0x0001e80000100a00 */
[----:B------:R-:W4:Y:S01]  /*53750*/  LDL.LU R69, [R1+0xd14] ;  /* 0x000d140001457983 */ /* 0x000f220000300800 */
        /* <DEDUP_REMOVED lines=18> */
[----:B------:R-:W2:Y:S04]  /*53880*/  @!P4 LDG.E.U8 R31, desc[UR32][R32.64+0x9] ;  /* 0x00000920201fc981 */ /* 0x000ea8000c1e1100 */
[----:B------:R0:W-:Y:S01]  /*53890*/  @!P0 STL.64 [R1+0xc0], R20 ;  /* 0x0000c01401008387 */ /* 0x0001e20000100a00 */
[----:B------:R-:W-:Y:S02]  /*538a0*/  LOP3.LUT P0, RZ, R3, 0x1000, RZ, 0xc0, !PT ;  /* 0x0000100003ff7812 */ /* 0x000fe4000780c0ff */
[----:B------:R-:W-:Y:S01]  /*538b0*/  LOP3.LUT R30, R30, 0xfffeffff, RZ, 0xc0, !PT ;  /* 0xfffeffff1e1e7812 */ /* 0x000fe200078ec0ff */
[----:B------:R-:W3:Y:S04]  /*538c0*/  LDL.LU R8, [R1+0xd18] ;  /* 0x000d180001087983 */ /* 0x000ee80000300800 */
[----:B------:R-:W3:Y:S04]  /*538d0*/  LDL.64 R54, [R1+0xe0] ;  /* 0x0000e00001367983 */ /* 0x000ee80000100a00 */
[----:B------:R-:W3:Y:S04]  /*538e0*/  LDL.LU R2, [R1+0xd1c] ;  /* 0x000d1c0001027983 */ /* 0x000ee80000300800 */
[----:B------:R-:W3:Y:S01]  /*538f0*/  LDL.64 R42, [R1+0xe8] ;  /* 0x0000e800012a7983 */ /* 0x000ee20000100a00 */
[----:B------:R-:W-:-:S02]  /*53900*/  @P0 LOP3.LUT R30, R30, 0x10000, RZ, 0xfc, !PT ;  /* 0x000100001e1e0812 */ /* 0x000fc400078efcff */
[----:B------:R-:W-:-:S13]  /*53910*/  ISETP.LT.OR P0, PT, R28, 0xca, !P1 ;  /* 0x000000ca1c00780c */ /* 0x000fda0004f01670 */
[----:B------:R-:W0:Y:S02]  /*53920*/  @!P0 LDC.64 R36, c[0x0][0x5c0] ;  /* 0x00017000ff248b82 */ /* 0x000e240000000a00 */
[----:B0-----:R-:W-:-:S04]  /*53930*/  @!P0 IADD3 R20, P5, P6, R24, UR13, R36 ;  /* 0x0000000d18148c10 */ /* 0x001fc8000febe024 */
[----:B------:R-:W-:-:S05]  /*53940*/  @!P0 IADD3.X R21, R29, UR12, R37, P5, P6 ;  /* 0x0000000c1d158c10 */ /* 0x000fca000afec425 */
[----:B------:R-:W-:Y:S01]  /*53950*/  @!P0 STL.64 [R1+0xa8], R20 ;  /* 0x0000a81401008387 */ /* 0x000fe20000100a00 */
[----:B------:R-:W-:Y:S02]  /*53960*/  LOP3.LUT P0, RZ, R30, 0x10000, RZ, 0xc0, !PT ;  /* 0x000100001eff7812 */ /* 0x000fe4000780c0ff */
[----:B--2---:R-:W-:-:S04]  /*53970*/  LOP3.LUT R31, R31, 0xff, RZ, 0xc0, !PT ;  /* 0x000000ff1f1f7812 */ /* 0x004fc800078ec0ff */
[----:B------:R-:W-:-:S05]  /*53980*/  F2FP.F16.E4M3.UNPACK_B R31, R31 ;  /* 0x0000001fff1f723e */ /* 0x000fca00020006ff */
[----:B------:R-:W-:-:S05]  /*53990*/  HADD2.F32 R31, -RZ, R31.H0_H0 ;  /* 0x2000001fff1f7230 */ /* 0x000fca0000004100 */
[----:B------:R-:W-:-:S04]  /*539a0*/  FMUL R31, R31, UR26 ;  /* 0x0000001a1f1f7c20 */ /* 0x000fc80008400000 */
[----:B----4-:R-:W-:-:S05]  /*539b0*/  FFMA R31, R69, UR27, R31 ;  /* 0x0000001b451f7c23 */ /* 0x010fca000800001f */
[----:B------:R-:W-:-:S05]  /*539c0*/  F2FP.SATFINITE.E4M3.F32.PACK_AB_MERGE_C R31, RZ, R31, RZ ;  /* 0x0000001fff1f723e */ /* 0x000fca00048070ff */
[----:B------:R0:W-:Y:S02]  /*539d0*/  @!P4 STG.E.U8 desc[UR32][R38.64+0x9], R31 ;  /* 0x0000091f2600c986 */ /* 0x0001e4000c101120 */
[----:B0-----:R-:W-:-:S06]  /*539e0*/  PRMT R31, RZ, 0x7610, R31 ;  /* 0x00007610ff1f7816 */ /* 0x001fcc000000001f */
[----:B------:R-:W2:Y:S01]  /*539f0*/  @!P0 LDG.E.U8 R31, desc[UR32][R34.64+0x8] ;  /* 0x00000820221f8981 */ /* 0x000ea2000c1e1100 */
        /* <DEDUP_REMOVED lines=13> */
[----:B------:R-:W-:-:S05]  /*53ad0*/  @!P6 IADD3.X R21, R29, UR12, R37, P4, P5 ;  /* 0x0000000c1d15ec10 */ /* 0x000fca000a7ea425 */
[----:B------:R0:W-:Y:S01]  /*53ae0*/  @!P6 STL.64 [R1+0xd8], R20 ;  /* 0x0000d8140100e387 */ /* 0x0001e20000100a00 */
[----:B------:R-:W-:-:S03]  /*53af0*/  ISETP.LT.OR P6, PT, R28, 0xd2, !P1 ;  /* 0x000000d21c00780c */ /* 0x000fc60004fc1670 */
[----:B------:R-:W3:Y:S10]  /*53b00*/  LDL.LU R8, [R1+0xd20] ;  /* 0x000d200001087983 */ /* 0x000ef40000300800 */
[----:B------:R-:W0:Y:S02]  /*53b10*/  @!P6 LDC.64 R36, c[0x0][0x5c0] ;  /* 0x00017000ff24eb82 */ /* 0x000e240000000a00 */
[----:B0-----:R-:W-:-:S04]  /*53b20*/  @!P6 IADD3 R20, P4, P5, R24, UR13, R36 ;  /* 0x0000000d1814ec10 */ /* 0x001fc8000fd9e024 */
[----:B------:R-:W-:Y:S02]  /*53b30*/  @!P6 IADD3.X R21, R29, UR12, R37, P4, P5 ;  /* 0x0000000c1d15ec10 */ /* 0x000fe4000a7ea425 */
[----:B------:R-:W-:-:S13]  /*53b40*/  ISETP.LT.OR P4, PT, R28, 0x11, !P3 ;  /* 0x000000111c00780c */ /* 0x000fda0005f81670 */
[----:B------:R-:W0:Y:S01]  /*53b50*/  @!P4 LDC.64 R36, c[0x0][0x5c0] ;  /* 0x00017000ff24cb82 */ /* 0x000e220000000a00 */
[----:B------:R-:W-:Y:S02]  /*53b60*/  @!P4 IMAD.MOV.U32 R38, RZ, RZ, R24 ;  /* 0x000000ffff26c224 */ /* 0x000fe400078e0018 */
[----:B------:R-:W-:Y:S02]  /*53b70*/  @!P4 IMAD.MOV.U32 R39, RZ, RZ, R29 ;  /* 0x000000ffff27c224 */ /* 0x000fe400078e001d */
[----:B------:R-:W-:-:S03]  /*53b80*/  @!P4 IMAD.WIDE.U32 R38, R12, 0x180, R38 ;  /* 0x000001800c26c825 */ /* 0x000fc600078e0026 */
        /* <DEDUP_REMOVED lines=367> */
[----:B------:R-:W-:Y:S01]  /*55280*/  @!P0 STL.64 [R1+0xb8], R20 ;  /* 0x0000b81401008387 */ /* 0x000fe20000100a00 */
[----:B------:R-:W-:Y:S02]  /*55290*/  LOP3.LUT P0, RZ, R4, 0x8000000, RZ, 0xc0, !PT ;  /* 0x0800000004ff7812 */ /* 0x000fe4000780c0ff */
[----:B------:R-:W-:Y:S01]  /*552a0*/  LOP3.LUT R30, R30, 0xfffff7ff, RZ, 0xc0, !PT ;  /* 0xfffff7ff1e1e7812 */ /* 0x000fe200078ec0ff */
[----:B------:R-:W3:Y:S04]  /*552b0*/  LDL.LU R8, [R1+0xd68] ;  /* 0x000d680001087983 */ /* 0x000ee80000300800 */
[----:B------:R-:W3:Y:S06]  /*552c0*/  LDL.64 R54, [R1+0x208] ;  /* 0x0002080001367983 */ /* 0x000eec0000100a00 */
[----:B------:R-:W-:-:S02]  /*552d0*/  @P0 LOP3.LUT R30, R30, 0x800, RZ, 0xfc, !PT ;  /* 0x000008001e1e0812 */ /* 0x000fc400078efcff */
[----:B------:R-:W-:-:S13]  /*552e0*/  ISETP.LT.OR P0, PT, R28, 0x11a, !P1 ;  /* 0x0000011a1c00780c */ /* 0x000fda0004f01670 */
[----:B------:R-:W0:Y:S02]  /*552f0*/  @!P0 LDC.64 R36, c[0x0][0x5c0] ;  /* 0x00017000ff248b82 */ /* 0x000e240000000a00 */
[----:B0-----:R-:W-:-:S04]  /*55300*/  @!P0 IADD3 R134, P5, P6, R24, UR13, R36 ;  /* 0x0000000d18868c10 */ /* 0x001fc8000febe024 */
[----:B------:R-:W-:Y:S02]  /*55310*/  @!P0 IADD3.X R135, R29, UR12, R37, P5, P6 ;  /* 0x0000000c1d878c10 */ /* 0x000fe4000afec425 */
        /* <DEDUP_REMOVED lines=10> */
[----:B------:R-:W-:-:S03]  /*553c0*/  LOP3.LUT P2, RZ, R4, 0x800000, RZ, 0xc0, !PT ;  /* 0x0080000004ff7812 */ /* 0x000fc6000784c0ff */
[----:B------:R-:W-:Y:S04]  /*553d0*/  STL [R1+0x14d4], R134 ;  /* 0x0014d48601007387 */ /* 0x000fe80000100800 */
[----:B------:R-:W-:Y:S04]  /*553e0*/  STL [R1+0x14d0], R135 ;  /* 0x0014d08701007387 */ /* 0x000fe80000100800 */
[----:B------:R-:W4:Y:S04]  /*553f0*/  LDL.LU R2, [R1+0xd6c] ;  /* 0x000d6c0001027983 */ /* 0x000f280000300800 */
[----:B------:R-:W4:Y:S01]  /*55400*/  LDL.LU.64 R42, [R1+0x1a8] ;  /* 0x0001a800012a7983 */ /* 0x000f220000300a00 */
        /* <DEDUP_REMOVED lines=25> */
[----:B------:R-:W-:Y:S04]  /*555a0*/  STL [R1+0x14cc], R126 ;  /* 0x0014cc7e01007387 */ /* 0x000fe80000100800 */
[----:B------:R-:W-:Y:S04]  /*555b0*/  STL [R1+0x14c8], R127 ;  /* 0x0014c87f01007387 */ /* 0x000fe80000100800 */
[----:B------:R-:W3:Y:S01]  /*555c0*/  LDL.LU R8, [R1+0xd70] ;  /* 0x000d700001087983 */ /* 0x000ee20000300800 */
[----:B--2---:R-:W-:-:S04]  /*555d0*/  LOP3.LUT R31, R31, 0xff, RZ, 0xc0, !PT ;  /* 0x000000ff1f1f7812 */ /* 0x004fc800078ec0ff */
[----:B------:R-:W-:-:S05]  /*555e0*/  F2FP.F16.E4M3.UNPACK_B R31, R31 ;  /* 0x0000001fff1f723e */ /* 0x000fca00020006ff */
[----:B------:R-:W-:-:S05]  /*555f0*/  HADD2.F32 R31, -RZ, R31.H0_H0 ;  /* 0x2000001fff1f7230 */ /* 0x000fca0000004100 */
[----:B------:R-:W-:-:S04]  /*55600*/  FMUL R31, R31, UR26 ;  /* 0x0000001a1f1f7c20 */ /* 0x000fc80008400000 */
[----:B----4-:R-:W-:Y:S01]  /*55610*/  FFMA R31, R2, UR27, R31 ;  /* 0x0000001b021f7c23 */ /* 0x010fe2000800001f */
[----:B------:R-:W-:Y:S01]  /*55620*/  ISETP.LT.OR P0, PT, R28, 0x129, !P1 ;  /* 0x000001291c00780c */ /* 0x000fe20004f01670 */
[----:B------:R-:W2:Y:S03]  /*55630*/  LDL.LU R2, [R1+0xd74] ;  /* 0x000d740001027983 */ /* 0x000ea60000300800 */
[----:B------:R-:W-:-:S05]  /*55640*/  F2FP.SATFINITE.E4M3.F32.PACK_AB_MERGE_C R31, RZ, R31, RZ ;  /* 0x0000001fff1f723e */ /* 0x000fca00048070ff */
[----:B------:R0:W-:Y:S02]  /*55650*/  @!P2 STG.E.U8 desc[UR32][R42.64+0x31], R31 ;  /* 0x0000311f2a00a986 */ /* 0x0001e4000c101120 */
[----:B0-----:R-:W-:-:S05]  /*55660*/  @!P4 IMAD R31, R13, 0x180, RZ ;  /* 0x000001800d1fc824 */ /* 0x001fca00078e02ff */
[--C-:B------:R-:W-:Y:S02]  /*55670*/  @!P4 IADD3.X R39, R37, R39, R31.reuse, P5, !PT ;  /* 0x000000272527c210 */ /* 0x100fe40002ffe41f */
[----:B------:R-:W-:Y:S01]  /*55680*/  PRMT R31, RZ, 0x7610, R31 ;  /* 0x00007610ff1f7816 */ /* 0x000fe2000000001f */
[----:B------:R-:W0:Y:S05]  /*55690*/  @!P0 LDC.64 R36, c[0x0][0x5c0] ;  /* 0x00017000ff248b82 */ /* 0x000e2a0000000a00 */
[----:B------:R-:W4:Y:S01]  /*556a0*/  @!P4 LDG.E.U8 R31, desc[UR32][R32.64+0x38] ;  /* 0x00003820201fc981 */ /* 0x000f22000c1e1100 */
[----:B0-----:R-:W-:-:S04]  /*556b0*/  @!P0 IADD3 R86, P5, P6, R24, UR13, R36 ;  /* 0x0000000d18568c10 */ /* 0x001fc8000febe024 */
[----:B------:R-:W-:Y:S02]  /*556c0*/  @!P0 IADD3.X R87, R29, UR12, R37, P5, P6 ;  /* 0x0000000c1d578c10 */ /* 0x000fe4000afec425 */
[----:B----4-:R-:W-:-:S04]  /*556d0*/  LOP3.LUT R31, R31, 0xff, RZ, 0xc0, !PT ;  /* 0x000000ff1f1f7812 */ /* 0x010fc800078ec0ff */
        /* <DEDUP_REMOVED lines=15> */
[----:B------:R-:W3:Y:S01]  /*557d0*/  @!P4 LDG.E.U8 R31, desc[UR32][R32.64+0x39] ;  /* 0x00003920201fc981 */ /* 0x000ee2000c1e1100 */
[----:B------:R-:W-:Y:S02]  /*557e0*/  LOP3.LUT P0, RZ, R4, 0x20000000, RZ, 0xc0, !PT ;  /* 0x2000000004ff7812 */ /* 0x000fe4000780c0ff */
[----:B------:R-:W-:-:S11]  /*557f0*/  LOP3.LUT R30, R30, 0xfffffbff, RZ, 0xc0, !PT ;  /* 0xfffffbff1e1e7812 */ /* 0x000fd600078ec0ff */
[----:B------:R-:W-:Y:S02]  /*55800*/  @P0 LOP3.LUT R30, R30, 0x400, RZ, 0xfc, !PT ;  /* 0x000004001e1e0812 */ /* 0x000fe400078efcff */
[----:B------:R-:W-:-:S13]  /*55810*/  ISETP.LT.OR P0, PT, R28, 0x12a, !P1 ;  /* 0x0000012a1c00780c */ /* 0x000fda0004f01670 */
[----:B------:R-:W0:Y:S02]  /*55820*/  @!P0 LDC.64 R36, c[0x0][0x5c0] ;  /* 0x00017000ff248b82 */ /* 0x000e240000000a00 */
[----:B0-----:R-:W-:-:S04]  /*55830*/  @!P0 IADD3 R84, P5, P6, R24, UR13, R36 ;  /* 0x0000000d18548c10 */ /* 0x001fc8000febe024 */
[----:B------:R-:W-:Y:S02]  /*55840*/  @!P0 IADD3.X R85, R29, UR12, R37, P5, P6 ;  /* 0x0000000c1d558c10 */ /* 0x000fe4000afec425 */
[----:B------:R-:W-:Y:S01]  /*55850*/  LOP3.LUT P0, RZ, R30, 0x400, RZ, 0xc0, !PT ;  /* 0x000004001eff7812 */ /* 0x000fe2000780c0ff */
[----:B------:R-:W-:Y:S04]  /*55860*/  STL [R1+0x14b4], R86 ;  /* 0x0014b45601007387 */ /* 0x000fe80000100800 */
[----:B------:R-:W-:Y:S04]  /*55870*/  STL [R1+0x14b0], R87 ;  /* 0x0014b05701007387 */ /* 0x000fe80000100800 */
[----:B------:R-:W4:Y:S04]  /*55880*/  LDL.LU R8, [R1+0xd78] ;  /* 0x000d780001087983 */ /* 0x000f280000300800 */
[----:B------:R-:W4:Y:S01]  /*55890*/  LDL.LU.64 R54, [R1+0x1e8] ;  /* 0x0001e80001367983 */ /* 0x000f220000300a00 */
[----:B---3--:R-:W-:-:S04]  /*558a0*/  LOP3.LUT R31, R31, 0xff, RZ, 0xc0, !PT ;  /* 0x000000ff1f1f7812 */ /* 0x008fc800078ec0ff */
        /* <DEDUP_REMOVED lines=8> */
[----:B------:R-:W-:-:S03]  /*55930*/  LOP3.LUT P2, RZ, R4, 0x1000000, RZ, 0xc0, !PT ;  /* 0x0100000004ff7812 */ /* 0x000fc6000784c0ff */
[----:B------:R-:W-:Y:S04]  /*55940*/  STL [R1+0x14bc], R84 ;  /* 0x0014bc5401007387 */ /* 0x000fe80000100800 */
[----:B------:R-:W-:Y:S04]  /*55950*/  STL [R1+0x14b8], R85 ;  /* 0x0014b85501007387 */ /* 0x000fe80000100800 */
[----:B------:R-:W3:Y:S04]  /*55960*/  LDL.LU R2, [R1+0xd7c] ;  /* 0x000d7c0001027983 */ /* 0x000ee80000300800 */
[----:B------:R-:W3:Y:S01]  /*55970*/  LDL.LU.64 R42, [R1+0x188] ;  /* 0x00018800012a7983 */ /* 0x000ee20000300a00 */
        /* <DEDUP_REMOVED lines=27> */
[----:B------:R-:W4:Y:S01]  /*55b30*/  LDL.LU R8, [R1+0xd80] ;  /* 0x000d800001087983 */ /* 0x000f220000300800 */
[----:B--2---:R-:W-:-:S04]  /*55b40*/  LOP3.LUT R31, R31, 0xff, RZ, 0xc0, !PT ;  /* 0x000000ff1f1f7812 */ /* 0x004fc800078ec0ff */
[----:B------:R-:W-:-:S05]  /*55b50*/  F2FP.F16.E4M3.UNPACK_B R31, R31 ;  /* 0x0000001fff1f723e */ /* 0x000fca00020006ff */
[----:B------:R-:W-:-:S05]  /*55b60*/  HADD2.F32 R31, -RZ, R31.H0_H0 ;  /* 0x2000001fff1f7230 */ /* 0x000fca0000004100 */
[----:B------:R-:W-:-:S04]  /*55b70*/  FMUL R31, R31, UR26 ;  /* 0x0000001a1f1f7c20 */ /* 0x000fc80008400000 */
[----:B---3--:R-:W-:Y:S01]  /*55b80*/  FFMA R31, R2, UR27, R31 ;  /* 0x0000001b021f7c23 */ /* 0x008fe2000800001f */
        /* <DEDUP_REMOVED lines=8> */
[----:B------:R-:W3:Y:S01]  /*55c10*/  @!P4 LDG.E.U8 R31, desc[UR32][R32.64+0x40] ;  /* 0x00004020201fc981 */ /* 0x000ee2000c1e1100 */
[----:B0-----:R-:W-:-:S04]  /*55c20*/  @!P0 IADD3 R78, P5, P6, R24, UR13, R36 ;  /* 0x0000000d184e8c10 */ /* 0x001fc8000febe024 */
[----:B------:R-:W-:Y:S02]  /*55c30*/  @!P0 IADD3.X R79, R29, UR12, R37, P5, P6 ;  /* 0x0000000c1d4f8c10 */ /* 0x000fe4000afec425 */
[----:B---3--:R-:W-:-:S04]  /*55c40*/  LOP3.LUT R31, R31, 0xff, RZ, 0xc0, !PT ;  /* 0x000000ff1f1f7812 */ /* 0x008fc800078ec0ff */
[----:B------:R-:W-:-:S05]  /*55c50*/  F2FP.F16.E4M3.UNPACK_B R31, R31 ;  /* 0x0000001fff1f723e */ /* 0x000fca00020006ff */
[----:B------:R-:W-:-:S05]  /*55c60*/  HADD2.F32 R31, -RZ, R31.H0_H0 ;  /* 0x2000001fff1f7230 */ /* 0x000fca0000004100 */
[----:B------:R-:W-:-:S04]  /*55c70*/  FMUL R31, R31, UR26 ;  /* 0x0000001a1f1f7c20 */ /* 0x000fc80008400000 */
[----:B----4-:R-:W-:-:S05]  /*55c80*/  FFMA R31, R8, UR27, R31 ;  /* 0x0000001b081f7c23 */ /* 0x010fca000800001f */
        /* <DEDUP_REMOVED lines=329> */
[----:B------:R-:W-:Y:S02]  /*57120*/  LOP3.LUT R10, R10, 0xff7fffff, RZ, 0xc0, !PT ;  /* 0xff7fffff0a0a7812 */ /* 0x000fe400078ec0ff */
[----:B------:R-:W-:Y:S01]  /*57130*/  LOP3.LUT P2, RZ, R30, 0x40, RZ, 0xc0, !PT ;  /* 0x000000401eff7812 */ /* 0x000fe2000784c0ff */
[----:B------:R-:W2:Y:S01]  /*57140*/  LDL.LU R2, [R1+0xdc4] ;  /* 0x000dc40001027983 */ /* 0x000ea20000300800 */
[----:B------:R-:W-:-:S05]  /*57150*/  F2FP.SATFINITE.E4M3.F32.PACK_AB_MERGE_C R31, RZ, R31, RZ ;  /* 0x0000001fff1f723e */ /* 0x000fca00048070ff */
[----:B------:R0:W-:Y:S02]  /*57160*/  @!P0 STG.E.U8 desc[UR32][R200.64+0x59], R31 ;  /* 0x0000591fc8008986 */ /* 0x0001e4000c101120 */
[----:B0-----:R-:W-:-:S05]  /*57170*/  @!P4 IMAD R31, R13, 0x180, RZ ;  /* 0x000001800d1fc824 */ /* 0x001fca00078e02ff */
[--C-:B------:R-:W-:Y:S02]  /*57180*/  @!P4 IADD3.X R39, R37, R39, R31.reuse, P5, !PT ;  /* 0x000000272527c210 */ /* 0x100fe40002ffe41f */
[----:B------:R-:W-:-:S06]  /*57190*/  PRMT R31, RZ, 0x7610, R31 ;  /* 0x00007610ff1f7816 */ /* 0x000fcc000000001f */
[----:B------:R-:W3:Y:S01]  /*571a0*/  @!P4 LDG.E.U8 R31, desc[UR32][R32.64+0x60] ;  /* 0x00006020201fc981 */ /* 0x000ee2000c1e1100 */
[----:B------:R-:W-:-:S13]  /*571b0*/  ISETP.LT.OR P0, PT, R28, 0x179, !P1 ;  /* 0x000001791c00780c */ /* 0x000fda0004f01670 */
[----:B------:R-:W0:Y:S01]  /*571c0*/  @!P0 LDC.64 R36, c[0x0][0x5c0] ;  /* 0x00017000ff248b82 */ /* 0x000e220000000a00 */
[----:B------:R-:W-:Y:S02]  /*571d0*/  @P1 LOP3.LUT R10, R10, 0x800000, RZ, 0xfc, !PT ;  /* 0x008000000a0a1812 */ /* 0x000fe400078efcff */
[----:B------:R-:W-:Y:S02]  /*571e0*/  LOP3.LUT P1, RZ, R3, 0x100, RZ, 0xc0, !PT ;  /* 0x0000010003ff7812 */ /* 0x000fe4000782c0ff */
[----:B------:R-:W-:-:S11]  /*571f0*/  LOP3.LUT R30, R30, 0xffffffdf, RZ, 0xc0, !PT ;  /* 0xffffffdf1e1e7812 */ /* 0x000fd600078ec0ff */
[----:B------:R-:W-:Y:S02]  /*57200*/  @P1 LOP3.LUT R30, R30, 0x20, RZ, 0xfc, !PT ;  /* 0x000000201e1e1812 */ /* 0x000fe400078efcff */
[----:B------:R-:W-:Y:S02]  /*57210*/  ISETP.LT.OR P1, PT, R28, 0xc1, !P2 ;  /* 0x000000c11c00780c */ /* 0x000fe40005721670 */
        /* <DEDUP_REMOVED lines=15> */
[----:B0-----:R-:W-:Y:S01]  /*57310*/  @!P4 IADD3 R36, P5, R36, R38, RZ ;  /* 0x000000262424c210 */ /* 0x001fe20007fbe0ff */
[----:B------:R-:W-:-:S03]  /*57320*/  IMAD.U32 R38, RZ, RZ, UR11 ;  /* 0x0000000bff267e24 */ /* 0x000fc6000f8e00ff */
[----:B------:R-:W-:Y:S01]  /*57330*/  @!P4 IADD3.X R37, R39, R37, R31, P5, !PT ;  /* 0x000000252725c210 */ /* 0x000fe20002ffe41f */
[----:B------:R-:W-:Y:S01]  /*57340*/  IMAD.U32 R31, RZ, RZ, UR10 ;  /* 0x0000000aff1f7e24 */ /* 0x000fe2000f8e00ff */
[----:B------:R-:W-:-:S04]  /*57350*/  @!P1 IADD3 R198, P5, P6, R38, UR9, R24 ;  /* 0x0000000926c69c10 */ /* 0x000fc8000febe018 */
[----:B------:R-:W-:Y:S02]  /*57360*/  @!P1 IADD3.X R199, R31, UR8, R29, P5, P6 ;  /* 0x000000081fc79c10 */ /* 0x000fe4000afec41d */
[----:B------:R-:W-:-:S06]  /*57370*/  PRMT R31, RZ, 0x7610, R31 ;  /* 0x00007610ff1f7816 */ /* 0x000fcc000000001f */
[----:B------:R-:W3:Y:S01]  /*57380*/  @!P4 LDG.E.U8 R31, desc[UR32][R32.64+0x61] ;  /* 0x00006120201fc981 */ /* 0x000ee2000c1e1100 */
[----:B------:R-:W-:Y:S02]  /*57390*/  ISETP.LT.OR P6, PT, R28, 0xc2, !P2 ;  /* 0x000000c21c00780c */ /* 0x000fe400057c1670 */
[C---:B------:R-:W-:Y:S02]  /*573a0*/  LOP3.LUT P0, RZ, R3.reuse, 0x2, RZ, 0xc0, !PT ;  /* 0x0000000203ff7812 */ /* 0x040fe4000780c0ff */
[----:B------:R-:W-:-:S04]  /*573b0*/  LOP3.LUT R3, R3, 0xdfffffff, RZ, 0xc0, !PT ;  /* 0xdfffffff03037812 */ /* 0x000fc800078ec0ff */
[----:B------:R-:W-:Y:S02]  /*573c0*/  @P1 LOP3.LUT R3, R3, 0x20000000, RZ, 0xfc, !PT ;  /* 0x2000000003031812 */ /* 0x000fe400078efcff */
        /* <DEDUP_REMOVED lines=9> */
[----:B--2---:R-:W-:Y:S02]  /*57460*/  FFMA R31, R2, UR27, R31 ;  /* 0x0000001b021f7c23 */ /* 0x004fe4000800001f */
[----:B------:R-:W2:Y:S04]  /*57470*/  LDL.LU R2, [R1+0xdcc] ;  /* 0x000dcc0001027983 */ /* 0x000ea80000300800 */
[----:B------:R-:W3:Y:S01]  /*57480*/  LDL.LU.64 R214, [R1+0x170] ;  /* 0x0001700001d67983 */ /* 0x000ee20000300a00 */
[----:B------:R-:W-:-:S05]  /*57490*/  F2FP.SATFINITE.E4M3.F32.PACK_AB_MERGE_C R31, RZ, R31, RZ ;  /* 0x0000001fff1f723e */ /* 0x000fca00048070ff */
[----:B------:R0:W-:Y:S02]  /*574a0*/  @!P4 STG.E.U8 desc[UR32][R36.64+0x61], R31 ;  /* 0x0000611f2400c986 */ /* 0x0001e4000c101120 */
[----:B0-----:R-:W-:Y:S02]  /*574b0*/  IMAD.U32 R36, RZ, RZ, UR11 ;  /* 0x0000000bff247e24 */ /* 0x001fe4000f8e00ff */
[----:B------:R-:W-:-:S03]  /*574c0*/  IMAD.U32 R31, RZ, RZ, UR10 ;  /* 0x0000000aff1f7e24 */ /* 0x000fc6000f8e00ff */
[----:B------:R-:W-:-:S04]  /*574d0*/  @!P6 IADD3 R200, P4, P5, R36, UR9, R24 ;  /* 0x0000000924c8ec10 */ /* 0x000fc8000fd9e018 */
[----:B------:R-:W-:Y:S02]  /*574e0*/  @!P6 IADD3.X R201, R31, UR8, R29, P4, P5 ;  /* 0x000000081fc9ec10 */ /* 0x000fe4000a7ea41d */
[----:B------:R-:W-:-:S06]  /*574f0*/  PRMT R31, RZ, 0x7610, R31 ;  /* 0x00007610ff1f7816 */ /* 0x000fcc000000001f */
[----:B------:R-:W4:Y:S02]  /*57500*/  @!P1 LDG.E.U8 R31, desc[UR32][R34.64+0x60] ;  /* 0x00006020221f9981 */ /* 0x000f24000c1e1100 */
[----:B----4-:R-:W-:-:S04]  /*57510*/  LOP3.LUT R31, R31, 0xff, RZ, 0xc0, !PT ;  /* 0x000000ff1f1f7812 */ /* 0x010fc800078ec0ff */
[----:B------:R-:W-:-:S05]  /*57520*/  F2FP.F16.E4M3.UNPACK_B R31, R31 ;  /* 0x0000001fff1f723e */ /* 0x000fca00020006ff */
[----:B------:R-:W-:-:S05]  /*57530*/  HADD2.F32 R31, -RZ, R31.H0_H0 ;  /* 0x2000001fff1f7230 */ /* 0x000fca0000004100 */
[----:B------:R-:W-:-:S04]  /*57540*/  FMUL R31, R31, UR26 ;  /* 0x0000001a1f1f7c20 */ /* 0x000fc80008400000 */
[----:B------:R-:W-:Y:S01]  /*57550*/  FFMA R31, R8, UR27, R31 ;  /* 0x0000001b081f7c23 */ /* 0x000fe2000800001f */
[----:B------:R-:W-:Y:S01]  /*57560*/  LOP3.LUT R3, R3, 0xefffffff, RZ, 0xc0, !PT ;  /* 0xefffffff03037812 */ /* 0x000fe200078ec0ff */
[----:B------:R-:W-:Y:S02]  /*57570*/  IMAD.U32 R37, RZ, RZ, UR11 ;  /* 0x0000000bff257e24 */ /* 0x000fe4000f8e00ff */
[----:B------:R-:W-:Y:S01]  /*57580*/  IMAD.U32 R36, RZ, RZ, UR10 ;  /* 0x0000000aff247e24 */ /* 0x000fe2000f8e00ff */
[----:B------:R-:W4:Y:S01]  /*57590*/  LDL.LU R8, [R1+0xdd0] ;  /* 0x000dd00001087983 */ /* 0x000f220000300800 */
[----:B------:R-:W-:-:S05]  /*575a0*/  F2FP.SATFINITE.E4M3.F32.PACK_AB_MERGE_C R31, RZ, R31, RZ ;  /* 0x0000001fff1f723e */ /* 0x000fca00048070ff */
[----:B------:R0:W-:Y:S02]  /*575b0*/  @!P1 STG.E.U8 desc[UR32][R210.64+0x60], R31 ;  /* 0x0000601fd2009986 */ /* 0x0001e4000c101120 */
[----:B0-----:R-:W-:-:S06]  /*575c0*/  PRMT R31, RZ, 0x7610, R31 ;  /* 0x00007610ff1f7816 */ /* 0x001fcc000000001f */
[----:B------:R-:W2:Y:S01]  /*575d0*/  @!P0 LDG.E.U8 R31, desc[UR32][R34.64+0x61] ;  /* 0x00006120221f8981 */ /* 0x000ea2000c1e1100 */
[----:B------:R-:W-:Y:S02]  /*575e0*/  @P6 LOP3.LUT R3, R3, 0x10000000, RZ, 0xfc, !PT ;  /* 0x1000000003036812 */ /* 0x000fe400078efcff */
[----:B------:R-:W-:-:S13]  /*575f0*/  ISETP.LT.OR P6, PT, R28, 0xc9, !P2 ;  /* 0x000000c91c00780c */ /* 0x000fda00057c1670 */
[----:B------:R-:W-:-:S04]  /*57600*/  @!P6 IADD3 R114, P4, P5, R37, UR9, R24 ;  /* 0x000000092572ec10 */ /* 0x000fc8000fd9e018 */
[----:B------:R-:W-:Y:S02]  /*57610*/  @!P6 IADD3.X R115, R36, UR8, R29, P4, P5 ;  /* 0x000000082473ec10 */ /* 0x000fe4000a7ea41d */
[----:B------:R-:W-:-:S13]  /*57620*/  ISETP.LT.OR P4, PT, R28, 0x69, !P3 ;  /* 0x000000691c00780c */ /* 0x000fda0005f81670 */
[----:B------:R-:W0:Y:S01]  /*57630*/  @!P4 LDC.64 R38, c[0x0][0x5c0] ;  /* 0x00017000ff26cb82 */ /* 0x000e220000000a00 */
[----:B------:R-:W-:Y:S02]  /*57640*/  @!P4 IMAD.MOV.U32 R36, RZ, RZ, R24 ;  /* 0x000000ffff24c224 */ /* 0x000fe400078e0018 */
[----:B------:R-:W-:Y:S02]  /*57650*/  @!P4 IMAD.MOV.U32 R37, RZ, RZ, R29 ;  /* 0x000000ffff25c224 */ /* 0x000fe400078e001d */
[----:B------:R-:W-:Y:S01]  /*57660*/  @!P4 IMAD.WIDE.U32 R36, R12, 0x180, R36 ;  /* 0x000001800c24c825 */ /* 0x000fe200078e0024 */
[----:B------:R-:W-:-:S04]  /*57670*/  LOP3.LUT R3, R3, 0xf7ffffff, RZ, 0xc0, !PT ;  /* 0xf7ffffff03037812 */ /* 0x000fc800078ec0ff */
[----:B------:R-:W-:Y:S02]  /*57680*/  @P6 LOP3.LUT R3, R3, 0x8000000, RZ, 0xfc, !PT ;  /* 0x0800000003036812 */ /* 0x000fe400078efcff */
[----:B0-----:R-:W-:Y:S01]  /*57690*/  @!P4 IADD3 R36, P5, R36, R38, RZ ;  /* 0x000000262424c210 */ /* 0x001fe20007fbe0ff */
[----:B------:R-:W-:Y:S01]  /*576a0*/  IMAD.U32 R38, RZ, RZ, UR11 ;  /* 0x0000000bff267e24 */ /* 0x000fe2000f8e00ff */
[----:B--2---:R-:W-:-:S04]  /*576b0*/  LOP3.LUT R31, R31, 0xff, RZ, 0xc0, !PT ;  /* 0x000000ff1f1f7812 */ /* 0x004fc800078ec0ff */
[----:B------:R-:W-:-:S05]  /*576c0*/  F2FP.F16.E4M3.UNPACK_B R31, R31 ;  /* 0x0000001fff1f723e */ /* 0x000fca00020006ff */
[----:B------:R-:W-:-:S05]  /*576d0*/  HADD2.F32 R31, -RZ, R31.H0_H0 ;  /* 0x2000001fff1f7230 */ /* 0x000fca0000004100 */
[----:B------:R-:W-:-:S04]  /*576e0*/  FMUL R31, R31, UR26 ;  /* 0x0000001a1f1f7c20 */ /* 0x000fc80008400000 */
[----:B------:R-:W-:Y:S01]  /*576f0*/  FFMA R31, R2, UR27, R31 ;  /* 0x0000001b021f7c23 */ /* 0x000fe2000800001f */
[----:B------:R-:W-:Y:S02]  /*57700*/  LOP3.LUT R3, R3, 0xfbffffff, RZ, 0xc0, !PT ;  /* 0xfbffffff03037812 */ /* 0x000fe400078ec0ff */
[----:B------:R-:W-:Y:S01]  /*57710*/  LOP3.LUT R30, R30, 0xffffffef, RZ, 0xc0, !PT ;  /* 0xffffffef1e1e7812 */ /* 0x000fe200078ec0ff */
[----:B------:R-:W2:Y:S01]  /*57720*/  LDL.LU R2, [R1+0xdd4] ;  /* 0x000dd40001027983 */ /* 0x000ea20000300800 */
[----:B------:R-:W-:-:S05]  /*57730*/  F2FP.SATFINITE.E4M3.F32.PACK_AB_MERGE_C R31, RZ, R31, RZ ;  /* 0x0000001fff1f723e */ /* 0x000fca00048070ff */
[----:B---3--:R0:W-:Y:S01]  /*57740*/  @!P0 STG.E.U8 desc[UR32][R214.64+0x61], R31 ;  /* 0x0000611fd6008986 */ /* 0x0081e2000c101120 */
[----:B------:R-:W-:Y:S01]  /*57750*/  ISETP.LT.OR P0, PT, R28, 0xca, !P2 ;  /* 0x000000ca1c00780c */ /* 0x000fe20005701670 */
[----:B0-----:R-:W-:-:S05]  /*57760*/  @!P4 IMAD R31, R13, 0x180, RZ ;  /* 0x000001800d1fc824 */ /* 0x001fca00078e02ff */
[----:B------:R-:W-:Y:S01]  /*57770*/  @!P4 IADD3.X R37, R39, R37, R31, P5, !PT ;  /* 0x000000252725c210 */ /* 0x000fe20002ffe41f */
[----:B------:R-:W-:-:S06]  /*57780*/  IMAD.U32 R31, RZ, RZ, UR10 ;  /* 0x0000000aff1f7e24 */ /* 0x000fcc000f8e00ff */
[----:B------:R-:W-:-:S04]  /*57790*/  @!P0 IADD3 R214, P5, P6, R38, UR9, R24 ;  /* 0x0000000926d68c10 */ /* 0x000fc8000febe018 */
[----:B------:R-:W-:Y:S02]  /*577a0*/  @!P0 IADD3.X R215, R31, UR8, R29, P5, P6 ;  /* 0x000000081fd78c10 */ /* 0x000fe4000afec41d */
[----:B------:R-:W-:-:S06]  /*577b0*/  PRMT R31, RZ, 0x7610, R31 ;  /* 0x00007610ff1f7816 */ /* 0x000fcc000000001f */
[----:B------:R-:W3:Y:S01]  /*577c0*/  @!P4 LDG.E.U8 R31, desc[UR32][R32.64+0x68] ;  /* 0x00006820201fc981 */ /* 0x000ee2000c1e1100 */
[----:B------:R-:W-:-:S04]  /*577d0*/  @P0 LOP3.LUT R3, R3, 0x4000000, RZ, 0xfc, !PT ;  /* 0x0400000003030812 */ /* 0x000fc800078efcff */
[----:B------:R-:W-:-:S13]  /*577e0*/  LOP3.LUT P1, RZ, R3, 0x400, RZ, 0xc0, !PT ;  /* 0x0000040003ff7812 */ /* 0x000fda000782c0ff */
[----:B------:R-:W-:Y:S02]  /*577f0*/  @P1 LOP3.LUT R30, R30, 0x10, RZ, 0xfc, !PT ;  /* 0x000000101e1e1812 */ /* 0x000fe400078efcff */
[----:B------:R-:W-:Y:S02]  /*57800*/  ISETP.LT.OR P1, PT, R28, 0xd1, !P2 ;  /* 0x000000d11c00780c */ /* 0x000fe40005721670 */
[----:B---3--:R-:W-:-:S04]  /*57810*/  LOP3.LUT R31, R31, 0xff, RZ, 0xc0, !PT ;  /* 0x000000ff1f1f7812 */ /* 0x008fc800078ec0ff */
[----:B------:R-:W-:-:S05]  /*57820*/  F2FP.F16.E4M3.UNPACK_B R31, R31 ;  /* 0x0000001fff1f723e */ /* 0x000fca00020006ff */
[----:B------:R-:W-:-:S05]  /*57830*/  HADD2.F32 R31, -RZ, R31.H0_H0 ;  /* 0x2000001fff1f7230 */ /* 0x000fca0000004100 */
[----:B------:R-:W-:-:S04]  /*57840*/  FMUL R31, R31, UR26 ;  /* 0x0000001a1f1f7c20 */ /* 0x000fc80008400000 */
[----:B----4-:R-:W-:Y:S01]  /*57850*/  FFMA R31, R8, UR27, R31 ;  /* 0x0000001b081f7c23 */ /* 0x010fe2000800001f */
[C---:B------:R-:W-:Y:S01]  /*57860*/  LOP3.LUT P0, RZ, R3.reuse, 0x8, RZ, 0xc0, !PT ;  /* 0x0000000803ff7812 */ /* 0x040fe2000780c0ff */
[----:B------:R-:W3:Y:S03]  /*57870*/  LDL.LU R8, [R1+0xdd8] ;  /* 0x000dd80001087983 */ /* 0x000ee60000300800 */
[----:B------:R-:W-:Y:S02]  /*57880*/  F2FP.SATFINITE.E4M3.F32.PACK_AB_MERGE_C R31, RZ, R31, RZ ;  /* 0x0000001fff1f723e */ /* 0x000fe400048070ff */
[----:B------:R-:W-:Y:S01]  /*57890*/  LOP3.LUT R3, R3, 0xfdffffff, RZ, 0xc0, !PT ;  /* 0xfdffffff03037812 */ /* 0x000fe200078ec0ff */
[----:B------:R-:W4:Y:S04]  /*578a0*/  LDL.LU.64 R218, [R1+0x1c0] ;  /* 0x0001c00001da7983 */ /* 0x000f280000300a00 */
[----:B------:R0:W-:Y:S01]  /*578b0*/  @!P4 STG.E.U8 desc[UR32][R36.64+0x68], R31 ;  /* 0x0000681f2400c986 */ /* 0x0001e2000c101120 */
[----:B------:R-:W-:-:S13]  /*578c0*/  ISETP.LT.OR P4, PT, R28, 0x6a, !P3 ;  /* 0x0000006a1c00780c */ /* 0x000fda0005f81670 */
[----:B------:R-:W1:Y:S01]  /*578d0*/  @!P4 LDC.64 R38, c[0x0][0x5c0] ;  /* 0x00017000ff26cb82 */ /* 0x000e620000000a00 */
[----:B0-----:R-:W-:Y:S02]  /*578e0*/  @!P4 IMAD.MOV.U32 R36, RZ, RZ, R24 ;  /* 0x000000ffff24c224 */ /* 0x001fe400078e0018 */
[----:B------:R-:W-:Y:S02]  /*578f0*/  @!P4 IMAD.MOV.U32 R37, RZ, RZ, R29 ;  /* 0x000000ffff25c224 */ /* 0x000fe400078e001d */
[----:B------:R-:W-:-:S04]  /*57900*/  @!P4 IMAD.WIDE.U32 R36, R12, 0x180, R36 ;  /* 0x000001800c24c825 */ /* 0x000fc800078e0024 */
[----:B------:R-:W-:Y:S01]  /*57910*/  @!P4 IMAD R31, R13, 0x180, RZ ;  /* 0x000001800d1fc824 */ /* 0x000fe200078e02ff */
[----:B-1----:R-:W-:Y:S01]  /*57920*/  @!P4 IADD3 R36, P5, R36, R38, RZ ;  /* 0x000000262424c210 */ /* 0x002fe20007fbe0ff */
[----:B------:R-:W-:-:S03]  /*57930*/  IMAD.U32 R38, RZ, RZ, UR11 ;  /* 0x0000000bff267e24 */ /* 0x000fc6000f8e00ff */
[----:B------:R-:W-:Y:S01]  /*57940*/  @!P4 IADD3.X R37, R39, R37, R31, P5, !PT ;  /* 0x000000252725c210 */ /* 0x000fe20002ffe41f */
[----:B------:R-:W-:Y:S01]  /*57950*/  IMAD.U32 R31, RZ, RZ, UR10 ;  /* 0x0000000aff1f7e24 */ /* 0x000fe2000f8e00ff */
[----:B------:R-:W-:-:S04]  /*57960*/  @!P1 IADD3 R116, P5, P6, R38, UR9, R24 ;  /* 0x0000000926749c10 */ /* 0x000fc8000febe018 */
[----:B------:R-:W-:Y:S02]  /*57970*/  @!P1 IADD3.X R117, R31, UR8, R29, P5, P6 ;  /* 0x000000081f759c10 */ /* 0x000fe4000afec41d */
[----:B------:R-:W-:-:S06]  /*57980*/  PRMT R31, RZ, 0x7610, R31 ;  /* 0x00007610ff1f7816 */ /* 0x000fcc000000001f */
[----:B------:R-:W2:Y:S01]  /*57990*/  @!P4 LDG.E.U8 R31, desc[UR32][R32.64+0x69] ;  /* 0x00006920201fc981 */ /* 0x000ea2000c1e1100 */
[----:B------:R-:W-:Y:S02]  /*579a0*/  ISETP.LT.OR P6, PT, R28, 0xd2, !P2 ;  /* 0x000000d21c00780c */ /* 0x000fe400057c1670 */
[----:B------:R-:W-:Y:S02]  /*579b0*/  @P1 LOP3.LUT R3, R3, 0x2000000, RZ, 0xfc, !PT ;  /* 0x0200000003031812 */ /* 0x000fe400078efcff */
[----:B------:R-:W-:Y:S02]  /*579c0*/  LOP3.LUT P1, RZ, R30, 0x10, RZ, 0xc0, !PT ;  /* 0x000000101eff7812 */ /* 0x000fe4000782c0ff */
[----:B--2---:R-:W-:-:S04]  /*579d0*/  LOP3.LUT R31, R31, 0xff, RZ, 0xc0, !PT ;  /* 0x000000ff1f1f7812 */ /* 0x004fc800078ec0ff */
[----:B------:R-:W-:-:S05]  /*579e0*/  F2FP.F16.E4M3.UNPACK_B R31, R31 ;  /* 0x0000001fff1f723e */ /* 0x000fca00020006ff */
[----:B------:R-:W-:-:S05]  /*579f0*/  HADD2.F32 R31, -RZ, R31.H0_H0 ;  /* 0x2000001fff1f7230 */ /* 0x000fca0000004100 */
[----:B------:R-:W-:-:S04]  /*57a00*/  FMUL R31, R31, UR26 ;  /* 0x0000001a1f1f7c20 */ /* 0x000fc80008400000 */
[----:B------:R-:W-:Y:S02]  /*57a10*/  FFMA R31, R2, UR27, R31 ;  /* 0x0000001b021f7c23 */ /* 0x000fe4000800001f */
[----:B------:R-:W2:Y:S04]  /*57a20*/  LDL.LU R2, [R1+0xddc] ;  /* 0x000ddc0001027983 */ /* 0x000ea80000300800 */
[----:B------:R-:W2:Y:S01]  /*57a30*/  LDL.LU.64 R220, [R1+0x190] ;  /* 0x0001900001dc7983 */ /* 0x000ea20000300a00 */
[----:B------:R-:W-:-:S05]  /*57a40*/  F2FP.SATFINITE.E4M3.F32.PACK_AB_MERGE_C R31, RZ, R31, RZ ;  /* 0x0000001fff1f723e */ /* 0x000fca00048070ff */
[----:B------:R0:W-:Y:S02]  /*57a50*/  @!P4 STG.E.U8 desc[UR32][R36.64+0x69], R31 ;  /* 0x0000691f2400c986 */ /* 0x0001e4000c101120 */
[----:B0-----:R-:W-:Y:S02]  /*57a60*/  IMAD.U32 R36, RZ, RZ, UR11 ;  /* 0x0000000bff247e24 */ /* 0x001fe4000f8e00ff */
[----:B------:R-:W-:-:S03]  /*57a70*/  IMAD.U32 R31, RZ, RZ, UR10 ;  /* 0x0000000aff1f7e24 */ /* 0x000fc6000f8e00ff */
[----:B------:R-:W-:-:S04]  /*57a80*/  @!P6 IADD3 R210, P4, P5, R36, UR9, R24 ;  /* 0x0000000924d2ec10 */ /* 0x000fc8000fd9e018 */
[----:B------:R-:W-:Y:S02]  /*57a90*/  @!P6 IADD3.X R211, R31, UR8, R29, P4, P5 ;  /* 0x000000081fd3ec10 */ /* 0x000fe4000a7ea41d */
[----:B------:R-:W-:-:S06]  /*57aa0*/  PRMT R31, RZ, 0x7610, R31 ;  /* 0x00007610ff1f7816 */ /* 0x000fcc000000001f */
[----:B------:R-:W3:Y:S02]  /*57ab0*/  @!P1 LDG.E.U8 R31, desc[UR32][R34.64+0x68] ;  /* 0x00006820221f9981 */ /* 0x000ee4000c1e1100 */
[----:B---3--:R-:W-:-:S04]  /*57ac0*/  LOP3.LUT R31, R31, 0xff, RZ, 0xc0, !PT ;  /* 0x000000ff1f1f7812 */ /* 0x008fc800078ec0ff */
[----:B------:R-:W-:-:S05]  /*57ad0*/  F2FP.F16.E4M3.UNPACK_B R31, R31 ;  /* 0x0000001fff1f723e */ /* 0x000fca00020006ff */
[----:B------:R-:W-:-:S05]  /*57ae0*/  HADD2.F32 R31, -RZ, R31.H0_H0 ;  /* 0x2000001fff1f7230 */ /* 0x000fca0000004100 */
[----:B------:R-:W-:-:S04]  /*57af0*/  FMUL R31, R31, UR26 ;  /* 0x0000001a1f1f7c20 */ /* 0x000fc80008400000 */
[----:B------:R-:W-:Y:S01]  /*57b00*/  FFMA R31, R8, UR27, R31 ;  /* 0x0000001b081f7c23 */ /* 0x000fe2000800001f */
[----:B------:R-:W-:Y:S01]  /*57b10*/  LOP3.LUT R3, R3, 0xfeffffff, RZ, 0xc0, !PT ;  /* 0xfeffffff03037812 */ /* 0x000fe200078ec0ff */
[----:B------:R-:W-:Y:S02]  /*57b20*/  IMAD.U32 R37, RZ, RZ, UR11 ;  /* 0x0000000bff257e24 */ /* 0x000fe4000f8e00ff */
[----:B------:R-:W-:Y:S01]  /*57b30*/  IMAD.U32 R36, RZ, RZ, UR10 ;  /* 0x0000000aff247e24 */ /* 0x000fe2000f8e00ff */
[----:B------:R-:W3:Y:S01]  /*57b40*/  LDL.LU R8, [R1+0xde0] ;  /* 0x000de00001087983 */ /* 0x000ee20000300800 */
[----:B------:R-:W-:-:S05]  /*57b50*/  F2FP.SATFINITE.E4M3.F32.PACK_AB_MERGE_C R31, RZ, R31, RZ ;  /* 0x0000001fff1f723e */ /* 0x000fca00048070ff */
[----:B----4-:R0:W-:Y:S02]  /*57b60*/  @!P1 STG.E.U8 desc[UR32][R218.64+0x68], R31 ;  /* 0x0000681fda009986 */ /* 0x0101e4000c101120 */
[----:B0-----:R-:W-:-:S06]  /*57b70*/  PRMT R31, RZ, 0x7610, R31 ;  /* 0x00007610ff1f7816 */ /* 0x001fcc000000001f */
[----:B------:R-:W4:Y:S01]  /*57b80*/  @!P0 LDG.E.U8 R31, desc[UR32][R34.64+0x69] ;  /* 0x00006920221f8981 */ /* 0x000f22000c1e1100 */
        /* <DEDUP_REMOVED lines=13> */
[----:B----4-:R-:W-:-:S04]  /*57c60*/  LOP3.LUT R31, R31, 0xff, RZ, 0xc0, !PT ;  /* 0x000000ff1f1f7812 */ /* 0x010fc800078ec0ff */
[----:B------:R-:W-:-:S05]  /*57c70*/  F2FP.F16.E4M3.UNPACK_B R31, R31 ;  /* 0x0000001fff1f723e */ /* 0x000fca00020006ff */
[----:B------:R-:W-:-:S05]  /*57c80*/  HADD2.F32 R31, -RZ, R31.H0_H0 ;  /* 0x2000001fff1f7230 */ /* 0x000fca0000004100 */
[----:B------:R-:W-:-:S04]  /*57c90*/  FMUL R31, R31, UR26 ;  /* 0x0000001a1f1f7c20 */ /* 0x000fc80008400000 */
[----:B--2---:R-:W-:Y:S01]  /*57ca0*/  FFMA R31, R2, UR27, R31 ;  /* 0x0000001b021f7c23 */ /* 0x004fe2000800001f */
[----:B------:R-:W-:Y:S02]  /*57cb0*/  LOP3.LUT R3, R3, 0xffbfffff, RZ, 0xc0, !PT ;  /* 0xffbfffff03037812 */ /* 0x000fe400078ec0ff */
[----:B------:R-:W-:Y:S01]  /*57cc0*/  LOP3.LUT R30, R30, 0xfffffff7, RZ, 0xc0, !PT ;  /* 0xfffffff71e1e7812 */ /* 0x000fe200078ec0ff */
[----:B------:R-:W2:Y:S01]  /*57cd0*/  LDL.LU R2, [R1+0xde4] ;  /* 0x000de40001027983 */ /* 0x000ea20000300800 */
[----:B------:R-:W-:-:S05]  /*57ce0*/  F2FP.SATFINITE.E4M3.F32.PACK_AB_MERGE_C R31, RZ, R31, RZ ;  /* 0x0000001fff1f723e */ /* 0x000fca00048070ff */
[----:B------:R0:W-:Y:S01]  /*57cf0*/  @!P0 STG.E.U8 desc[UR32][R220.64+0x69], R31 ;  /* 0x0000691fdc008986 */ /* 0x0001e2000c101120 */
[----:B------:R-:W-:Y:S01]  /*57d00*/  ISETP.LT.OR P0, PT, R28, 0xda, !P2 ;  /* 0x000000da1c00780c */ /* 0x000fe20005701670 */
[----:B0-----:R-:W-:-:S05]  /*57d10*/  @!P4 IMAD R31, R13, 0x180, RZ ;  /* 0x000001800d1fc824 */ /* 0x001fca00078e02ff */
[----:B------:R-:W-:Y:S01]  /*57d20*/  @!P4 IADD3.X R37, R39, R37, R31, P5, !PT ;  /* 0x000000252725c210 */ /* 0x000fe20002ffe41f */
[----:B------:R-:W-:-:S06]  /*57d30*/  IMAD.U32 R31, RZ, RZ, UR10 ;  /* 0x0000000aff1f7e24 */ /* 0x000fcc000f8e00ff */
[----:B------:R-:W-:-:S04]  /*57d40*/  @!P0 IADD3 R220, P5, P6, R38, UR9, R24 ;  /* 0x0000000926dc8c10 */ /* 0x000fc8000febe018 */
[----:B------:R-:W-:Y:S02]  /*57d50*/  @!P0 IADD3.X R221, R31, UR8, R29, P5, P6 ;  /* 0x000000081fdd8c10 */ /* 0x000fe4000afec41d */
[----:B------:R-:W-:-:S06]  /*57d60*/  PRMT R31, RZ, 0x7610, R31 ;  /* 0x00007610ff1f7816 */ /* 0x000fcc000000001f */
[----:B------:R-:W4:Y:S01]  /*57d70*/  @!P4 LDG.E.U8 R31, desc[UR32][R32.64+0x70] ;  /* 0x00007020201fc981 */ /* 0x000f22000c1e1100 */
[----:B------:R-:W-:-:S04]  /*57d80*/  @P0 LOP3.LUT R3, R3, 0x400000, RZ, 0xfc, !PT ;  /* 0x0040000003030812 */ /* 0x000fc800078efcff */
[----:B------:R-:W-:-:S13]  /*57d90*/  LOP3.LUT P1, RZ, R3, 0x2000, RZ, 0xc0, !PT ;  /* 0x0000200003ff7812 */ /* 0x000fda000782c0ff */
[----:B------:R-:W-:Y:S02]  /*57da0*/  @P1 LOP3.LUT R30, R30, 0x8, RZ, 0xfc, !PT ;  /* 0x000000081e1e1812 */ /* 0x000fe400078efcff */
[----:B------:R-:W-:Y:S02]  /*57db0*/  ISETP.LT.OR P1, PT, R28, 0xe1, !P2 ;  /* 0x000000e11c00780c */ /* 0x000fe40005721670 */
[----:B----4-:R-:W-:-:S04]  /*57dc0*/  LOP3.LUT R31, R31, 0xff, RZ, 0xc0, !PT ;  /* 0x000000ff1f1f7812 */ /* 0x010fc800078ec0ff */
[----:B------:R-:W-:-:S05]  /*57dd0*/  F2FP.F16.E4M3.UNPACK_B R31, R31 ;  /* 0x0000001fff1f723e */ /* 0x000fca00020006ff */
[----:B------:R-:W-:-:S05]  /*57de0*/  HADD2.F32 R31, -RZ, R31.H0_H0 ;  /* 0x2000001fff1f7230 */ /* 0x000fca0000004100 */
[----:B------:R-:W-:-:S04]  /*57df0*/  FMUL R31, R31, UR26 ;  /* 0x0000001a1f1f7c20 */ /* 0x000fc80008400000 */
[----:B---3--:R-:W-:Y:S01]  /*57e00*/  FFMA R31, R8, UR27, R31 ;  /* 0x0000001b081f7c23 */ /* 0x008fe2000800001f */
        /* <DEDUP_REMOVED lines=69> */
[----:B------:R-:W-:Y:S02]  /*58260*/  LOP3.LUT P1, RZ, R7, 0x40000000, RZ, 0xc0, !PT ;  /* 0x4000000007ff7812 */ /* 0x000fe4000782c0ff */
        /* <DEDUP_REMOVED lines=12> */
[----:B------:R-:W-:Y:S02]  /*58330*/  @P1 LOP3.LUT R30, R30, 0x4, RZ, 0xfc, !PT ;  /* 0x000000041e1e1812 */ /* 0x000fe400078efcff */
[----:B------:R-:W-:Y:S02]  /*58340*/  ISETP.LT.OR P1, PT, R28, 0xf1, !P2 ;  /* 0x000000f11c00780c */ /* 0x000fe40005721670 */
[----:B----4-:R-:W-:-:S04]  /*58350*/  LOP3.LUT R31, R31, 0xff, RZ, 0xc0, !PT ;  /* 0x000000ff1f1f7812 */ /* 0x010fc800078ec0ff */
[----:B------:R-:W-:-:S05]  /*58360*/  F2FP.F16.E4M3.UNPACK_B R31, R31 ;  /* 0x0000001fff1f723e */ /* 0x000fca00020006ff */
[----:B------:R-:W-:-:S05]  /*58370*/  HADD2.F32 R31, -RZ, R31.H0_H0 ;  /* 0x2000001fff1f7230 */ /* 0x000fca0000004100 */
[----:B------:R-:W-:-:S04]  /*58380*/  FMUL R31, R31, UR26 ;  /* 0x0000001a1f1f7c20 */ /* 0x000fc80008400000 */
[----:B---3--:R-:W-:Y:S01]  /*58390*/  FFMA R31, R8, UR27, R31 ;  /* 0x0000001b081f7c23 */ /* 0x008fe2000800001f */
[----:B------:R-:W-:Y:S01]  /*583a0*/  LOP3.LUT R3, R3, 0xfffbffff, RZ, 0xc0, !PT ;  /* 0xfffbffff03037812 */ /* 0x000fe200078ec0ff */
[----:B------:R-:W3:Y:S04]  /*583b0*/  LDL.LU R8, [R1+0xdf8] ;  /* 0x000df80001087983 */ /* 0x000ee80000300800 */
[----:B------:R-:W4:Y:S01]  /*583c0*/  LDL.LU.64 R230, [R1+0x1f8] ;  /* 0x0001f80001e67983 */ /* 0x000f220000300a00 */
[----:B------:R-:W-:-:S05]  /*583d0*/  F2FP.SATFINITE.E4M3.F32.PACK_AB_MERGE_C R31, RZ, R31, RZ ;  /* 0x0000001fff1f723e */ /* 0x000fca00048070ff */
        /* <DEDUP_REMOVED lines=16> */
[----:B------:R-:W-:-:S04]  /*584e0*/  @P0 LOP3.LUT R3, R3, 0x40000, RZ, 0xfc, !PT ;  /* 0x0004000003030812 */ /* 0x000fc800078efcff */
[C---:B------:R-:W-:Y:S02]  /*584f0*/  LOP3.LUT P0, RZ, R3.reuse, 0x80, RZ, 0xc0, !PT ;  /* 0x0000008003ff7812 */ /* 0x040fe4000780c0ff */
[----:B------:R-:W-:-:S04]  /*58500*/  LOP3.LUT R3, R3, 0xfffdffff, RZ, 0xc0, !PT ;  /* 0xfffdffff03037812 */ /* 0x000fc800078ec0ff */
        /* <DEDUP_REMOVED lines=112> */
[----:B------:R-:W-:-:S05]  /*58c10*/  FFMA R31, R8, UR27, R31 ;  /* 0x0000001b081f7c23 */ /* 0x000fca000800001f */
[----:B------:R-:W-:-:S05]  /*58c20*/  F2FP.SATFINITE.E4M3.F32.PACK_AB_MERGE_C R31, RZ, R31, RZ ;  /* 0x0000001fff1f723e */ /* 0x000fca00048070ff */
[----:B----4-:R0:W-:Y:S02]  /*58c30*/  @!P1 STG.E.U8 desc[UR32][R234.64+0x80], R31 ;  /* 0x0000801fea009986 */ /* 0x0101e4000c101120 */
[----:B0-----:R-:W-:-:S06]  /*58c40*/  PRMT R31, RZ, 0x7610, R31 ;  /* 0x00007610ff1f7816 */ /* 0x001fcc000000001f */
[----:B------:R-:W3:Y:S01]  /*58c50*/  @!P0 LDG.E.U8 R31, desc[UR32][R34.64+0x81] ;  /* 0x00008120221f8981 */ /* 0x000ee2000c1e1100 */
[----:B------:R-:W-:-:S04]  /*58c60*/  LOP3.LUT R3, R3, 0xffffefff, RZ, 0xc0, !PT ;  /* 0xffffefff03037812 */ /* 0x000fc800078ec0ff */
[----:B------:R-:W-:Y:S02]  /*58c70*/  @P6 LOP3.LUT R3, R3, 0x1000, RZ, 0xfc, !PT ;  /* 0x0000100003036812 */ /* 0x000fe400078efcff */
[----:B------:R-:W-:Y:S01]  /*58c80*/  ISETP.LT.OR P6, PT, R28, 0x109, !P2 ;  /* 0x000001091c00780c */ /* 0x000fe200057c1670 */
[----:B------:R-:W-:Y:S02]  /*58c90*/  IMAD.U32 R37, RZ, RZ, UR11 ;  /* 0x0000000bff257e24 */ /* 0x000fe4000f8e00ff */
[----:B------:R-:W-:-:S10]  /*58ca0*/  IMAD.U32 R36, RZ, RZ, UR10 ;  /* 0x0000000aff247e24 */ /* 0x000fd4000f8e00ff */
[----:B------:R-:W-:-:S04]  /*58cb0*/  @!P6 IADD3 R20, P4, P5, R37, UR9, R24 ;  /* 0x000000092514ec10 */ /* 0x000fc8000fd9e018 */
[----:B------:R-:W-:Y:S02]  /*58cc0*/  @!P6 IADD3.X R8, R36, UR8, R29, P4, P5 ;  /* 0x000000082408ec10 */ /* 0x000fe4000a7ea41d */
[----:B------:R-:W-:-:S13]  /*58cd0*/  ISETP.LT.OR P4, PT, R28, 0x89, !P3 ;  /* 0x000000891c00780c */ /* 0x000fda0005f81670 */
[----:B------:R-:W0:Y:S01]  /*58ce0*/  @!P4 LDC.64 R38, c[0x0][0x5c0] ;  /* 0x00017000ff26cb82 */ /* 0x000e220000000a00 */
[----:B------:R-:W-:Y:S02]  /*58cf0*/  @!P4 IMAD.MOV.U32 R36, RZ, RZ, R24 ;  /* 0x000000ffff24c224 */ /* 0x000fe400078e0018 */
[----:B------:R-:W-:Y:S02]  /*58d00*/  @!P4 IMAD.MOV.U32 R37, RZ, RZ, R29 ;  /* 0x000000ffff25c224 */ /* 0x000fe400078e001d */
[----:B------:R-:W-:Y:S01]  /*58d10*/  @!P4 IMAD.WIDE.U32 R36, R12, 0x180, R36 ;  /* 0x000001800c24c825 */ /* 0x000fe200078e0024 */
[----:B------:R-:W-:Y:S01]  /*58d20*/  LOP3.LUT R3, R3, 0xfffff7ff, RZ, 0xc0, !PT ;  /* 0xfffff7ff03037812 */ /* 0x000fe200078ec0ff */
[----:B------:R-:W-:Y:S04]  /*58d30*/  @!P6 STL [R1+0x208], R20 ;  /* 0x000208140100e387 */ /* 0x000fe80000100800 */
[----:B------:R1:W-:Y:S01]  /*58d40*/  @!P6 STL [R1+0x20c], R8 ;  /* 0x00020c080100e387 */ /* 0x0003e20000100800 */
[----:B------:R-:W-:-:S03]  /*58d50*/  @P6 LOP3.LUT R3, R3, 0x800, RZ, 0xfc, !PT ;  /* 0x0000080003036812 */ /* 0x000fc600078efcff */
[----:B-1----:R-:W4:Y:S01]  /*58d60*/  LDL.LU R8, [R1+0xe10] ;  /* 0x000e100001087983 */ /* 0x002f220000300800 */
[----:B0-----:R-:W-:Y:S01]  /*58d70*/  @!P4 IADD3 R36, P5, R36, R38, RZ ;  /* 0x000000262424c210 */ /* 0x001fe20007fbe0ff */
[----:B------:R-:W-:Y:S01]  /*58d80*/  IMAD.U32 R38, RZ, RZ, UR11 ;  /* 0x0000000bff267e24 */ /* 0x000fe2000f8e00ff */
[----:B---3--:R-:W-:-:S04]  /*58d90*/  LOP3.LUT R31, R31, 0xff, RZ, 0xc0, !PT ;  /* 0x000000ff1f1f7812 */ /* 0x008fc800078ec0ff */
[----:B------:R-:W-:-:S05]  /*58da0*/  F2FP.F16.E4M3.UNPACK_B R31, R31 ;  /* 0x0000001fff1f723e */ /* 0x000fca00020006ff */
[----:B------:R-:W-:-:S05]  /*58db0*/  HADD2.F32 R31, -RZ, R31.H0_H0 ;  /* 0x2000001fff1f7230 */ /* 0x000fca0000004100 */
[----:B------:R-:W-:-:S04]  /*58dc0*/  FMUL R31, R31, UR26 ;  /* 0x0000001a1f1f7c20 */ /* 0x000fc80008400000 */
[----:B--2---:R-:W-:Y:S01]  /*58dd0*/  FFMA R31, R2, UR27, R31 ;  /* 0x0000001b021f7c23 */ /* 0x004fe2000800001f */
[----:B------:R-:W-:Y:S02]  /*58de0*/  LOP3.LUT P1, RZ, R6, 0x4, RZ, 0xc0, !PT ;  /* 0x0000000406ff7812 */ /* 0x000fe4000782c0ff */
        /* <DEDUP_REMOVED lines=13> */
[----:B------:R-:W-:Y:S02]  /*58ec0*/  @P1 LOP3.LUT R30, R30, 0x1, RZ, 0xfc, !PT ;  /* 0x000000011e1e1812 */ /* 0x000fe400078efcff */
[----:B------:R-:W-:Y:S02]  /*58ed0*/  ISETP.LT.OR P1, PT, R28, 0x111, !P2 ;  /* 0x000001111c00780c */ /* 0x000fe40005721670 */
[----:B------:R-:W-:-:S04]  /*58ee0*/  @P0 LOP3.LUT R3, R3, 0x400, RZ, 0xfc, !PT ;  /* 0x0000040003030812 */ /* 0x000fc800078efcff */
[----:B------:R-:W-:-:S07]  /*58ef0*/  LOP3.LUT R3, R3, 0xfffffdff, RZ, 0xc0, !PT ;  /* 0xfffffdff03037812 */ /* 0x000fce00078ec0ff */
[----:B------:R-:W-:Y:S02]  /*58f00*/  @P1 LOP3.LUT R3, R3, 0x200, RZ, 0xfc, !PT ;  /* 0x0000020003031812 */ /* 0x000fe400078efcff */
[----:B---3--:R-:W-:-:S04]  /*58f10*/  LOP3.LUT R31, R31, 0xff, RZ, 0xc0, !PT ;  /* 0x000000ff1f1f7812 */ /* 0x008fc800078ec0ff */
[----:B------:R-:W-:-:S05]  /*58f20*/  F2FP.F16.E4M3.UNPACK_B R31, R31 ;  /* 0x0000001fff1f723e */ /* 0x000fca00020006ff */
[----:B------:R-:W-:-:S05]  /*58f30*/  HADD2.F32 R31, -RZ, R31.H0_H0 ;  /* 0x2000001fff1f7230 */ /* 0x000fca0000004100 */
[----:B------:R-:W-:-:S04]  /*58f40*/  FMUL R31, R31, UR26 ;  /* 0x0000001a1f1f7c20 */ /* 0x000fc80008400000 */
[----:B----4-:R-:W-:Y:S02]  /*58f50*/  FFMA R31, R8, UR27, R31 ;  /* 0x0000001b081f7c23 */ /* 0x010fe4000800001f */
[----:B------:R-:W3:Y:S04]  /*58f60*/  LDL.LU R8, [R1+0xe18] ;  /* 0x000e180001087983 */ /* 0x000ee80000300800 */
[----:B------:R-:W4:Y:S01]  /*58f70*/  LDL.64 R20, [R1+0x218] ;  /* 0x0002180001147983 */ /* 0x000f220000100a00 */
        /* <DEDUP_REMOVED lines=14> */
[----:B------:R-:W-:Y:S02]  /*59060*/  LOP3.LUT P1, RZ, R30, 0x1, RZ, 0xc0, !PT ;  /* 0x000000011eff7812 */ /* 0x000fe4000782c0ff */
[----:B------:R-:W-:-:S06]  /*59070*/  PRMT R30, RZ, 0x7610, R30 ;  /* 0x00007610ff1e7816 */ /* 0x000fcc000000001e */
[----:B------:R-:W2:Y:S01]  /*59080*/  @!P4 LDG.E.U8 R30, desc[UR32][R32.64+0x89] ;  /* 0x00008920201ec981 */ /* 0x000ea2000c1e1100 */
[----:B------:R-:W-:Y:S01]  /*59090*/  ISETP.LT.OR P6, PT, R28, 0x112, !P2 ;  /* 0x000001121c00780c */ /* 0x000fe200057c1670 */
[----:B------:R-:W-:Y:S01]  /*590a0*/  IMAD.U32 R31, RZ, RZ, UR11 ;  /* 0x0000000bff1f7e24 */ /* 0x000fe2000f8e00ff */
[----:B--2---:R-:W-:-:S04]  /*590b0*/  LOP3.LUT R30, R30, 0xff, RZ, 0xc0, !PT ;  /* 0x000000ff1e1e7812 */ /* 0x004fc800078ec0ff */
[----:B------:R-:W-:-:S05]  /*590c0*/  F2FP.F16.E4M3.UNPACK_B R30, R30 ;  /* 0x0000001eff1e723e */ /* 0x000fca00020006ff */
[----:B------:R-:W-:-:S05]  /*590d0*/  HADD2.F32 R30, -RZ, R30.H0_H0 ;  /* 0x2000001eff1e7230 */ /* 0x000fca0000004100 */
[----:B------:R-:W-:-:S04]  /*590e0*/  FMUL R30, R30, UR26 ;  /* 0x0000001a1e1e7c20 */ /* 0x000fc80008400000 */
[----:B------:R-:W-:Y:S01]  /*590f0*/  FFMA R30, R2, UR27, R30 ;  /* 0x0000001b021e7c23 */ /* 0x000fe2000800001e */
[----:B------:R-:W-:Y:S01]  /*59100*/  LOP3.LUT P0, RZ, R7, 0x10000000, RZ, 0xc0, !PT ;  /* 0x1000000007ff7812 */ /* 0x000fe2000780c0ff */
[----:B------:R-:W2:Y:S04]  /*59110*/  LDL.LU R2, [R1+0xe1c] ;  /* 0x000e1c0001027983 */ /* 0x000ea80000300800 */
[----:B------:R-:W2:Y:S01]  /*59120*/  LDL.64 R128, [R1+0x210] ;  /* 0x0002100001807983 */ /* 0x000ea20000100a00 */
[----:B------:R-:W-:-:S05]  /*59130*/  F2FP.SATFINITE.E4M3.F32.PACK_AB_MERGE_C R30, RZ, R30, RZ ;  /* 0x0000001eff1e723e */ /* 0x000fca00048070ff */
[----:B------:R0:W-:Y:S01]  /*59140*/  @!P4 STG.E.U8 desc[UR32][R36.64+0x89], R30 ;  /* 0x0000891e2400c986 */ /* 0x0001e2000c101120 */
[----:B------:R-:W-:Y:S01]  /*59150*/  @!P6 IADD3 R234, P4, P5, R31, UR9, R24 ;  /* 0x000000091feaec10 */ /* 0x000fe2000fd9e018 */
[----:B0-----:R-:W-:-:S05]  /*59160*/  IMAD.U32 R30, RZ, RZ, UR10 ;  /* 0x0000000aff1e7e24 */ /* 0x001fca000f8e00ff */
        /* <DEDUP_REMOVED lines=22> */
[----:B------:R-:W-:Y:S01]  /*592d0*/  @!P4 IMAD R38, R13, 0x180, RZ ;  /* 0x000001800d26c824 */ /* 0x000fe200078e02ff */
[----:B------:R-:W-:Y:S01]  /*592e0*/  LOP3.LUT R3, R3, 0xffffff7f, RZ, 0xc0, !PT ;  /* 0xffffff7f03037812 */ /* 0x000fe200078ec0ff */
[----:B------:R-:W-:Y:S04]  /*592f0*/  @!P6 STL [R1+0x228], R22 ;  /* 0x000228160100e387 */ /* 0x000fe80000100800 */
[----:B------:R1:W-:Y:S01]  /*59300*/  @!P6 STL [R1+0x22c], R8 ;  /* 0x00022c080100e387 */ /* 0x0003e20000100800 */
[----:B------:R-:W-:-:S03]  /*59310*/  @P6 LOP3.LUT R3, R3, 0x80, RZ, 0xfc, !PT ;  /* 0x0000008003036812 */ /* 0x000fc600078efcff */
[----:B-1----:R-:W4:Y:S01]  /*59320*/  LDL.LU R8, [R1+0xe20] ;  /* 0x000e200001087983 */ /* 0x002f220000300800 */
[----:B---3--:R-:W-:-:S04]  /*59330*/  LOP3.LUT R30, R30, 0xff, RZ, 0xc0, !PT ;  /* 0x000000ff1e1e7812 */ /* 0x008fc800078ec0ff */
        /* <DEDUP_REMOVED lines=10> */
[----:B-1----:R-:W-:-:S04]  /*593e0*/  @!P4 IMAD.MOV.U32 R30, RZ, RZ, R24 ;  /* 0x000000ffff1ec224 */ /* 0x002fc800078e0018 */
[----:B------:R-:W-:-:S03]  /*593f0*/  @!P4 IMAD.WIDE.U32 R30, R12, 0x180, R30 ;  /* 0x000001800c1ec825 */ /* 0x000fc600078e001e */
[----:B0-----:R-:W-:-:S04]  /*59400*/  @!P4 IADD3 R30, P5, R30, R36, RZ ;  /* 0x000000241e1ec210 */ /* 0x001fc80007fbe0ff */
[----:B------:R-:W-:Y:S01]  /*59410*/  @!P4 IADD3.X R31, R37, R31, R38, P5, !PT ;  /* 0x0000001f251fc210 */ /* 0x000fe20002ffe426 */
[----:B------:R-:W-:Y:S02]  /*59420*/  IMAD.U32 R37, RZ, RZ, UR11 ;  /* 0x0000000bff257e24 */ /* 0x000fe4000f8e00ff */
[----:B------:R-:W-:-:S03]  /*59430*/  IMAD.U32 R36, RZ, RZ, UR10 ;  /* 0x0000000aff247e24 */ /* 0x000fc6000f8e00ff */
[----:B------:R-:W-:-:S04]  /*59440*/  @!P0 IADD3 R21, P5, P6, R37, UR9, R24 ;  /* 0x0000000925158c10 */ /* 0x000fc8000febe018 */
[----:B------:R-:W-:Y:S02]  /*59450*/  @!P0 IADD3.X R20, R36, UR8, R29, P5, P6 ;  /* 0x0000000824148c10 */ /* 0x000fe4000afec41d */
[----:B------:R-:W-:-:S06]  /*59460*/  PRMT R36, RZ, 0x7610, R36 ;  /* 0x00007610ff247816 */ /* 0x000fcc0000000024 */
[----:B------:R-:W3:Y:S01]  /*59470*/  @!P4 LDG.E.U8 R36, desc[UR32][R32.64+0x90] ;  /* 0x000090202024c981 */ /* 0x000ee2000c1e1100 */
[----:B------:R-:W-:Y:S02]  /*59480*/  @P1 LOP3.LUT R10, R10, 0x80000000, RZ, 0xfc, !PT ;  /* 0x800000000a0a1812 */ /* 0x000fe400078efcff */
[----:B------:R-:W-:Y:S02]  /*59490*/  ISETP.LT.OR P1, PT, R28, 0x121, !P2 ;  /* 0x000001211c00780c */ /* 0x000fe40005721670 */
        /* <DEDUP_REMOVED lines=21> */
[----:B------:R-:W-:Y:S02]  /*595f0*/  LOP3.LUT R3, R3, 0xffffffbf, RZ, 0xc0, !PT ;  /* 0xffffffbf03037812 */ /* 0x000fe400078ec0ff */
[----:B------:R-:W-:Y:S02]  /*59600*/  ISETP.LT.OR P6, PT, R28, 0x122, !P2 ;  /* 0x000001221c00780c */ /* 0x000fe400057c1670 */
[----:B------:R-:W-:Y:S01]  /*59610*/  @P0 LOP3.LUT R3, R3, 0x40, RZ, 0xfc, !PT ;  /* 0x0000004003030812 */ /* 0x000fe200078efcff */
[----:B------:R-:W-:Y:S04]  /*59620*/  @!P0 STL [R1+0x210], R21 ;  /* 0x0002101501008387 */ /* 0x000fe80000100800 */
[----:B------:R0:W-:Y:S04]  /*59630*/  @!P0 STL [R1+0x214], R20 ;  /* 0x0002141401008387 */ /* 0x0001e80000100800 */
[----:B------:R-:W4:Y:S01]  /*59640*/  LDL.LU R8, [R1+0xe28] ;  /* 0x000e280001087983 */ /* 0x000f220000300800 */
[----:B------:R-:W-:-:S04]  /*59650*/  LOP3.LUT R3, R3, 0xffffffdf, RZ, 0xc0, !PT ;  /* 0xffffffdf03037812 */ /* 0x000fc800078ec0ff */
[----:B------:R-:W-:Y:S01]  /*59660*/  @P1 LOP3.LUT R3, R3, 0x20, RZ, 0xfc, !PT ;  /* 0x0000002003031812 */ /* 0x000fe200078efcff */
[----:B0-----:R-:W4:Y:S04]  /*59670*/  LDL.64 R20, [R1+0x238] ;  /* 0x0002380001147983 */ /* 0x001f280000100a00 */
[----:B------:R-:W-:Y:S04]  /*59680*/  @!P1 STL [R1+0x220], R23 ;  /* 0x0002201701009387 */ /* 0x000fe80000100800 */
[----:B------:R-:W-:Y:S01]  /*59690*/  @!P1 STL [R1+0x224], R22 ;  /* 0x0002241601009387 */ /* 0x000fe20000100800 */
[----:B------:R-:W-:-:S02]  /*596a0*/  LOP3.LUT P1, RZ, R10, 0x80000000, RZ, 0xc0, !PT ;  /* 0x800000000aff7812 */ /* 0x000fc4000782c0ff */
[----:B---3--:R-:W-:-:S04]  /*596b0*/  LOP3.LUT R36, R36, 0xff, RZ, 0xc0, !PT ;  /* 0x000000ff24247812 */ /* 0x008fc800078ec0ff */
[----:B------:R-:W-:-:S05]  /*596c0*/  F2FP.F16.E4M3.UNPACK_B R36, R36 ;  /* 0x00000024ff24723e */ /* 0x000fca00020006ff */
[----:B------:R-:W-:-:S05]  /*596d0*/  HADD2.F32 R36, -RZ, R36.H0_H0 ;  /* 0x20000024ff247230 */ /* 0x000fca0000004100 */
[----:B------:R-:W-:-:S04]  /*596e0*/  FMUL R36, R36, UR26 ;  /* 0x0000001a24247c20 */ /* 0x000fc80008400000 */
[----:B--2---:R-:W-:Y:S01]  /*596f0*/  FFMA R36, R2, UR27, R36 ;  /* 0x0000001b02247c23 */ /* 0x004fe20008000024 */
[----:B------:R-:W-:Y:S01]  /*59700*/  LOP3.LUT P0, RZ, R7, 0x20000000, RZ, 0xc0, !PT ;  /* 0x2000000007ff7812 */ /* 0x000fe2000780c0ff */
        /* <DEDUP_REMOVED lines=14> */
[----:B------:R-:W-:-:S05]  /*597f0*/  FFMA R30, R8, UR27, R30 ;  /* 0x0000001b081e7c23 */ /* 0x000fca000800001e */
[----:B------:R-:W-:-:S05]  /*59800*/  F2FP.SATFINITE.E4M3.F32.PACK_AB_MERGE_C R30, RZ, R30, RZ ;  /* 0x0000001eff1e723e */ /* 0x000fca00048070ff */
[----:B------:R0:W-:Y:S02]  /*59810*/  @!P1 STG.E.U8 desc[UR32][R20.64+0x90], R30 ;  /* 0x0000901e14009986 */ /* 0x0001e4000c101120 */
[----:B0-----:R-:W-:-:S06]  /*59820*/  PRMT R30, RZ, 0x7610, R30 ;  /* 0x00007610ff1e7816 */ /* 0x001fcc000000001e */
[----:B------:R-:W4:Y:S01]  /*59830*/  @!P0 LDG.E.U8 R30, desc[UR32][R34.64+0x91] ;  /* 0x00009120221e8981 */ /* 0x000f22000c1e1100 */
[----:B------:R-:W-:-:S03]  /*59840*/  LOP3.LUT R3, R3, 0xffffffef, RZ, 0xc0, !PT ;  /* 0xffffffef03037812 */ /* 0x000fc600078ec0ff */
[----:B------:R-:W-:Y:S04]  /*59850*/  @!P6 STL [R1+0x218], R23 ;  /* 0x000218170100e387 */ /* 0x000fe80000100800 */
[----:B------:R0:W-:Y:S01]  /*59860*/  @!P6 STL [R1+0x21c], R22 ;  /* 0x00021c160100e387 */ /* 0x0001e20000100800 */
[----:B------:R-:W-:Y:S02]  /*59870*/  @P6 LOP3.LUT R3, R3, 0x10, RZ, 0xfc, !PT ;  /* 0x0000001003036812 */ /* 0x000fe400078efcff */
[----:B------:R-:W-:Y:S01]  /*59880*/  ISETP.LT.OR P6, PT, R28, 0x129, !P2 ;  /* 0x000001291c00780c */ /* 0x000fe200057c1670 */
[----:B------:R-:W-:Y:S02]  /*59890*/  IMAD.U32 R36, RZ, RZ, UR11 ;  /* 0x0000000bff247e24 */ /* 0x000fe4000f8e00ff */
[----:B------:R-:W-:-:S10]  /*598a0*/  IMAD.U32 R31, RZ, RZ, UR10 ;  /* 0x0000000aff1f7e24 */ /* 0x000fd4000f8e00ff */
[----:B0-----:R-:W-:-:S04]  /*598b0*/  @!P6 IADD3 R22, P4, P5, R36, UR9, R24 ;  /* 0x000000092416ec10 */ /* 0x001fc8000fd9e018 */
        /* <DEDUP_REMOVED lines=9> */
[----:B-1----:R-:W3:Y:S01]  /*59950*/  LDL.LU R8, [R1+0xe30] ;  /* 0x000e300001087983 */ /* 0x002ee20000300800 */
[----:B----4-:R-:W-:-:S04]  /*59960*/  LOP3.LUT R30, R30, 0xff, RZ, 0xc0, !PT ;  /* 0x000000ff1e1e7812 */ /* 0x010fc800078ec0ff */
        /* <DEDUP_REMOVED lines=9> */
[----:B---3--:R1:W-:Y:S01]  /*59a00*/  @!P0 STG.E.U8 desc[UR32][R128.64+0x91], R30 ;  /* 0x0000911e80008986 */ /* 0x0083e2000c101120 */
        /* <DEDUP_REMOVED lines=13> */
[----:B------:R-:W-:Y:S02]  /*59ae0*/  @P0 LOP3.LUT R3, R3, 0x4, RZ, 0xfc, !PT ;  /* 0x0000000403030812 */ /* 0x000fe400078efcff */
[----:B------:R-:W-:Y:S01]  /*59af0*/  LOP3.LUT P0, RZ, R7, 0x80000000, RZ, 0xc0, !PT ;  /* 0x8000000007ff7812 */ /* 0x000fe2000780c0ff */
[----:B------:R-:W-:Y:S01]  /*59b00*/  STL [R1+0x15a0], R7 ;  /* 0x0015a00701007387 */ /* 0x000fe20000100800 */
[----:B---3--:R-:W-:-:S04]  /*59b10*/  LOP3.LUT R36, R36, 0xff, RZ, 0xc0, !PT ;  /* 0x000000ff24247812 */ /* 0x008fc800078ec0ff */
[----:B------:R-:W-:-:S05]  /*59b20*/  F2FP.F16.E4M3.UNPACK_B R36, R36 ;  /* 0x00000024ff24723e */ /* 0x000fca00020006ff */
[----:B------:R-:W-:-:S05]  /*59b30*/  HADD2.F32 R36, -RZ, R36.H0_H0 ;  /* 0x20000024ff247230 */ /* 0x000fca0000004100 */
[----:B------:R-:W-:-:S04]  /*59b40*/  FMUL R36, R36, UR26 ;  /* 0x0000001a24247c20 */ /* 0x000fc80008400000 */
[----:B------:R-:W-:Y:S01]  /*59b50*/  FFMA R36, R8, UR27, R36 ;  /* 0x0000001b08247c23 */ /* 0x000fe20008000024 */
[----:B------:R-:W-:Y:S01]  /*59b60*/  LOP3.LUT R3, R3, 0xfffffffd, RZ, 0xc0, !PT ;  /* 0xfffffffd03037812 */ /* 0x000fe200078ec0ff */
[----:B------:R-:W3:Y:S04]  /*59b70*/  LDL.LU R8, [R1+0xe38] ;  /* 0x000e380001087983 */ /* 0x000ee80000300800 */
[----:B------:R-:W4:Y:S01]  /*59b80*/  LDL.64 R132, [R1+0x258] ;  /* 0x0002580001847983 */ /* 0x000f220000100a00 */
        /* <DEDUP_REMOVED lines=15> */
[----:B------:R-:W2:Y:S01]  /*59c80*/  @!P4 LDG.E.U8 R36, desc[UR32][R32.64+0x99] ;  /* 0x000099202024c981 */ /* 0x000ea2000c1e1100 */
[----:B------:R-:W-:-:S03]  /*59c90*/  ISETP.LT.OR P6, PT, R28, 0x132, !P2 ;  /* 0x000001321c00780c */ /* 0x000fc600057c1670 */
[----:B------:R0:W-:Y:S01]  /*59ca0*/  @!P1 STL [R1+0x240], R20 ;  /* 0x0002401401009387 */ /* 0x0001e20000100800 */
[----:B------:R-:W-:-:S03]  /*59cb0*/  @P1 LOP3.LUT R3, R3, 0x2, RZ, 0xfc, !PT ;  /* 0x0000000203031812 */ /* 0x000fc600078efcff */
[----:B------:R-:W-:Y:S01]  /*59cc0*/  @!P1 STL [R1+0x244], R7 ;  /* 0x0002440701009387 */ /* 0x000fe20000100800 */
[----:B------:R-:W-:Y:S02]  /*59cd0*/  LOP3.LUT P1, RZ, R10, 0x40000000, RZ, 0xc0, !PT ;  /* 0x400000000aff7812 */ /* 0x000fe4000782c0ff */
[----:B--2---:R-:W-:-:S04]  /*59ce0*/  LOP3.LUT R36, R36, 0xff, RZ, 0xc0, !PT ;  /* 0x000000ff24247812 */ /* 0x004fc800078ec0ff */
[----:B------:R-:W-:-:S05]  /*59cf0*/  F2FP.F16.E4M3.UNPACK_B R36, R36 ;  /* 0x00000024ff24723e */ /* 0x000fca00020006ff */
[----:B------:R-:W-:-:S05]  /*59d00*/  HADD2.F32 R36, -RZ, R36.H0_H0 ;  /* 0x20000024ff247230 */ /* 0x000fca0000004100 */
[----:B------:R-:W-:-:S04]  /*59d10*/  FMUL R36, R36, UR26 ;  /* 0x0000001a24247c20 */ /* 0x000fc80008400000 */
[----:B------:R-:W-:Y:S02]  /*59d20*/  FFMA R36, R2, UR27, R36 ;  /* 0x0000001b02247c23 */ /* 0x000fe40008000024 */
[----:B------:R-:W2:Y:S04]  /*59d30*/  LDL.LU R2, [R1+0xe3c] ;  /* 0x000e3c0001027983 */ /* 0x000ea80000300800 */
[----:B0-----:R-:W2:Y:S01]  /*59d40*/  LDL.64 R20, [R1+0x250] ;  /* 0x0002500001147983 */ /* 0x001ea20000100a00 */
        /* <DEDUP_REMOVED lines=17> */
[----:B------:R-:W-:-:S03]  /*59e60*/  LOP3.LUT R3, R3, 0xfffffffe, RZ, 0xc0, !PT ;  /* 0xfffffffe03037812 */ /* 0x000fc600078ec0ff */
        /* <DEDUP_REMOVED lines=38> */
[----:B------:R-:W-:Y:S01]  /*5a0d0*/  ISETP.LT.OR P1, PT, R28, 0x141, !P2 ;  /* 0x000001411c00780c */ /* 0x000fe20005721670 */
[----:B------:R-:W-:Y:S04]  /*5a0e0*/  @!P0 STL [R1+0x250], R21 ;  /* 0x0002501501008387 */ /* 0x000fe80000100800 */
[----:B------:R-:W-:Y:S01]  /*5a0f0*/  @!P0 STL [R1+0x254], R20 ;  /* 0x0002541401008387 */ /* 0x000fe20000100800 */
[----:B---3--:R-:W-:-:S04]  /*5a100*/  LOP3.LUT R36, R36, 0xff, RZ, 0xc0, !PT ;  /* 0x000000ff24247812 */ /* 0x008fc800078ec0ff */
[----:B------:R-:W-:-:S05]  /*5a110*/  F2FP.F16.E4M3.UNPACK_B R36, R36 ;  /* 0x00000024ff24723e */ /* 0x000fca00020006ff */
[----:B------:R-:W-:-:S05]  /*5a120*/  HADD2.F32 R36, -RZ, R36.H0_H0 ;  /* 0x20000024ff247230 */ /* 0x000fca0000004100 */
[----:B------:R-:W-:-:S04]  /*5a130*/  FMUL R36, R36, UR26 ;  /* 0x0000001a24247c20 */ /* 0x000fc80008400000 */
[----:B----4-:R-:W-:Y:S01]  /*5a140*/  FFMA R36, R8, UR27, R36 ;  /* 0x0000001b08247c23 */ /* 0x010fe20008000024 */
        /* <DEDUP_REMOVED lines=19> */
[----:B------:R-:W-:Y:S02]  /*5a280*/  ISETP.LT.OR P6, PT, R28, 0x142, !P2 ;  /* 0x000001421c00780c */ /* 0x000fe400057c1670 */
[----:B------:R-:W-:Y:S01]  /*5a290*/  @P0 LOP3.LUT R4, R4, 0x40000000, RZ, 0xfc, !PT ;  /* 0x4000000004040812 */ /* 0x000fe200078efcff */
[----:B------:R-:W-:Y:S03]  /*5a2a0*/  @!P1 STL [R1+0x260], R21 ;  /* 0x0002601501009387 */ /* 0x000fe60000100800 */
[----:B------:R-:W-:Y:S01]  /*5a2b0*/  LOP3.LUT R4, R4, 0xdfffffff, RZ, 0xc0, !PT ;  /* 0xdfffffff04047812 */ /* 0x000fe200078ec0ff */
[----:B------:R0:W-:Y:S03]  /*5a2c0*/  @!P1 STL [R1+0x264], R20 ;  /* 0x0002641401009387 */ /* 0x0001e60000100800 */
[----:B------:R-:W-:-:S02]  /*5a2d0*/  @P1 LOP3.LUT R4, R4, 0x20000000, RZ, 0xfc, !PT ;  /* 0x2000000004041812 */ /* 0x000fc400078efcff */
[----:B------:R-:W-:Y:S02]  /*5a2e0*/  LOP3.LUT P1, RZ, R10, 0x20000000, RZ, 0xc0, !PT ;  /* 0x200000000aff7812 */ /* 0x000fe4000782c0ff */
[----:B--2---:R-:W-:-:S04]  /*5a2f0*/  LOP3.LUT R36, R36, 0xff, RZ, 0xc0, !PT ;  /* 0x000000ff24247812 */ /* 0x004fc800078ec0ff */
[----:B------:R-:W-:-:S05]  /*5a300*/  F2FP.F16.E4M3.UNPACK_B R36, R36 ;  /* 0x00000024ff24723e */ /* 0x000fca00020006ff */
[----:B------:R-:W-:-:S05]  /*5a310*/  HADD2.F32 R36, -RZ, R36.H0_H0 ;  /* 0x20000024ff247230 */ /* 0x000fca0000004100 */
[----:B------:R-:W-:-:S04]  /*5a320*/  FMUL R36, R36, UR26 ;  /* 0x0000001a24247c20 */ /* 0x000fc80008400000 */
[----:B------:R-:W-:Y:S01]  /*5a330*/  FFMA R36, R2, UR27, R36 ;  /* 0x0000001b02247c23 */ /* 0x000fe20008000024 */
[----:B------:R-:W-:Y:S01]  /*5a340*/  LOP3.LUT P0, RZ, R6, 0x2, RZ, 0xc0, !PT ;  /* 0x0000000206ff7812 */ /* 0x000fe2000780c0ff */
        /* <DEDUP_REMOVED lines=155> */
[----:B------:R-:W3:Y:S04]  /*5ad00*/  @!P4 LDG.E.U8 R36, desc[UR32][R32.64+0xb0] ;  /* 0x0000b0202024c981 */ /* 0x000ee8000c1e1100 */
[----:B------:R-:W-:Y:S01]  /*5ad10*/  @!P0 STL [R1+0x290], R21 ;  /* 0x0002901501008387 */ /* 0x000fe20000100800 */
[----:B------:R-:W-:-:S03]  /*5ad20*/  @P0 LOP3.LUT R4, R4, 0x400000, RZ, 0xfc, !PT ;  /* 0x0040000004040812 */ /* 0x000fc600078efcff */
[----:B------:R-:W-:Y:S01]  /*5ad30*/  @!P0 STL [R1+0x294], R20 ;  /* 0x0002941401008387 */ /* 0x000fe20000100800 */
[----:B------:R-:W-:Y:S02]  /*5ad40*/  ISETP.LT.OR P0, PT, R28, 0x161, !P2 ;  /* 0x000001611c00780c */ /* 0x000fe40005701670 */
[----:B---3--:R-:W-:-:S04]  /*5ad50*/  LOP3.LUT R36, R36, 0xff, RZ, 0xc0, !PT ;  /* 0x000000ff24247812 */ /* 0x008fc800078ec0ff */
[----:B------:R-:W-:-:S05]  /*5ad60*/  F2FP.F16.E4M3.UNPACK_B R36, R36 ;  /* 0x00000024ff24723e */ /* 0x000fca00020006ff */
[----:B------:R-:W-:-:S05]  /*5ad70*/  HADD2.F32 R36, -RZ, R36.H0_H0 ;  /* 0x20000024ff247230 */ /* 0x000fca0000004100 */
[----:B------:R-:W-:-:S04]  /*5ad80*/  FMUL R36, R36, UR26 ;  /* 0x0000001a24247c20 */ /* 0x000fc80008400000 */
[----:B----4-:R-:W-:Y:S01]  /*5ad90*/  FFMA R36, R8, UR27, R36 ;  /* 0x0000001b08247c23 */ /* 0x010fe20008000024 */
[----:B------:R-:W-:Y:S01]  /*5ada0*/  LOP3.LUT R4, R4, 0xffdfffff, RZ, 0xc0, !PT ;  /* 0xffdfffff04047812 */ /* 0x000fe200078ec0ff */
[----:B------:R-:W3:Y:S04]  /*5adb0*/  LDL.LU R8, [R1+0xe68] ;  /* 0x000e680001087983 */ /* 0x000ee80000300800 */
[----:B------:R-:W4:Y:S01]  /*5adc0*/  LDL.LU.64 R132, [R1+0x2b8] ;  /* 0x0002b80001847983 */ /* 0x000f220000300a00 */
        /* <DEDUP_REMOVED lines=15> */
[----:B------:R-:W2:Y:S04]  /*5aec0*/  @!P4 LDG.E.U8 R36, desc[UR32][R32.64+0xb1] ;  /* 0x0000b1202024c981 */ /* 0x000ea8000c1e1100 */
[----:B------:R-:W-:Y:S01]  /*5aed0*/  @!P0 STL [R1+0x2a0], R21 ;  /* 0x0002a01501008387 */ /* 0x000fe20000100800 */
[----:B------:R-:W-:-:S03]  /*5aee0*/  @P0 LOP3.LUT R4, R4, 0x200000, RZ, 0xfc, !PT ;  /* 0x0020000004040812 */ /* 0x000fc600078efcff */
[----:B------:R0:W-:Y:S01]  /*5aef0*/  @!P0 STL [R1+0x2a4], R20 ;  /* 0x0002a41401008387 */ /* 0x0001e20000100800 */
[----:B------:R-:W-:Y:S02]  /*5af00*/  ISETP.LT.OR P0, PT, R28, 0x162, !P2 ;  /* 0x000001621c00780c */ /* 0x000fe40005701670 */
        /* <DEDUP_REMOVED lines=8> */
[----:B0-----:R-:W2:Y:S01]  /*5af90*/  LDL.LU.64 R20, [R1+0x2b0] ;  /* 0x0002b00001147983 */ /* 0x001ea20000300a00 */
        /* <DEDUP_REMOVED lines=18> */
[----:B------:R0:W-:Y:S04]  /*5b0c0*/  @!P0 STL [R1+0x298], R23 ;  /* 0x0002981701008387 */ /* 0x0001e80000100800 */
[----:B------:R1:W-:Y:S01]  /*5b0d0*/  @!P0 STL [R1+0x29c], R22 ;  /* 0x00029c1601008387 */ /* 0x0003e20000100800 */
[----:B------:R-:W-:Y:S01]  /*5b0e0*/  IMAD.U32 R36, RZ, RZ, UR11 ;  /* 0x0000000bff247e24 */ /* 0x000fe2000f8e00ff */
[----:B------:R-:W-:Y:S02]  /*5b0f0*/  @P0 LOP3.LUT R4, R4, 0x100000, RZ, 0xfc, !PT ;  /* 0x0010000004040812 */ /* 0x000fe400078efcff */
[----:B------:R-:W-:Y:S01]  /*5b100*/  ISETP.LT.OR P0, PT, R28, 0x169, !P2 ;  /* 0x000001691c00780c */ /* 0x000fe20005701670 */
[----:B------:R-:W-:Y:S01]  /*5b110*/  IMAD.U32 R31, RZ, RZ, UR10 ;  /* 0x0000000aff1f7e24 */ /* 0x000fe2000f8e00ff */
[----:B------:R-:W4:Y:S11]  /*5b120*/  LDL.LU R8, [R1+0xe70] ;  /* 0x000e700001087983 */ /* 0x000f360000300800 */
[----:B0-----:R-:W-:-:S04]  /*5b130*/  @!P0 IADD3 R23, P4, P5, R36, UR9, R24 ;  /* 0x0000000924178c10 */ /* 0x001fc8000fd9e018 */
[----:B-1----:R-:W-:Y:S02]  /*5b140*/  @!P0 IADD3.X R22, R31, UR8, R29, P4, P5 ;  /* 0x000000081f168c10 */ /* 0x002fe4000a7ea41d */
[----:B------:R-:W-:-:S13]  /*5b150*/  ISETP.LT.OR P4, PT, R28, 0xb9, !P3 ;  /* 0x000000b91c00780c */ /* 0x000fda0005f81670 */
[----:B------:R-:W0:Y:S01]  /*5b160*/  @!P4 LDC.64 R36, c[0x0][0x5c0] ;  /* 0x00017000ff24cb82 */ /* 0x000e220000000a00 */
[----:B------:R-:W-:Y:S02]  /*5b170*/  @!P4 IMAD.MOV.U32 R31, RZ, RZ, R29 ;  /* 0x000000ffff1fc224 */ /* 0x000fe400078e001d */
[----:B------:R-:W-:Y:S01]  /*5b180*/  @!P4 IMAD R38, R13, 0x180, RZ ;  /* 0x000001800d26c824 */ /* 0x000fe200078e02ff */
[----:B---3--:R-:W-:-:S04]  /*5b190*/  LOP3.LUT R30, R30, 0xff, RZ, 0xc0, !PT ;  /* 0x000000ff1e1e7812 */ /* 0x008fc800078ec0ff */
[----:B------:R-:W-:-:S05]  /*5b1a0*/  F2FP.F16.E4M3.UNPACK_B R30, R30 ;  /* 0x0000001eff1e723e */ /* 0x000fca00020006ff */
[----:B------:R-:W-:-:S05]  /*5b1b0*/  HADD2.F32 R30, -RZ, R30.H0_H0 ;  /* 0x2000001eff1e7230 */ /* 0x000fca0000004100 */
[----:B------:R-:W-:-:S04]  /*5b1c0*/  FMUL R30, R30, UR26 ;  /* 0x0000001a1e1e7c20 */ /* 0x000fc80008400000 */
[----:B--2---:R-:W-:-:S05]  /*5b1d0*/  FFMA R30, R2, UR27, R30 ;  /* 0x0000001b021e7c23 */ /* 0x004fca000800001e */
        /* <DEDUP_REMOVED lines=13> */
[----:B------:R-:W-:-:S04]  /*5b2b0*/  LOP3.LUT R4, R4, 0xfff7ffff, RZ, 0xc0, !PT ;  /* 0xfff7ffff04047812 */ /* 0x000fc800078ec0ff */
[----:B------:R-:W-:-:S04]  /*5b2c0*/  @P0 LOP3.LUT R4, R4, 0x80000, RZ, 0xfc, !PT ;  /* 0x0008000004040812 */ /* 0x000fc800078efcff */
[----:B------:R-:W-:-:S04]  /*5b2d0*/  LOP3.LUT R4, R4, 0xfffbffff, RZ, 0xc0, !PT ;  /* 0xfffbffff04047812 */ /* 0x000fc800078ec0ff */
[----:B------:R-:W-:Y:S02]  /*5b2e0*/  @P1 LOP3.LUT R4, R4, 0x40000, RZ, 0xfc, !PT ;  /* 0x0004000004041812 */ /* 0x000fe400078efcff */
[----:B------:R-:W-:Y:S01]  /*5b2f0*/  ISETP.LT.OR P1, PT, R28, 0x171, !P2 ;  /* 0x000001711c00780c */ /* 0x000fe20005721670 */
[----:B------:R-:W-:Y:S04]  /*5b300*/  @!P0 STL [R1+0x2c8], R23 ;  /* 0x0002c81701008387 */ /* 0x000fe80000100800 */
[----:B------:R-:W-:Y:S01]  /*5b310*/  @!P0 STL [R1+0x2cc], R22 ;  /* 0x0002cc1601008387 */ /* 0x000fe20000100800 */
[----:B--2---:R-:W-:-:S04]  /*5b320*/  LOP3.LUT R36, R36, 0xff, RZ, 0xc0, !PT ;  /* 0x000000ff24247812 */ /* 0x004fc800078ec0ff */
[----:B------:R-:W-:-:S05]  /*5b330*/  F2FP.F16.E4M3.UNPACK_B R36, R36 ;  /* 0x00000024ff24723e */ /* 0x000fca00020006ff */
[----:B------:R-:W-:-:S05]  /*5b340*/  HADD2.F32 R36, -RZ, R36.H0_H0 ;  /* 0x20000024ff247230 */ /* 0x000fca0000004100 */
[----:B------:R-:W-:-:S04]  /*5b350*/  FMUL R36, R36, UR26 ;  /* 0x0000001a24247c20 */ /* 0x000fc80008400000 */
[----:B----4-:R-:W-:Y:S02]  /*5b360*/  FFMA R36, R8, UR27, R36 ;  /* 0x0000001b08247c23 */ /* 0x010fe40008000024 */
[----:B------:R-:W2:Y:S04]  /*5b370*/  LDL.LU R8, [R1+0xe74] ;  /* 0x000e740001087983 */ /* 0x000ea80000300800 */
[----:B------:R-:W3:Y:S01]  /*5b380*/  LDL.LU R2, [R1+0xe78] ;  /* 0x000e780001027983 */ /* 0x000ee20000300800 */
        /* <DEDUP_REMOVED lines=8> */
[----:B------:R-:W-:Y:S04]  /*5b410*/  STL [R1+0x155c], R12 ;  /* 0x00155c0c01007387 */ /* 0x000fe80000100800 */
[----:B------:R1:W-:Y:S01]  /*5b420*/  STL [R1+0x1560], R13 ;  /* 0x0015600d01007387 */ /* 0x0003e20000100800 */
[----:B0-----:R-:W-:-:S04]  /*5b430*/  @!P4 IADD3 R30, P5, R30, R36, RZ ;  /* 0x000000241e1ec210 */ /* 0x001fc80007fbe0ff */
[----:B------:R-:W-:Y:S01]  /*5b440*/  @!P4 IADD3.X R31, R37, R31, R38, P5, !PT ;  /* 0x0000001f251fc210 */ /* 0x000fe20002ffe426 */
[----:B------:R-:W-:Y:S02]  /*5b450*/  IMAD.U32 R37, RZ, RZ, UR11 ;  /* 0x0000000bff257e24 */ /* 0x000fe4000f8e00ff */
[----:B------:R-:W-:-:S03]  /*5b460*/  IMAD.U32 R36, RZ, RZ, UR10 ;  /* 0x0000000aff247e24 */ /* 0x000fc6000f8e00ff */
[----:B-1----:R-:W-:-:S04]  /*5b470*/  @!P1 IADD3 R13, P5, P6, R37, UR9, R24 ;  /* 0x00000009250d9c10 */ /* 0x002fc8000febe018 */
[----:B------:R-:W-:Y:S02]  /*5b480*/  @!P1 IADD3.X R12, R36, UR8, R29, P5, P6 ;  /* 0x00000008240c9c10 */ /* 0x000fe4000afec41d */
[----:B------:R-:W-:-:S06]  /*5b490*/  PRMT R36, RZ, 0x7610, R36 ;  /* 0x00007610ff247816 */ /* 0x000fcc0000000024 */
[----:B------:R-:W4:Y:S01]  /*5b4a0*/  @!P4 LDG.E.U8 R36, desc[UR32][R32.64+0xb9] ;  /* 0x0000b9202024c981 */ /* 0x000f22000c1e1100 */
[----:B------:R-:W-:-:S03]  /*5b4b0*/  LOP3.LUT R4, R4, 0xfffdffff, RZ, 0xc0, !PT ;  /* 0xfffdffff04047812 */ /* 0x000fc600078ec0ff */
[----:B------:R-:W-:Y:S04]  /*5b4c0*/  @!P1 STL [R1+0x2c0], R13 ;  /* 0x0002c00d01009387 */ /* 0x000fe80000100800 */
[----:B------:R-:W-:Y:S01]  /*5b4d0*/  @!P1 STL [R1+0x2c4], R12 ;  /* 0x0002c40c01009387 */ /* 0x000fe20000100800 */
[----:B------:R-:W-:Y:S02]  /*5b4e0*/  @P1 LOP3.LUT R4, R4, 0x20000, RZ, 0xfc, !PT ;  /* 0x0002000004041812 */ /* 0x000fe400078efcff */
[----:B------:R-:W-:Y:S02]  /*5b4f0*/  ISETP.LT.OR P1, PT, R28, 0x172, !P2 ;  /* 0x000001721c00780c */ /* 0x000fe40005721670 */
[C---:B------:R-:W-:Y:S02]  /*5b500*/  LOP3.LUT P0, RZ, R10.reuse, 0x8000000, RZ, 0xc0, !PT ;  /* 0x080000000aff7812 */ /* 0x040fe4000780c0ff */
[----:B------:R-:W-:-:S04]  /*5b510*/  LOP3.LUT R10, R10, 0xffbfffff, RZ, 0xc0, !PT ;  /* 0xffbfffff0a0a7812 */ /* 0x000fc800078ec0ff */
[----:B------:R-:W-:Y:S02]  /*5b520*/  @P3 LOP3.LUT R10, R10, 0x400000, RZ, 0xfc, !PT ;  /* 0x004000000a0a3812 */ /* 0x000fe400078efcff */
        /* <DEDUP_REMOVED lines=8> */
[----:B0-----:R-:W-:Y:S02]  /*5b5b0*/  IMAD.U32 R31, RZ, RZ, UR11 ;  /* 0x0000000bff1f7e24 */ /* 0x001fe4000f8e00ff */
[----:B------:R-:W-:-:S03]  /*5b5c0*/  IMAD.U32 R30, RZ, RZ, UR10 ;  /* 0x0000000aff1e7e24 */ /* 0x000fc6000f8e00ff */
[----:B------:R-:W-:-:S04]  /*5b5d0*/  @!P1 IADD3 R136, P4, P5, R31, UR9, R24 ;  /* 0x000000091f889c10 */ /* 0x000fc8000fd9e018 */
[----:B------:R-:W-:Y:S02]  /*5b5e0*/  @!P1 IADD3.X R137, R30, UR8, R29, P4, P5 ;  /* 0x000000081e899c10 */ /* 0x000fe4000a7ea41d */
[----:B------:R-:W-:-:S06]  /*5b5f0*/  PRMT R30, RZ, 0x7610, R30 ;  /* 0x00007610ff1e7816 */ /* 0x000fcc000000001e */
[----:B------:R-:W2:Y:S01]  /*5b600*/  @!P3 LDG.E.U8 R30, desc[UR32][R34.64+0xb8] ;  /* 0x0000b820221eb981 */ /* 0x000ea2000c1e1100 */
[----:B------:R-:W-:-:S04]  /*5b610*/  LOP3.LUT R4, R4, 0xfffeffff, RZ, 0xc0, !PT ;  /* 0xfffeffff04047812 */ /* 0x000fc800078ec0ff */
[----:B------:R-:W-:Y:S02]  /*5b620*/  @P1 LOP3.LUT R4, R4, 0x10000, RZ, 0xfc, !PT ;  /* 0x0001000004041812 */ /* 0x000fe400078efcff */
[----:B------:R-:W-:Y:S01]  /*5b630*/  ISETP.LT.OR P1, PT, R28, 0x179, !P2 ;  /* 0x000001791c00780c */ /* 0x000fe20005721670 */
[----:B------:R-:W-:Y:S02]  /*5b640*/  IMAD.U32 R36, RZ, RZ, UR11 ;  /* 0x0000000bff247e24 */ /* 0x000fe4000f8e00ff */
[----:B------:R-:W-:Y:S01]  /*5b650*/  IMAD.U32 R31, RZ, RZ, UR10 ;  /* 0x0000000aff1f7e24 */ /* 0x000fe2000f8e00ff */
[----:B------:R-:W-:-:S09]  /*5b660*/  LOP3.LUT P6, RZ, R6, 0x8, RZ, 0xc0, !PT ;  /* 0x0000000806ff7812 */ /* 0x000fd200078cc0ff */
[----:B------:R-:W-:-:S04]  /*5b670*/  @!P1 IADD3 R22, P4, P5, R36, UR9, R24 ;  /* 0x0000000924169c10 */ /* 0x000fc8000fd9e018 */
[----:B------:R-:W-:Y:S01]  /*5b680*/  @!P1 IADD3.X R23, R31, UR8, R29, P4, P5 ;  /* 0x000000081f179c10 */ /* 0x000fe2000a7ea41d */
[----:B------:R-:W-:Y:S01]  /*5b690*/  IMAD.U32 R31, RZ, RZ, UR11 ;  /* 0x0000000bff1f7e24 */ /* 0x000fe2000f8e00ff */
[----:B------:R-:W-:Y:S04]  /*5b6a0*/  STL [R1+0x1568], R32 ;  /* 0x0015682001007387 */ /* 0x000fe80000100800 */
[----:B------:R-:W-:Y:S04]  /*5b6b0*/  STL [R1+0x1564], R33 ;  /* 0x0015642101007387 */ /* 0x000fe80000100800 */
[----:B------:R-:W4:Y:S01]  /*5b6c0*/  LDL.LU R8, [R1+0xe7c] ;  /* 0x000e7c0001087983 */ /* 0x000f220000300800 */
[----:B--2---:R-:W-:-:S04]  /*5b6d0*/  LOP3.LUT R30, R30, 0xff, RZ, 0xc0, !PT ;  /* 0x000000ff1e1e7812 */ /* 0x004fc800078ec0ff */
[----:B------:R-:W-:-:S05]  /*5b6e0*/  F2FP.F16.E4M3.UNPACK_B R30, R30 ;  /* 0x0000001eff1e723e */ /* 0x000fca00020006ff */
[----:B------:R-:W-:-:S05]  /*5b6f0*/  HADD2.F32 R30, -RZ, R30.H0_H0 ;  /* 0x2000001eff1e7230 */ /* 0x000fca0000004100 */
[----:B------:R-:W-:-:S04]  /*5b700*/  FMUL R30, R30, UR26 ;  /* 0x0000001a1e1e7c20 */ /* 0x000fc80008400000 */
[----:B---3--:R-:W-:-:S05]  /*5b710*/  FFMA R30, R2, UR27, R30 ;  /* 0x0000001b021e7c23 */ /* 0x008fca000800001e */
[----:B------:R-:W-:-:S05]  /*5b720*/  F2FP.SATFINITE.E4M3.F32.PACK_AB_MERGE_C R30, RZ, R30, RZ ;  /* 0x0000001eff1e723e */ /* 0x000fca00048070ff */
[----:B------:R0:W-:Y:S01]  /*5b730*/  @!P3 STG.E.U8 desc[UR32][R14.64+0xb8], R30 ;  /* 0x0000b81e0e00b986 */ /* 0x0001e2000c101120 */
[----:B------:R-:W-:Y:S01]  /*5b740*/  ISETP.LT.OR P3, PT, R28, 0x17a, !P2 ;  /* 0x0000017a1c00780c */ /* 0x000fe20005761670 */
[----:B0-----:R-:W-:Y:S02]  /*5b750*/  IMAD.U32 R30, RZ, RZ, UR10 ;  /* 0x0000000aff1e7e24 */ /* 0x001fe4000f8e00ff */
[----:B------:R-:W2:Y:S10]  /*5b760*/  LDL.LU.64 R14, [R1+0x1660] ;  /* 0x00166000010e7983 */ /* 0x000eb40000300a00 */
[----:B------:R-:W-:Y:S01]  /*5b770*/  @!P3 IADD3 R20, P2, P4, R31, UR9, R24 ;  /* 0x000000091f14bc10 */ /* 0x000fe2000fc5e018 */
[----:B------:R-:W3:Y:S03]  /*5b780*/  LDL.LU R2, [R1+0xe80] ;  /* 0x000e800001027983 */ /* 0x000ee60000300800 */
[----:B------:R-:W-:-:S02]  /*5b790*/  @!P3 IADD3.X R21, R30, UR8, R29, P2, P4 ;  /* 0x000000081e15bc10 */ /* 0x000fc400097e841d */
[----:B------:R-:W-:-:S06]  /*5b7a0*/  PRMT R30, RZ, 0x7610, R30 ;  /* 0x00007610ff1e7816 */ /* 0x000fcc000000001e */
[----:B------:R-:W4:Y:S04]  /*5b7b0*/  @!P6 LDG.E.U8 R30, desc[UR32][R34.64+0xb9] ;  /* 0x0000b920221ee981 */ /* 0x000f28000c1e1100 */
[----:B------:R-:W-:Y:S04]  /*5b7c0*/  STL [R1+0x1570], R34 ;  /* 0x0015702201007387 */ /* 0x000fe80000100800 */
[----:B------:R-:W-:Y:S01]  /*5b7d0*/  STL [R1+0x156c], R35 ;  /* 0x00156c2301007387 */ /* 0x000fe20000100800 */
[----:B------:R-:W-:Y:S02]  /*5b7e0*/  LOP3.LUT R10, R10, 0xfeffffff, RZ, 0xc0, !PT ;  /* 0xfeffffff0a0a7812 */ /* 0x000fe400078ec0ff */
[----:B----4-:R-:W-:-:S04]  /*5b7f0*/  LOP3.LUT R30, R30, 0xff, RZ, 0xc0, !PT ;  /* 0x000000ff1e1e7812 */ /* 0x010fc800078ec0ff */
[----:B------:R-:W-:-:S05]  /*5b800*/  F2FP.F16.E4M3.UNPACK_B R30, R30 ;  /* 0x0000001eff1e723e */ /* 0x000fca00020006ff */
[----:B------:R-:W-:-:S05]  /*5b810*/  HADD2.F32 R30, -RZ, R30.H0_H0 ;  /* 0x2000001eff1e7230 */ /* 0x000fca0000004100 */
[----:B------:R-:W-:-:S04]  /*5b820*/  FMUL R30, R30, UR26 ;  /* 0x0000001a1e1e7c20 */ /* 0x000fc80008400000 */
[----:B------:R-:W-:-:S05]  /*5b830*/  FFMA R30, R8, UR27, R30 ;  /* 0x0000001b081e7c23 */ /* 0x000fca000800001e */
[----:B------:R-:W-:-:S05]  /*5b840*/  F2FP.SATFINITE.E4M3.F32.PACK_AB_MERGE_C R30, RZ, R30, RZ ;  /* 0x0000001eff1e723e */ /* 0x000fca00048070ff */
[----:B------:R0:W-:Y:S04]  /*5b850*/  @!P6 STG.E.U8 desc[UR32][R26.64+0xb9], R30 ;  /* 0x0000b91e1a00e986 */ /* 0x0001e8000c101120 */
[----:B0-----:R-:W4:Y:S01]  /*5b860*/  LDL.LU.64 R26, [R1+0x1658] ;  /* 0x00165800011a7983 */ /* 0x001f220000300a00 */
[----:B------:R-:W-:Y:S02]  /*5b870*/  @P1 LOP3.LUT R10, R10, 0x1000000, RZ, 0xfc, !PT ;  /* 0x010000000a0a1812 */ /* 0x000fe400078efcff */
[----:B------:R-:W-:Y:S01]  /*5b880*/  ISETP.LT.OR P1, PT, R28, 0xc1, !P0 ;  /* 0x000000c11c00780c */ /* 0x000fe20004721670 */
[----:B------:R-:W-:Y:S01]  /*5b890*/  IMAD.U32 R30, RZ, RZ, UR10 ;  /* 0x0000000aff1e7e24 */ /* 0x000fe2000f8e00ff */
[----:B------:R-:W2:Y:S01]  /*5b8a0*/  LDL.LU R8, [R1+0xe84] ;  /* 0x000e840001087983 */ /* 0x000ea20000300800 */
[----:B------:R-:W-:-:S03]  /*5b8b0*/  LOP3.LUT R10, R10, 0xfdffffff, RZ, 0xc0, !PT ;  /* 0xfdffffff0a0a7812 */ /* 0x000fc600078ec0ff */
[----:B------:R0:W-:Y:S01]  /*5b8c0*/  STL [R1+0x1574], R11 ;  /* 0x0015740b01007387 */ /* 0x0001e20000100800 */
[----:B------:R-:W-:Y:S02]  /*5b8d0*/  @P3 LOP3.LUT R10, R10, 0x2000000, RZ, 0xfc, !PT ;  /* 0x020000000a0a3812 */ /* 0x000fe400078efcff */
[----:B------:R-:W-:-:S04]  /*5b8e0*/  ISETP.GE.AND P3, PT, R11, 0x1, PT ;  /* 0x000000010b00780c */ /* 0x000fc80003f66270 */
[----:B------:R-:W-:-:S04]  /*5b8f0*/  @!P1 IADD3 R12, P2, P4, R31, UR13, R24 ;  /* 0x0000000d1f0c9c10 */ /* 0x000fc8000fc5e018 */
[----:B0-----:R-:W-:Y:S02]  /*5b900*/  @!P1 IADD3.X R11, R30, UR12, R29, P2, P4 ;  /* 0x0000000c1e0b9c10 */ /* 0x001fe400097e841d */
[----:B------:R-:W-:Y:S02]  /*5b910*/  ISETP.LT.OR P2, PT, R28, 0xc1, !P3 ;  /* 0x000000c11c00780c */ /* 0x000fe40005f41670 */
[----:B------:R-:W-:-:S11]  /*5b920*/  PRMT R30, RZ, 0x7610, R30 ;  /* 0x00007610ff1e7816 */ /* 0x000fd6000000001e */
[----:B----4-:R-:W4:Y:S02]  /*5b930*/  @!P2 LDG.E.U8 R30, desc[UR32][R26.64+0xc0] ;  /* 0x0000c0201a1ea981 */ /* 0x010f24000c1e1100 */
        /* <DEDUP_REMOVED lines=13> */
[----:B------:R-:W3:Y:S04]  /*5ba10*/  @!P2 LDG.E.U8 R36, desc[UR32][R26.64+0xc1] ;  /* 0x0000c1201a24a981 */ /* 0x000ee8000c1e1100 */
[----:B------:R-:W-:Y:S01]  /*5ba20*/  @!P1 STL [R1+0x2e8], R12 ;  /* 0x0002e80c01009387 */ /* 0x000fe20000100800 */
[----:B------:R-:W-:Y:S02]  /*5ba30*/  ISETP.LT.OR P1, PT, R28, 0xc2, !P0 ;  /* 0x000000c21c00780c */ /* 0x000fe40004721670 */
[----:B------:R-:W-:Y:S01]  /*5ba40*/  LOP3.LUT P5, RZ, R0, 0x20, RZ, 0xc0, !PT ;  /* 0x0000002000ff7812 */ /* 0x000fe200078ac0ff */
[----:B------:R-:W4:Y:S01]  /*5ba50*/  LDL.LU R2, [R1+0xe88] ;  /* 0x000e880001027983 */ /* 0x000f220000300800 */
[----:B0-----:R-:W-:-:S05]  /*5ba60*/  @!P2 IADD3 R30, P4, R24, R30, RZ ;  /* 0x0000001e181ea210 */ /* 0x001fca0007f9e0ff */
[----:B------:R-:W-:Y:S01]  /*5ba70*/  @!P2 IMAD.X R31, R29, 0x1, R31, P4 ;  /* 0x000000011d1fa824 */ /* 0x000fe200020e061f */
[----:B---3--:R-:W-:-:S04]  /*5ba80*/  LOP3.LUT R36, R36, 0xff, RZ, 0xc0, !PT ;  /* 0x000000ff24247812 */ /* 0x008fc800078ec0ff */
        /* <DEDUP_REMOVED lines=8> */
[----:B0-----:R-:W-:Y:S02]  /*5bb10*/  IMAD.U32 R31, RZ, RZ, UR11 ;  /* 0x0000000bff1f7e24 */ /* 0x001fe4000f8e00ff */
[----:B------:R-:W-:-:S03]  /*5bb20*/  IMAD.U32 R30, RZ, RZ, UR10 ;  /* 0x0000000aff1e7e24 */ /* 0x000fc6000f8e00ff */
[----:B------:R-:W-:-:S04]  /*5bb30*/  @!P1 IADD3 R34, P2, P4, R31, UR13, R24 ;  /* 0x0000000d1f229c10 */ /* 0x000fc8000fc5e018 */
[----:B------:R-:W-:Y:S02]  /*5bb40*/  @!P1 IADD3.X R35, R30, UR12, R29, P2, P4 ;  /* 0x0000000c1e239c10 */ /* 0x000fe400097e841d */
[----:B------:R-:W-:-:S06]  /*5bb50*/  PRMT R30, RZ, 0x7610, R30 ;  /* 0x00007610ff1e7816 */ /* 0x000fcc000000001e */
[----:B------:R-:W3:Y:S01]  /*5bb60*/  @!P5 LDG.E.U8 R30, desc[UR32][R14.64+0xc0] ;  /* 0x0000c0200e1ed981 */ /* 0x000ee2000c1e1100 */
[----:B------:R-:W-:Y:S01]  /*5bb70*/  ISETP.LT.OR P1, PT, R28, 0xc9, !P0 ;  /* 0x000000c91c00780c */ /* 0x000fe20004721670 */
[----:B------:R-:W-:Y:S02]  /*5bb80*/  IMAD.U32 R36, RZ, RZ, UR11 ;  /* 0x0000000bff247e24 */ /* 0x000fe4000f8e00ff */
[----:B------:R-:W-:-:S10]  /*5bb90*/  IMAD.U32 R31, RZ, RZ, UR10 ;  /* 0x0000000aff1f7e24 */ /* 0x000fd4000f8e00ff */
[----:B------:R-:W-:-:S04]  /*5bba0*/  @!P1 IADD3 R32, P2, P4, R36, UR13, R24 ;  /* 0x0000000d24209c10 */ /* 0x000fc8000fc5e018 */
[----:B------:R-:W-:Y:S02]  /*5bbb0*/  @!P1 IADD3.X R33, R31, UR12, R29, P2, P4 ;  /* 0x0000000c1f219c10 */ /* 0x000fe400097e841d */
[----:B------:R-:W-:Y:S01]  /*5bbc0*/  ISETP.LT.OR P1, PT, R28, 0xca, !P0 ;  /* 0x000000ca1c00780c */ /* 0x000fe20004721670 */
[----:B------:R-:W-:-:S12]  /*5bbd0*/  IMAD.U32 R31, RZ, RZ, UR11 ;  /* 0x0000000bff1f7e24 */ /* 0x000fd8000f8e00ff */
[----:B------:R-:W-:Y:S02]  /*5bbe0*/  @!P1 IADD3 R13, P2, P4, R31, UR13, R24 ;  /* 0x0000000d1f0d9c10 */ /* 0x000fe4000fc5e018 */
        /* <DEDUP_REMOVED lines=8> */
[----:B0-----:R-:W-:-:S05]  /*5bc70*/  IMAD.U32 R30, RZ, RZ, UR10 ;  /* 0x0000000aff1e7e24 */ /* 0x001fca000f8e00ff */
[----:B------:R-:W-:Y:S02]  /*5bc80*/  @!P1 IADD3.X R12, R30, UR12, R29, P2, P4 ;  /* 0x0000000c1e0c9c10 */ /* 0x000fe400097e841d */
[----:B------:R-:W-:-:S06]  /*5bc90*/  PRMT R30, RZ, 0x7610, R30 ;  /* 0x00007610ff1e7816 */ /* 0x000fcc000000001e */
[----:B------:R-:W4:Y:S01]  /*5bca0*/  @!P6 LDG.E.U8 R30, desc[UR32][R14.64+0xc1] ;  /* 0x0000c1200e1ee981 */ /* 0x000f22000c1e1100 */
[----:B------:R-:W-:-:S13]  /*5bcb0*/  ISETP.LT.OR P1, PT, R28, 0xd1, !P0 ;  /* 0x000000d11c00780c */ /* 0x000fda0004721670 */
[----:B------:R-:W-:Y:S02]  /*5bcc0*/  @!P1 IADD3 R40, P2, P4, R31, UR13, R24 ;  /* 0x0000000d1f289c10 */ /* 0x000fe4000fc5e018 */
        /* <DEDUP_REMOVED lines=8> */
[----:B0-----:R-:W-:-:S05]  /*5bd50*/  IMAD.U32 R30, RZ, RZ, UR10 ;  /* 0x0000000aff1e7e24 */ /* 0x001fca000f8e00ff */
        /* <DEDUP_REMOVED lines=10> */
[----:B------:R-:W-:Y:S02]  /*5be00*/  ISETP.LT.OR P1, PT, R28, 0xd2, !P0 ;  /* 0x000000d21c00780c */ /* 0x000fe40004721670 */
[----:B------:R-:W-:Y:S02]  /*5be10*/  LOP3.LUT P5, RZ, R5, 0x1000, RZ, 0xc0, !PT ;  /* 0x0000100005ff7812 */ /* 0x000fe400078ac0ff */
[----:B------:R-:W-:Y:S01]  /*5be20*/  F2FP.SATFINITE.E4M3.F32.PACK_AB_MERGE_C R36, RZ, R36, RZ ;  /* 0x00000024ff24723e */ /* 0x000fe200048070ff */
[----:B------:R-:W3:Y:S01]  /*5be30*/  LDL.LU R2, [R1+0xe98] ;  /* 0x000e980001027983 */ /* 0x000ee20000300800 */
[----:B0-----:R-:W-:-:S05]  /*5be40*/  @!P2 IADD3 R30, P4, R24, R30, RZ ;  /* 0x0000001e181ea210 */ /* 0x001fca0007f9e0ff */
[----:B------:R-:W-:-:S05]  /*5be50*/  @!P2 IMAD.X R31, R29, 0x1, R31, P4 ;  /* 0x000000011d1fa824 */ /* 0x000fca00020e061f */
[----:B------:R0:W-:Y:S01]  /*5be60*/  @!P2 STG.E.U8 desc[UR32][R30.64+0xc8], R36 ;  /* 0x0000c8241e00a986 */ /* 0x0001e2000c101120 */
[----:B------:R-:W-:Y:S02]  /*5be70*/  ISETP.LT.OR P2, PT, R28, 0xca, !P3 ;  /* 0x000000ca1c00780c */ /* 0x000fe40005f41670 */
[----:B0-----:R-:W-:-:S11]  /*5be80*/  PRMT R36, RZ, 0x7610, R36 ;  /* 0x00007610ff247816 */ /* 0x001fd60000000024 */
[----:B------:R-:W0:Y:S01]  /*5be90*/  @!P2 LDC.64 R30, c[0x0][0x5c0] ;  /* 0x00017000ff1eab82 */ /* 0x000e220000000a00 */
[----:B------:R-:W4:Y:S01]  /*5bea0*/  @!P2 LDG.E.U8 R36, desc[UR32][R26.64+0xc9] ;  /* 0x0000c9201a24a981 */ /* 0x000f22000c1e1100 */
[----:B0-----:R-:W-:-:S05]  /*5beb0*/  @!P2 IADD3 R30, P4, R24, R30, RZ ;  /* 0x0000001e181ea210 */ /* 0x001fca0007f9e0ff */
[----:B------:R-:W-:Y:S01]  /*5bec0*/  @!P2 IMAD.X R31, R29, 0x1, R31, P4 ;  /* 0x000000011d1fa824 */ /* 0x000fe200020e061f */
        /* <DEDUP_REMOVED lines=14> */
[----:B------:R-:W4:Y:S01]  /*5bfb0*/  @!P5 LDG.E.U8 R30, desc[UR32][R14.64+0xc8] ;  /* 0x0000c8200e1ed981 */ /* 0x000f22000c1e1100 */
        /* <DEDUP_REMOVED lines=336> */
[----:B------:R-:W2:Y:S04]  /*5d4c0*/  LDL.LU R8, [R1+0xeec] ;  /* 0x000eec0001087983 */ /* 0x000ea80000300800 */
[----:B------:R-:W4:Y:S01]  /*5d4d0*/  LDL.LU R39, [R1+0xef0] ;  /* 0x000ef00001277983 */ /* 0x000f220000300800 */
        /* <DEDUP_REMOVED lines=20> */
[----:B------:R-:W-:Y:S02]  /*5d620*/  FFMA R30, R2, UR27, R30 ;  /* 0x0000001b021e7c23 */ /* 0x000fe4000800001e */
[----:B------:R-:W3:Y:S04]  /*5d630*/  LDL.LU R2, [R1+0xef4] ;  /* 0x000ef40001027983 */ /* 0x000ee80000300800 */
[----:B------:R-:W3:Y:S01]  /*5d640*/  LDL.LU R38, [R1+0xef8] ;  /* 0x000ef80001267983 */ /* 0x000ee20000300800 */
[----:B------:R-:W-:-:S05]  /*5d650*/  F2FP.SATFINITE.E4M3.F32.PACK_AB_MERGE_C R30, RZ, R30, RZ ;  /* 0x0000001eff1e723e */ /* 0x000fca00048070ff */
[----:B------:R0:W-:Y:S02]  /*5d660*/  @!P5 STG.E.U8 desc[UR32][R152.64+0xf0], R30 ;  /* 0x0000f01e9800d986 */ /* 0x0001e4000c101120 */
[----:B0-----:R-:W-:-:S05]  /*5d670*/  IMAD.U32 R30, RZ, RZ, UR10 ;  /* 0x0000000aff1e7e24 */ /* 0x001fca000f8e00ff */
[----:B------:R-:W-:Y:S02]  /*5d680*/  @!P1 IADD3.X R83, R30, UR12, R29, P2, P4 ;  /* 0x0000000c1e539c10 */ /* 0x000fe400097e841d */
[----:B------:R-:W-:-:S06]  /*5d690*/  PRMT R30, RZ, 0x7610, R30 ;  /* 0x00007610ff1e7816 */ /* 0x000fcc000000001e */
[----:B------:R-:W2:Y:S01]  /*5d6a0*/  @!P6 LDG.E.U8 R30, desc[UR32][R14.64+0xf1] ;  /* 0x0000f1200e1ee981 */ /* 0x000ea2000c1e1100 */
[----:B------:R-:W-:-:S13]  /*5d6b0*/  ISETP.LT.OR P1, PT, R28, 0x131, !P0 ;  /* 0x000001311c00780c */ /* 0x000fda0004721670 */
[----:B------:R-:W-:Y:S02]  /*5d6c0*/  @!P1 IADD3 R79, P2, P4, R31, UR13, R24 ;  /* 0x0000000d1f4f9c10 */ /* 0x000fe4000fc5e018 */
[----:B--2---:R-:W-:-:S04]  /*5d6d0*/  LOP3.LUT R30, R30, 0xff, RZ, 0xc0, !PT ;  /* 0x000000ff1e1e7812 */ /* 0x004fc800078ec0ff */
[----:B------:R-:W-:-:S05]  /*5d6e0*/  F2FP.F16.E4M3.UNPACK_B R30, R30 ;  /* 0x0000001eff1e723e */ /* 0x000fca00020006ff */
[----:B------:R-:W-:-:S05]  /*5d6f0*/  HADD2.F32 R30, -RZ, R30.H0_H0 ;  /* 0x2000001eff1e7230 */ /* 0x000fca0000004100 */
[----:B------:R-:W-:-:S04]  /*5d700*/  FMUL R30, R30, UR26 ;  /* 0x0000001a1e1e7c20 */ /* 0x000fc80008400000 */
[----:B------:R-:W-:-:S05]  /*5d710*/  FFMA R30, R8, UR27, R30 ;  /* 0x0000001b081e7c23 */ /* 0x000fca000800001e */
[----:B------:R-:W-:-:S05]  /*5d720*/  F2FP.SATFINITE.E4M3.F32.PACK_AB_MERGE_C R30, RZ, R30, RZ ;  /* 0x0000001eff1e723e */ /* 0x000fca00048070ff */
[----:B------:R0:W-:Y:S02]  /*5d730*/  @!P6 STG.E.U8 desc[UR32][R94.64+0xf1], R30 ;  /* 0x0000f11e5e00e986 */ /* 0x0001e4000c101120 */
[----:B0-----:R-:W-:-:S05]  /*5d740*/  IMAD.U32 R30, RZ, RZ, UR10 ;  /* 0x0000000aff1e7e24 */ /* 0x001fca000f8e00ff */
        /* <DEDUP_REMOVED lines=8> */
[----:B----4-:R-:W-:Y:S02]  /*5d7d0*/  FFMA R36, R39, UR27, R30 ;  /* 0x0000001b27247c23 */ /* 0x010fe4000800001e */
[----:B------:R-:W0:Y:S01]  /*5d7e0*/  @!P2 LDC.64 R30, c[0x0][0x5c0] ;  /* 0x00017000ff1eab82 */ /* 0x000e220000000a00 */
[----:B------:R-:W-:Y:S02]  /*5d7f0*/  ISETP.LT.OR P1, PT, R28, 0x132, !P0 ;  /* 0x000001321c00780c */ /* 0x000fe40004721670 */
[C---:B------:R-:W-:Y:S02]  /*5d800*/  LOP3.LUT P5, RZ, R9.reuse, 0x10, RZ, 0xc0, !PT ;  /* 0x0000001009ff7812 */ /* 0x040fe400078ac0ff */
[----:B------:R-:W-:Y:S02]  /*5d810*/  F2FP.SATFINITE.E4M3.F32.PACK_AB_MERGE_C R36, RZ, R36, RZ ;  /* 0x00000024ff24723e */ /* 0x000fe400048070ff */
[----:B------:R-:W-:Y:S01]  /*5d820*/  LOP3.LUT P6, RZ, R9, 0x20, RZ, 0xc0, !PT ;  /* 0x0000002009ff7812 */ /* 0x000fe200078cc0ff */
[----:B------:R-:W2:Y:S01]  /*5d830*/  LDL.LU R39, [R1+0xefc] ;  /* 0x000efc0001277983 */ /* 0x000ea20000300800 */
        /* <DEDUP_REMOVED lines=13> */
[----:B---3--:R-:W-:-:S05]  /*5d910*/  FFMA R36, R2, UR27, R36 ;  /* 0x0000001b02247c23 */ /* 0x008fca0008000024 */
        /* <DEDUP_REMOVED lines=242> */
[----:B------:R-:W2:Y:S01]  /*5e840*/  LDL.LU R39, [R1+0xf34] ;  /* 0x000f340001277983 */ /* 0x000ea20000300800 */
[----:B------:R-:W-:-:S03]  /*5e850*/  LOP3.LUT R10, R10, 0xfbffffff, RZ, 0xc0, !PT ;  /* 0xfbffffff0a0a7812 */ /* 0x000fc600078ec0ff */
[----:B------:R-:W4:Y:S01]  /*5e860*/  LDL.LU R37, [R1+0xf38] ;  /* 0x000f380001257983 */ /* 0x000f220000300800 */
[----:B------:R-:W-:Y:S02]  /*5e870*/  F2FP.SATFINITE.E4M3.F32.PACK_AB_MERGE_C R30, RZ, R30, RZ ;  /* 0x0000001eff1e723e */ /* 0x000fe400048070ff */
[----:B------:R-:W-:Y:S02]  /*5e880*/  LOP3.LUT P1, RZ, R9, 0x20000, RZ, 0xc0, !PT ;  /* 0x0002000009ff7812 */ /* 0x000fe4000782c0ff */
[----:B------:R-:W-:Y:S01]  /*5e890*/  @P4 LOP3.LUT R10, R10, 0x4000000, RZ, 0xfc, !PT ;  /* 0x040000000a0a4812 */ /* 0x000fe200078efcff */
[----:B------:R-:W4:Y:S04]  /*5e8a0*/  LDL.LU R155, [R1+0xf3c] ;  /* 0x000f3c00019b7983 */ /* 0x000f280000300800 */
[----:B------:R0:W-:Y:S04]  /*5e8b0*/  @!P6 STG.E.U8 desc[UR32][R98.64+0x111], R30 ;  /* 0x0001111e6200e986 */ /* 0x0001e8000c101120 */
[----:B------:R-:W4:Y:S01]  /*5e8c0*/  LDL.LU R154, [R1+0xf40] ;  /* 0x000f4000019a7983 */ /* 0x000f220000300800 */
[----:B0-----:R-:W-:-:S05]  /*5e8d0*/  IMAD.U32 R30, RZ, RZ, UR10 ;  /* 0x0000000aff1e7e24 */ /* 0x001fca000f8e00ff */
        /* <DEDUP_REMOVED lines=18> */
[----:B0-----:R-:W-:-:S05]  /*5ea00*/  @!P2 IADD3 R30, P5, R24, R30, RZ ;  /* 0x0000001e181ea210 */ /* 0x001fca0007fbe0ff */
[----:B------:R-:W-:Y:S01]  /*5ea10*/  @!P2 IMAD.X R31, R29, 0x1, R31, P5 ;  /* 0x000000011d1fa824 */ /* 0x000fe200028e061f */
[----:B------:R-:W-:Y:S02]  /*5ea20*/  LOP3.LUT P4, RZ, R9, 0x80000, RZ, 0xc0, !PT ;  /* 0x0008000009ff7812 */ /* 0x000fe4000788c0ff */
        /* <DEDUP_REMOVED lines=8> */
[----:B0-----:R-:W-:Y:S02]  /*5eab0*/  IMAD.U32 R31, RZ, RZ, UR11 ;  /* 0x0000000bff1f7e24 */ /* 0x001fe4000f8e00ff */
[----:B------:R-:W-:-:S10]  /*5eac0*/  IMAD.U32 R30, RZ, RZ, UR10 ;  /* 0x0000000aff1e7e24 */ /* 0x000fd4000f8e00ff */
[----:B------:R-:W-:-:S04]  /*5ead0*/  @!P2 IADD3 R38, P5, P6, R31, UR13, R24 ;  /* 0x0000000d1f26ac10 */ /* 0x000fc8000febe018 */
[----:B------:R-:W-:Y:S02]  /*5eae0*/  @!P2 IADD3.X R39, R30, UR12, R29, P5, P6 ;  /* 0x0000000c1e27ac10 */ /* 0x000fe4000afec41d */
[----:B------:R-:W-:-:S06]  /*5eaf0*/  PRMT R30, RZ, 0x7610, R30 ;  /* 0x00007610ff1e7816 */ /* 0x000fcc000000001e */
[----:B------:R-:W2:Y:S02]  /*5eb00*/  @!P4 LDG.E.U8 R30, desc[UR32][R14.64+0x118] ;  /* 0x000118200e1ec981 */ /* 0x000ea4000c1e1100 */
[----:B--2---:R-:W-:-:S04]  /*5eb10*/  LOP3.LUT R30, R30, 0xff, RZ, 0xc0, !PT ;  /* 0x000000ff1e1e7812 */ /* 0x004fc800078ec0ff */
[----:B------:R-:W-:-:S05]  /*5eb20*/  F2FP.F16.E4M3.UNPACK_B R30, R30 ;  /* 0x0000001eff1e723e */ /* 0x000fca00020006ff */
[----:B------:R-:W-:-:S05]  /*5eb30*/  HADD2.F32 R30, -RZ, R30.H0_H0 ;  /* 0x2000001eff1e7230 */ /* 0x000fca0000004100 */
[----:B------:R-:W-:-:S04]  /*5eb40*/  FMUL R30, R30, UR26 ;  /* 0x0000001a1e1e7c20 */ /* 0x000fc80008400000 */
[----:B----4-:R-:W-:Y:S01]  /*5eb50*/  FFMA R30, R37, UR27, R30 ;  /* 0x0000001b251e7c23 */ /* 0x010fe2000800001e */
[----:B------:R-:W-:Y:S02]  /*5eb60*/  ISETP.LT.OR P5, PT, R28, 0x121, !P3 ;  /* 0x000001211c00780c */ /* 0x000fe40005fa1670 */
[----:B------:R-:W-:Y:S01]  /*5eb70*/  PRMT R36, RZ, 0x7610, R36 ;  /* 0x00007610ff247816 */ /* 0x000fe20000000024 */
[----:B------:R-:W2:Y:S01]  /*5eb80*/  LDL.LU R37, [R1+0xf44] ;  /* 0x000f440001257983 */ /* 0x000ea20000300800 */
[----:B------:R-:W-:-:S05]  /*5eb90*/  F2FP.SATFINITE.E4M3.F32.PACK_AB_MERGE_C R30, RZ, R30, RZ ;  /* 0x0000001eff1e723e */ /* 0x000fca00048070ff */
[----:B------:R0:W-:Y:S02]  /*5eba0*/  @!P4 STG.E.U8 desc[UR32][R162.64+0x118], R30 ;  /* 0x0001181ea200c986 */ /* 0x0001e4000c101120 */
[----:B0-----:R-:W-:-:S06]  /*5ebb0*/  PRMT R30, RZ, 0x7610, R30 ;  /* 0x00007610ff1e7816 */ /* 0x001fcc000000001e */
[----:B------:R-:W3:Y:S02]  /*5ebc0*/  @!P1 LDG.E.U8 R30, desc[UR32][R14.64+0x119] ;  /* 0x000119200e1e9981 */ /* 0x000ee4000c1e1100 */
[----:B---3--:R-:W-:-:S04]  /*5ebd0*/  LOP3.LUT R30, R30, 0xff, RZ, 0xc0, !PT ;  /* 0x000000ff1e1e7812 */ /* 0x008fc800078ec0ff */
[----:B------:R-:W-:-:S05]  /*5ebe0*/  F2FP.F16.E4M3.UNPACK_B R30, R30 ;  /* 0x0000001eff1e723e */ /* 0x000fca00020006ff */
[----:B------:R-:W-:-:S05]  /*5ebf0*/  HADD2.F32 R30, -RZ, R30.H0_H0 ;  /* 0x2000001eff1e7230 */ /* 0x000fca0000004100 */
[----:B------:R-:W-:-:S04]  /*5ec00*/  FMUL R30, R30, UR26 ;  /* 0x0000001a1e1e7c20 */ /* 0x000fc80008400000 */
[----:B------:R-:W-:Y:S01]  /*5ec10*/  FFMA R30, R155, UR27, R30 ;  /* 0x0000001b9b1e7c23 */ /* 0x000fe2000800001e */
[----:B------:R-:W-:Y:S01]  /*5ec20*/  LOP3.LUT P4, RZ, R9, 0x40000, RZ, 0xc0, !PT ;  /* 0x0004000009ff7812 */ /* 0x000fe2000788c0ff */
[----:B------:R-:W3:Y:S03]  /*5ec30*/  LDL.LU R155, [R1+0xf48] ;  /* 0x000f4800019b7983 */ /* 0x000ee60000300800 */
[----:B------:R-:W-:-:S05]  /*5ec40*/  F2FP.SATFINITE.E4M3.F32.PACK_AB_MERGE_C R30, RZ, R30, RZ ;  /* 0x0000001eff1e723e */ /* 0x000fca00048070ff */
[----:B------:R0:W-:Y:S04]  /*5ec50*/  @!P1 STG.E.U8 desc[UR32][R100.64+0x119], R30 ;  /* 0x0001191e64009986 */ /* 0x0001e8000c101120 */
[----:B------:R-:W4:Y:S01]  /*5ec60*/  @!P5 LDG.E.U8 R36, desc[UR32][R26.64+0x120] ;  /* 0x000120201a24d981 */ /* 0x000f22000c1e1100 */
[----:B0-----:R-:W0:Y:S02]  /*5ec70*/  @!P5 LDC.64 R30, c[0x0][0x5c0] ;  /* 0x00017000ff1edb82 */ /* 0x001e240000000a00 */
[----:B0-----:R-:W-:-:S05]  /*5ec80*/  @!P5 IADD3 R30, P6, R24, R30, RZ ;  /* 0x0000001e181ed210 */ /* 0x001fca0007fde0ff */
[----:B------:R-:W-:Y:S01]  /*5ec90*/  @!P5 IMAD.X R31, R29, 0x1, R31, P6 ;  /* 0x000000011d1fd824 */ /* 0x000fe200030e061f */
[----:B----4-:R-:W-:-:S04]  /*5eca0*/  LOP3.LUT R36, R36, 0xff, RZ, 0xc0, !PT ;  /* 0x000000ff24247812 */ /* 0x010fc800078ec0ff */
[----:B------:R-:W-:-:S05]  /*5ecb0*/  F2FP.F16.E4M3.UNPACK_B R36, R36 ;  /* 0x00000024ff24723e */ /* 0x000fca00020006ff */
[----:B------:R-:W-:-:S05]  /*5ecc0*/  HADD2.F32 R36, -RZ, R36.H0_H0 ;  /* 0x20000024ff247230 */ /* 0x000fca0000004100 */
[----:B------:R-:W-:-:S04]  /*5ecd0*/  FMUL R36, R36, UR26 ;  /* 0x0000001a24247c20 */ /* 0x000fc80008400000 */
[----:B------:R-:W-:Y:S01]  /*5ece0*/  FFMA R36, R154, UR27, R36 ;  /* 0x0000001b9a247c23 */ /* 0x000fe20008000024 */
[----:B------:R-:W-:Y:S01]  /*5ecf0*/  LOP3.LUT P1, RZ, R9, 0x4000, RZ, 0xc0, !PT ;  /* 0x0000400009ff7812 */ /* 0x000fe2000782c0ff */
[----:B------:R-:W4:Y:S03]  /*5ed00*/  LDL.LU R154, [R1+0xf4c] ;  /* 0x000f4c00019a7983 */ /* 0x000f260000300800 */
[----:B------:R-:W-:-:S05]  /*5ed10*/  F2FP.SATFINITE.E4M3.F32.PACK_AB_MERGE_C R36, RZ, R36, RZ ;  /* 0x00000024ff24723e */ /* 0x000fca00048070ff */
        /* <DEDUP_REMOVED lines=22> */
[----:B------:R-:W-:Y:S01]  /*5ee80*/  ISETP.LT.OR P5, PT, R28, 0x129, !P3 ;  /* 0x000001291c00780c */ /* 0x000fe20005fa1670 */
[----:B------:R-:W3:Y:S03]  /*5ee90*/  LDL.LU R155, [R1+0xf54] ;  /* 0x000f5400019b7983 */ /* 0x000ee60000300800 */
[----:B------:R-:W-:Y:S02]  /*5eea0*/  F2FP.SATFINITE.E4M3.F32.PACK_AB_MERGE_C R36, RZ, R30, RZ ;  /* 0x0000001eff24723e */ /* 0x000fe400048070ff */
[----:B------:R-:W-:-:S03]  /*5eeb0*/  PRMT R30, RZ, 0x7610, R30 ;  /* 0x00007610ff1e7816 */ /* 0x000fc6000000001e */
[----:B------:R0:W-:Y:S04]  /*5eec0*/  @!P4 STG.E.U8 desc[UR32][R172.64+0x120], R36 ;  /* 0x00012024ac00c986 */ /* 0x0001e8000c101120 */
[----:B------:R-:W4:Y:S01]  /*5eed0*/  @!P1 LDG.E.U8 R30, desc[UR32][R14.64+0x121] ;  /* 0x000121200e1e9981 */ /* 0x000f22000c1e1100 */
[----:B0-----:R-:W-:Y:S02]  /*5eee0*/  PRMT R36, RZ, 0x7610, R36 ;  /* 0x00007610ff247816 */ /* 0x001fe40000000024 */
        /* <DEDUP_REMOVED lines=8> */
[----:B------:R0:W-:Y:S04]  /*5ef70*/  @!P1 STG.E.U8 desc[UR32][R164.64+0x121], R30 ;  /* 0x0001211ea4009986 */ /* 0x0001e8000c101120 */
        /* <DEDUP_REMOVED lines=8> */
[----:B------:R-:W-:Y:S01]  /*5f000*/  FFMA R36, R37, UR27, R36 ;  /* 0x0000001b25247c23 */ /* 0x000fe20008000024 */
[----:B------:R-:W-:Y:S01]  /*5f010*/  LOP3.LUT P1, RZ, R9, 0x400, RZ, 0xc0, !PT ;  /* 0x0000040009ff7812 */ /* 0x000fe2000782c0ff */
[----:B------:R-:W2:Y:S03]  /*5f020*/  LDL.LU R37, [R1+0xf5c] ;  /* 0x000f5c0001257983 */ /* 0x000ea60000300800 */
[----:B------:R-:W-:-:S05]  /*5f030*/  F2FP.SATFINITE.E4M3.F32.PACK_AB_MERGE_C R36, RZ, R36, RZ ;  /* 0x00000024ff24723e */ /* 0x000fca00048070ff */
[----:B------:R0:W-:Y:S01]  /*5f040*/  @!P5 STG.E.U8 desc[UR32][R30.64+0x128], R36 ;  /* 0x000128241e00d986 */ /* 0x0001e2000c101120 */
[----:B------:R-:W-:Y:S02]  /*5f050*/  ISETP.LT.OR P5, PT, R28, 0x12a, !P3 ;  /* 0x0000012a1c00780c */ /* 0x000fe40005fa1670 */
[----:B0-----:R-:W-:-:S11]  /*5f060*/  PRMT R36, RZ, 0x7610, R36 ;  /* 0x00007610ff247816 */ /* 0x001fd60000000024 */
[----:B------:R-:W0:Y:S01]  /*5f070*/  @!P5 LDC.64 R30, c[0x0][0x5c0] ;  /* 0x00017000ff1edb82 */ /* 0x000e220000000a00 */
[----:B------:R-:W3:Y:S01]  /*5f080*/  @!P5 LDG.E.U8 R36, desc[UR32][R26.64+0x129] ;  /* 0x000129201a24d981 */ /* 0x000ee2000c1e1100 */
[----:B0-----:R-:W-:-:S05]  /*5f090*/  @!P5 IADD3 R30, P6, R24, R30, RZ ;  /* 0x0000001e181ed210 */ /* 0x001fca0007fde0ff */
[----:B------:R-:W-:Y:S01]  /*5f0a0*/  @!P5 IMAD.X R31, R29, 0x1, R31, P6 ;  /* 0x000000011d1fd824 */ /* 0x000fe200030e061f */
        /* <DEDUP_REMOVED lines=8> */
[----:B0-----:R-:W-:-:S06]  /*5f130*/  PRMT R30, RZ, 0x7610, R30 ;  /* 0x00007610ff1e7816 */ /* 0x001fcc000000001e */
[----:B------:R-:W4:Y:S02]  /*5f140*/  @!P4 LDG.E.U8 R30, desc[UR32][R14.64+0x128] ;  /* 0x000128200e1ec981 */ /* 0x000f24000c1e1100 */
[----:B----4-:R-:W-:-:S04]  /*5f150*/  LOP3.LUT R30, R30, 0xff, RZ, 0xc0, !PT ;  /* 0x000000ff1e1e7812 */ /* 0x010fc800078ec0ff */
[----:B------:R-:W-:-:S05]  /*5f160*/  F2FP.F16.E4M3.UNPACK_B R30, R30 ;  /* 0x0000001eff1e723e */ /* 0x000fca00020006ff */
[----:B------:R-:W-:-:S05]  /*5f170*/  HADD2.F32 R30, -RZ, R30.H0_H0 ;  /* 0x2000001eff1e7230 */ /* 0x000fca0000004100 */
[----:B------:R-:W-:-:S04]  /*5f180*/  FMUL R30, R30, UR26 ;  /* 0x0000001a1e1e7c20 */ /* 0x000fc80008400000 */
[----:B------:R-:W-:Y:S01]  /*5f190*/  FFMA R30, R154, UR27, R30 ;  /* 0x0000001b9a1e7c23 */ /* 0x000fe2000800001e */
[----:B------:R-:W-:Y:S01]  /*5f1a0*/  ISETP.LT.OR P5, PT, R28, 0x131, !P3 ;  /* 0x000001311c00780c */ /* 0x000fe20005fa1670 */
[----:B------:R-:W4:Y:S03]  /*5f1b0*/  LDL.LU R154, [R1+0xf64] ;  /* 0x000f6400019a7983 */ /* 0x000f260000300800 */
[----:B------:R-:W-:Y:S02]  /*5f1c0*/  F2FP.SATFINITE.E4M3.F32.PACK_AB_MERGE_C R36, RZ, R30, RZ ;  /* 0x0000001eff24723e */ /* 0x000fe400048070ff */
[----:B------:R-:W-:-:S03]  /*5f1d0*/  PRMT R30, RZ, 0x7610, R30 ;  /* 0x00007610ff1e7816 */ /* 0x000fc6000000001e */
[----:B------:R0:W-:Y:S04]  /*5f1e0*/  @!P4 STG.E.U8 desc[UR32][R170.64+0x128], R36 ;  /* 0x00012824aa00c986 */ /* 0x0001e8000c101120 */
[----:B------:R-:W2:Y:S01]  /*5f1f0*/  @!P1 LDG.E.U8 R30, desc[UR32][R14.64+0x129] ;  /* 0x000129200e1e9981 */ /* 0x000ea2000c1e1100 */
[----:B0-----:R-:W-:Y:S02]  /*5f200*/  PRMT R36, RZ, 0x7610, R36 ;  /* 0x00007610ff247816 */ /* 0x001fe40000000024 */
        /* <DEDUP_REMOVED lines=8> */
[----:B------:R0:W-:Y:S04]  /*5f290*/  @!P1 STG.E.U8 desc[UR32][R168.64+0x129], R30 ;  /* 0x0001291ea8009986 */ /* 0x0001e8000c101120 */
[----:B------:R-:W3:Y:S01]  /*5f2a0*/  @!P5 LDG.E.U8 R36, desc[UR32][R26.64+0x130] ;  /* 0x000130201a24d981 */ /* 0x000ee2000c1e1100 */
[----:B0-----:R-:W0:Y:S02]  /*5f2b0*/  @!P5 LDC.64 R30, c[0x0][0x5c0] ;  /* 0x00017000ff1edb82 */ /* 0x001e240000000a00 */
[----:B0-----:R-:W-:-:S05]  /*5f2c0*/  @!P5 IADD3 R30, P6, R24, R30, RZ ;  /* 0x0000001e181ed210 */ /* 0x001fca0007fde0ff */
[----:B------:R-:W-:Y:S01]  /*5f2d0*/  @!P5 IMAD.X R31, R29, 0x1, R31, P6 ;  /* 0x000000011d1fd824 */ /* 0x000fe200030e061f */
        /* <DEDUP_REMOVED lines=19> */
[----:B------:R-:W-:Y:S02]  /*5f410*/  FFMA R36, R154, UR27, R36 ;  /* 0x0000001b9a247c23 */ /* 0x000fe40008000024 */
[----:B------:R-:W4:Y:S03]  /*5f420*/  LDL.LU R154, [R1+0xf70] ;  /* 0x000f7000019a7983 */ /* 0x000f260000300800 */
        /* <DEDUP_REMOVED lines=8> */
[----:B------:R-:W-:Y:S01]  /*5f4b0*/  FFMA R30, R37, UR27, R30 ;  /* 0x0000001b251e7c23 */ /* 0x000fe2000800001e */
[----:B------:R-:W-:Y:S01]  /*5f4c0*/  ISETP.LT.OR P5, PT, R28, 0x139, !P3 ;  /* 0x000001391c00780c */ /* 0x000fe20005fa1670 */
[----:B------:R-:W2:Y:S03]  /*5f4d0*/  LDL.LU R37, [R1+0xf74] ;  /* 0x000f740001257983 */ /* 0x000ea60000300800 */
[----:B------:R-:W-:Y:S02]  /*5f4e0*/  F2FP.SATFINITE.E4M3.F32.PACK_AB_MERGE_C R36, RZ, R30, RZ ;  /* 0x0000001eff24723e */ /* 0x000fe400048070ff */
[----:B------:R-:W-:-:S03]  /*5f4f0*/  PRMT R30, RZ, 0x7610, R30 ;  /* 0x00007610ff1e7816 */ /* 0x000fc6000000001e */
[----:B------:R0:W-:Y:S04]  /*5f500*/  @!P4 STG.E.U8 desc[UR32][R178.64+0x130], R36 ;  /* 0x00013024b200c986 */ /* 0x0001e8000c101120 */
[----:B------:R-:W3:Y:S01]  /*5f510*/  @!P1 LDG.E.U8 R30, desc[UR32][R14.64+0x131] ;  /* 0x000131200e1e9981 */ /* 0x000ee2000c1e1100 */
[----:B0-----:R-:W-:Y:S02]  /*5f520*/  PRMT R36, RZ, 0x7610, R36 ;  /* 0x00007610ff247816 */ /* 0x001fe40000000024 */
        /* <DEDUP_REMOVED lines=392> */
[----:B------:R-:W-:-:S05]  /*60db0*/  FFMA R30, R154, UR27, R30 ;  /* 0x0000001b9a1e7c23 */ /* 0x000fca000800001e */
[----:B------:R-:W-:Y:S02]  /*60dc0*/  F2FP.SATFINITE.E4M3.F32.PACK_AB_MERGE_C R36, RZ, R30, RZ ;  /* 0x0000001eff24723e */ /* 0x000fe400048070ff */
[----:B------:R-:W-:-:S03]  /*60dd0*/  PRMT R30, RZ, 0x7610, R30 ;  /* 0x00007610ff1e7816 */ /* 0x000fc6000000001e */
[----:B------:R0:W-:Y:S04]  /*60de0*/  @!P4 STG.E.U8 desc[UR32][R208.64+0x170], R36 ;  /* 0x00017024d000c986 */ /* 0x0001e8000c101120 */
[----:B------:R-:W4:Y:S01]  /*60df0*/  @!P1 LDG.E.U8 R30, desc[UR32][R14.64+0x171] ;  /* 0x000171200e1e9981 */ /* 0x000f22000c1e1100 */
[----:B------:R-:W-:Y:S02]  /*60e00*/  ISETP.LT.OR P5, PT, R28, 0x179, !P3 ;  /* 0x000001791c00780c */ /* 0x000fe40005fa1670 */
[----:B0-----:R-:W-:Y:S02]  /*60e10*/  PRMT R36, RZ, 0x7610, R36 ;  /* 0x00007610ff247816 */ /* 0x001fe40000000024 */
[----:B----4-:R-:W-:-:S04]  /*60e20*/  LOP3.LUT R30, R30, 0xff, RZ, 0xc0, !PT ;  /* 0x000000ff1e1e7812 */ /* 0x010fc800078ec0ff */
[----:B------:R-:W-:-:S05]  /*60e30*/  F2FP.F16.E4M3.UNPACK_B R30, R30 ;  /* 0x0000001eff1e723e */ /* 0x000fca00020006ff */
[----:B------:R-:W-:-:S05]  /*60e40*/  HADD2.F32 R30, -RZ, R30.H0_H0 ;  /* 0x2000001eff1e7230 */ /* 0x000fca0000004100 */
[----:B------:R-:W-:-:S04]  /*60e50*/  FMUL R30, R30, UR26 ;  /* 0x0000001a1e1e7c20 */ /* 0x000fc80008400000 */
[----:B--2---:R-:W-:Y:S02]  /*60e60*/  FFMA R30, R37, UR27, R30 ;  /* 0x0000001b251e7c23 */ /* 0x004fe4000800001e */
[----:B------:R-:W2:Y:S01]  /*60e70*/  LDL.LU R37, [R1+0xff4] ;  /* 0x000ff40001257983 */ /* 0x000ea20000300800 */
[----:B------:R-:W-:-:S03]  /*60e80*/  LOP3.LUT P4, RZ, R5, 0x10000, RZ, 0xc0, !PT ;  /* 0x0001000005ff7812 */ /* 0x000fc6000788c0ff */
[----:B------:R-:W4:Y:S01]  /*60e90*/  LDL.LU R157, [R1+0xff8] ;  /* 0x000ff800019d7983 */ /* 0x000f220000300800 */
[----:B------:R-:W-:-:S03]  /*60ea0*/  F2FP.SATFINITE.E4M3.F32.PACK_AB_MERGE_C R30, RZ, R30, RZ ;  /* 0x0000001eff1e723e */ /* 0x000fc600048070ff */
[----:B------:R-:W4:Y:S04]  /*60eb0*/  LDL.LU R154, [R1+0xffc] ;  /* 0x000ffc00019a7983 */ /* 0x000f280000300800 */
        /* <DEDUP_REMOVED lines=25> */
[----:B------:R-:W-:Y:S02]  /*61050*/  F2FP.SATFINITE.E4M3.F32.PACK_AB_MERGE_C R37, RZ, R26, RZ ;  /* 0x0000001aff25723e */ /* 0x000fe400048070ff */
[----:B------:R-:W-:-:S03]  /*61060*/  PRMT R26, RZ, 0x7610, R26 ;  /* 0x00007610ff1a7816 */ /* 0x000fc6000000001a */
[----:B------:R-:W-:Y:S04]  /*61070*/  @!P5 STG.E.U8 desc[UR32][R30.64+0x179], R37 ;  /* 0x000179251e00d986 */ /* 0x000fe8000c101120 */
[----:B------:R-:W2:Y:S02]  /*61080*/  @!P4 LDG.E.U8 R26, desc[UR32][R14.64+0x178] ;  /* 0x000178200e1ac981 */ /* 0x000ea4000c1e1100 */
[----:B--2---:R-:W-:-:S04]  /*61090*/  LOP3.LUT R26, R26, 0xff, RZ, 0xc0, !PT ;  /* 0x000000ff1a1a7812 */ /* 0x004fc800078ec0ff */
[----:B------:R-:W-:-:S05]  /*610a0*/  F2FP.F16.E4M3.UNPACK_B R26, R26 ;  /* 0x0000001aff1a723e */ /* 0x000fca00020006ff */
[----:B------:R-:W-:-:S05]  /*610b0*/  HADD2.F32 R26, -RZ, R26.H0_H0 ;  /* 0x2000001aff1a7230 */ /* 0x000fca0000004100 */
[----:B------:R-:W-:-:S04]  /*610c0*/  FMUL R26, R26, UR26 ;  /* 0x0000001a1a1a7c20 */ /* 0x000fc80008400000 */
[----:B----4-:R-:W-:Y:S01]  /*610d0*/  FFMA R26, R157, UR27, R26 ;  /* 0x0000001b9d1a7c23 */ /* 0x010fe2000800001a */
[C---:B------:R-:W-:Y:S02]  /*610e0*/  LOP3.LUT P5, RZ, R5.reuse, 0x2000, RZ, 0xc0, !PT ;  /* 0x0000200005ff7812 */ /* 0x040fe400078ac0ff */
[----:B------:R-:W-:Y:S01]  /*610f0*/  LOP3.LUT P6, RZ, R5, 0x800, RZ, 0xc0, !PT ;  /* 0x0000080005ff7812 */ /* 0x000fe200078cc0ff */
[----:B------:R-:W2:Y:S01]  /*61100*/  LDL.LU R157, [R1+0x1004] ;  /* 0x00100400019d7983 */ /* 0x000ea20000300800 */
        /* <DEDUP_REMOVED lines=9> */
[----:B------:R-:W-:Y:S01]  /*611a0*/  LOP3.LUT P3, RZ, R3, 0x20000000, RZ, 0xc0, !PT ;  /* 0x2000000003ff7812 */ /* 0x000fe2000786c0ff */
[----:B------:R-:W4:Y:S03]  /*611b0*/  LDL.LU R154, [R1+0x1008] ;  /* 0x00100800019a7983 */ /* 0x000f260000300800 */
[----:B------:R-:W-:Y:S02]  /*611c0*/  F2FP.SATFINITE.E4M3.F32.PACK_AB_MERGE_C R27, RZ, R14, RZ ;  /* 0x0000000eff1b723e */ /* 0x000fe400048070ff */
[----:B------:R-:W-:-:S03]  /*611d0*/  PRMT R14, RZ, 0x7610, R14 ;  /* 0x00007610ff0e7816 */ /* 0x000fc6000000000e */
[----:B------:R-:W-:Y:S04]  /*611e0*/  @!P1 STG.E.U8 desc[UR32][R202.64+0x179], R27 ;  /* 0x0001791bca009986 */ /* 0x000fe8000c101120 */
        /* <DEDUP_REMOVED lines=21> */
[----:B0-----:R-:W0:Y:S02]  /*61340*/  @!P3 LDC.64 R14, c[0x0][0x5c0] ;  /* 0x00017000ff0ebb82 */ /* 0x001e240000000a00 */
[----:B0-----:R-:W-:Y:S02]  /*61350*/  @!P3 IADD3 R14, P5, R198, R14, RZ ;  /* 0x0000000ec60eb210 */ /* 0x001fe40007fbe0ff */
[----:B------:R-:W3:Y:S03]  /*61360*/  LDL.LU R198, [R1+0x1650] ;  /* 0x0016500001c67983 */ /* 0x000ee60000300800 */
[----:B------:R-:W-:-:S02]  /*61370*/  @!P3 IMAD.X R15, R199, 0x1, R15, P5 ;  /* 0x00000001c70fb824 */ /* 0x000fc400028e060f */
[----:B------:R-:W3:Y:S04]  /*61380*/  LDL.LU R199, [R1+0x164c] ;  /* 0x00164c0001c77983 */ /* 0x000ee80000300800 */
[----:B------:R-:W3:Y:S01]  /*61390*/  LDL.LU R157, [R1+0x1010] ;  /* 0x00101000019d7983 */ /* 0x000ee20000300800 */
        /* <DEDUP_REMOVED lines=8> */
[----:B0-----:R-:W-:Y:S01]  /*61420*/  PRMT R26, RZ, 0x7610, R26 ;  /* 0x00007610ff1a7816 */ /* 0x001fe2000000001a */
[----:B------:R-:W0:Y:S05]  /*61430*/  @!P1 LDC.64 R14, c[0x0][0x5c0] ;  /* 0x00017000ff0e9b82 */ /* 0x000e2a0000000a00 */
[----:B------:R-:W4:Y:S01]  /*61440*/  @!P1 LDG.E.U8 R26, desc[UR32][R18.64+0xc1] ;  /* 0x0000c120121a9981 */ /* 0x000f22000c1e1100 */
[----:B0-----:R-:W-:-:S03]  /*61450*/  @!P1 IADD3 R14, P5, R200, R14, RZ ;  /* 0x0000000ec80e9210 */ /* 0x001fc60007fbe0ff */
[----:B------:R-:W2:Y:S02]  /*61460*/  LDL.LU R200, [R1+0x1648] ;  /* 0x0016480001c87983 */ /* 0x000ea40000300800 */
[----:B------:R-:W-:Y:S01]  /*61470*/  @!P1 IMAD.X R15, R201, 0x1, R15, P5 ;  /* 0x00000001c90f9824 */ /* 0x000fe200028e060f */
[----:B------:R-:W-:Y:S01]  /*61480*/  LOP3.LUT P5, RZ, R5, 0x400, RZ, 0xc0, !PT ;  /* 0x0000040005ff7812 */ /* 0x000fe200078ac0ff */
[----:B------:R-:W2:Y:S01]  /*61490*/  LDL.LU R201, [R1+0x1644] ;  /* 0x0016440001c97983 */ /* 0x000ea20000300800 */
[----:B----4-:R-:W-:-:S04]  /*614a0*/  LOP3.LUT R26, R26, 0xff, RZ, 0xc0, !PT ;  /* 0x000000ff1a1a7812 */ /* 0x010fc800078ec0ff */
[----:B------:R-:W-:-:S05]  /*614b0*/  F2FP.F16.E4M3.UNPACK_B R26, R26 ;  /* 0x0000001aff1a723e */ /* 0x000fca00020006ff */
[----:B------:R-:W-:-:S05]  /*614c0*/  HADD2.F32 R26, -RZ, R26.H0_H0 ;  /* 0x2000001aff1a7230 */ /* 0x000fca0000004100 */
[----:B------:R-:W-:-:S04]  /*614d0*/  FMUL R26, R26, UR26 ;  /* 0x0000001a1a1a7c20 */ /* 0x000fc80008400000 */
[----:B---3--:R-:W-:Y:S01]  /*614e0*/  FFMA R26, R155, UR27, R26 ;  /* 0x0000001b9b1a7c23 */ /* 0x008fe2000800001a */
[----:B------:R-:W-:Y:S02]  /*614f0*/  LOP3.LUT P6, RZ, R5, 0x200, RZ, 0xc0, !PT ;  /* 0x0000020005ff7812 */ /* 0x000fe400078cc0ff */
[----:B------:R-:W-:Y:S01]  /*61500*/  LOP3.LUT P3, RZ, R3, 0x8000000, RZ, 0xc0, !PT ;  /* 0x0800000003ff7812 */ /* 0x000fe2000786c0ff */
[----:B------:R-:W3:Y:S01]  /*61510*/  LDL.LU R155, [R1+0x1018] ;  /* 0x00101800019b7983 */ /* 0x000ee20000300800 */
        /* <DEDUP_REMOVED lines=13> */
[----:B--2---:R0:W-:Y:S04]  /*615f0*/  @!P5 STG.E.U8 desc[UR32][R200.64+0xc8], R26 ;  /* 0x0000c81ac800d986 */ /* 0x0041e8000c101120 */
        /* <DEDUP_REMOVED lines=12> */
[----:B------:R-:W4:Y:S03]  /*616c0*/  LDL.LU R114, [R1+0x1640] ;  /* 0x0016400001727983 */ /* 0x000f260000300800 */
[----:B------:R-:W-:-:S02]  /*616d0*/  @!P3 IMAD.X R15, R115, 0x1, R15, P5 ;  /* 0x00000001730fb824 */ /* 0x000fc400028e060f */
[----:B------:R-:W4:Y:S04]  /*616e0*/  LDL.LU R115, [R1+0x163c] ;  /* 0x00163c0001737983 */ /* 0x000f280000300800 */
[----:B------:R-:W4:Y:S01]  /*616f0*/  LDL.LU R154, [R1+0x1020] ;  /* 0x00102000019a7983 */ /* 0x000f220000300800 */
[----:B--2---:R-:W-:-:S04]  /*61700*/  LOP3.LUT R26, R26, 0xff, RZ, 0xc0, !PT ;  /* 0x000000ff1a1a7812 */ /* 0x004fc800078ec0ff */
[----:B------:R-:W-:-:S05]  /*61710*/  F2FP.F16.E4M3.UNPACK_B R26, R26 ;  /* 0x0000001aff1a723e */ /* 0x000fca00020006ff */
[----:B------:R-:W-:-:S05]  /*61720*/  HADD2.F32 R26, -RZ, R26.H0_H0 ;  /* 0x2000001aff1a7230 */ /* 0x000fca0000004100 */
[----:B------:R-:W-:-:S04]  /*61730*/  FMUL R26, R26, UR26 ;  /* 0x0000001a1a1a7c20 */ /* 0x000fc80008400000 */
[----:B---3--:R-:W-:Y:S02]  /*61740*/  FFMA R26, R155, UR27, R26 ;  /* 0x0000001b9b1a7c23 */ /* 0x008fe4000800001a */
[----:B------:R-:W2:Y:S03]  /*61750*/  LDL.LU R155, [R1+0x1024] ;  /* 0x00102400019b7983 */ /* 0x000ea60000300800 */
[----:B------:R-:W-:-:S05]  /*61760*/  F2FP.SATFINITE.E4M3.F32.PACK_AB_MERGE_C R26, RZ, R26, RZ ;  /* 0x0000001aff1a723e */ /* 0x000fca00048070ff */
[----:B------:R0:W-:Y:S02]  /*61770*/  @!P3 STG.E.U8 desc[UR32][R14.64+0xc8], R26 ;  /* 0x0000c81a0e00b986 */ /* 0x0001e4000c101120 */
[----:B0-----:R-:W-:Y:S01]  /*61780*/  PRMT R26, RZ, 0x7610, R26 ;  /* 0x00007610ff1a7816 */ /* 0x001fe2000000001a */
[----:B------:R-:W0:Y:S05]  /*61790*/  @!P1 LDC.64 R14, c[0x0][0x5c0] ;  /* 0x00017000ff0e9b82 */ /* 0x000e2a0000000a00 */
[----:B------:R-:W3:Y:S01]  /*617a0*/  @!P1 LDG.E.U8 R26, desc[UR32][R18.64+0xc9] ;  /* 0x0000c920121a9981 */ /* 0x000ee2000c1e1100 */
[----:B0-----:R-:W-:-:S03]  /*617b0*/  @!P1 IADD3 R14, P5, R214, R14, RZ ;  /* 0x0000000ed60e9210 */ /* 0x001fc60007fbe0ff */
[----:B------:R-:W2:Y:S02]  /*617c0*/  LDL.LU R214, [R1+0x1638] ;  /* 0x0016380001d67983 */ /* 0x000ea40000300800 */
[----:B------:R-:W-:Y:S01]  /*617d0*/  @!P1 IMAD.X R15, R215, 0x1, R15, P5 ;  /* 0x00000001d70f9824 */ /* 0x000fe200028e060f */
[----:B------:R-:W-:Y:S01]  /*617e0*/  LOP3.LUT P5, RZ, R5, 0x100, RZ, 0xc0, !PT ;  /* 0x0000010005ff7812 */ /* 0x000fe200078ac0ff */
[----:B------:R-:W2:Y:S01]  /*617f0*/  LDL.LU R215, [R1+0x1634] ;  /* 0x0016340001d77983 */ /* 0x000ea20000300800 */
[----:B---3--:R-:W-:-:S04]  /*61800*/  LOP3.LUT R26, R26, 0xff, RZ, 0xc0, !PT ;  /* 0x000000ff1a1a7812 */ /* 0x008fc800078ec0ff */
[----:B------:R-:W-:-:S05]  /*61810*/  F2FP.F16.E4M3.UNPACK_B R26, R26 ;  /* 0x0000001aff1a723e */ /* 0x000fca00020006ff */
[----:B------:R-:W-:-:S05]  /*61820*/  HADD2.F32 R26, -RZ, R26.H0_H0 ;  /* 0x2000001aff1a7230 */ /* 0x000fca0000004100 */
[----:B------:R-:W-:-:S04]  /*61830*/  FMUL R26, R26, UR26 ;  /* 0x0000001a1a1a7c20 */ /* 0x000fc80008400000 */
[----:B----4-:R-:W-:Y:S01]  /*61840*/  FFMA R26, R157, UR27, R26 ;  /* 0x0000001b9d1a7c23 */ /* 0x010fe2000800001a */
        /* <DEDUP_REMOVED lines=350> */
[----:B------:R-:W4:Y:S01]  /*62e30*/  @!P3 LDG.E.U8 R26, desc[UR32][R18.64+0x100] ;  /* 0x00010020121ab981 */ /* 0x000f22000c1e1100 */
[----:B0-----:R-:W0:Y:S02]  /*62e40*/  @!P3 LDC.64 R14, c[0x0][0x5c0] ;  /* 0x00017000ff0ebb82 */ /* 0x001e240000000a00 */
[----:B0-----:R-:W-:Y:S02]  /*62e50*/  @!P3 IADD3 R14, P5, R228, R14, RZ ;  /* 0x0000000ee40eb210 */ /* 0x001fe40007fbe0ff */
[----:B------:R-:W2:Y:S03]  /*62e60*/  LDL.LU R228, [R1+0x15d0] ;  /* 0x0015d00001e47983 */ /* 0x000ea60000300800 */
[----:B------:R-:W-:-:S02]  /*62e70*/  @!P3 IMAD.X R15, R229, 0x1, R15, P5 ;  /* 0x00000001e50fb824 */ /* 0x000fc400028e060f */
[----:B------:R-:W2:Y:S04]  /*62e80*/  LDL.LU R229, [R1+0x15cc] ;  /* 0x0015cc0001e57983 */ /* 0x000ea80000300800 */
[----:B------:R-:W2:Y:S01]  /*62e90*/  LDL.LU R154, [R1+0x1090] ;  /* 0x00109000019a7983 */ /* 0x000ea20000300800 */
[----:B----4-:R-:W-:-:S04]  /*62ea0*/  LOP3.LUT R26, R26, 0xff, RZ, 0xc0, !PT ;  /* 0x000000ff1a1a7812 */ /* 0x010fc800078ec0ff */
[----:B------:R-:W-:-:S05]  /*62eb0*/  F2FP.F16.E4M3.UNPACK_B R26, R26 ;  /* 0x0000001aff1a723e */ /* 0x000fca00020006ff */
[----:B------:R-:W-:-:S05]  /*62ec0*/  HADD2.F32 R26, -RZ, R26.H0_H0 ;  /* 0x2000001aff1a7230 */ /* 0x000fca0000004100 */
[----:B------:R-:W-:-:S04]  /*62ed0*/  FMUL R26, R26, UR26 ;  /* 0x0000001a1a1a7c20 */ /* 0x000fc80008400000 */
[----:B---3--:R-:W-:-:S05]  /*62ee0*/  FFMA R26, R157, UR27, R26 ;  /* 0x0000001b9d1a7c23 */ /* 0x008fca000800001a */
[----:B------:R-:W-:-:S05]  /*62ef0*/  F2FP.SATFINITE.E4M3.F32.PACK_AB_MERGE_C R26, RZ, R26, RZ ;  /* 0x0000001aff1a723e */ /* 0x000fca00048070ff */
[----:B------:R0:W-:Y:S02]  /*62f00*/  @!P3 STG.E.U8 desc[UR32][R14.64+0x100], R26 ;  /* 0x0001001a0e00b986 */ /* 0x0001e4000c101120 */
[----:B0-----:R-:W-:Y:S01]  /*62f10*/  PRMT R26, RZ, 0x7610, R26 ;  /* 0x00007610ff1a7816 */ /* 0x001fe2000000001a */
[----:B------:R-:W0:Y:S05]  /*62f20*/  @!P1 LDC.64 R14, c[0x0][0x5c0] ;  /* 0x00017000ff0e9b82 */ /* 0x000e2a0000000a00 */
[----:B------:R-:W3:Y:S01]  /*62f30*/  @!P1 LDG.E.U8 R26, desc[UR32][R18.64+0x101] ;  /* 0x00010120121a9981 */ /* 0x000ee2000c1e1100 */
[----:B0-----:R-:W-:-:S03]  /*62f40*/  @!P1 IADD3 R14, P5, R230, R14, RZ ;  /* 0x0000000ee60e9210 */ /* 0x001fc60007fbe0ff */
[----:B------:R-:W4:Y:S02]  /*62f50*/  LDL.LU R230, [R1+0x15c8] ;  /* 0x0015c80001e67983 */ /* 0x000f240000300800 */
[----:B------:R-:W-:Y:S01]  /*62f60*/  @!P1 IMAD.X R15, R231, 0x1, R15, P5 ;  /* 0x00000001e70f9824 */ /* 0x000fe200028e060f */
[C---:B------:R-:W-:Y:S01]  /*62f70*/  LOP3.LUT P5, RZ, R6.reuse, 0x4000000, RZ, 0xc0, !PT ;  /* 0x0400000006ff7812 */ /* 0x040fe200078ac0ff */
[----:B------:R-:W4:Y:S01]  /*62f80*/  LDL.LU R231, [R1+0x15c4] ;  /* 0x0015c40001e77983 */ /* 0x000f220000300800 */
[----:B------:R-:W-:-:S03]  /*62f90*/  LOP3.LUT P6, RZ, R6, 0x2000000, RZ, 0xc0, !PT ;  /* 0x0200000006ff7812 */ /* 0x000fc600078cc0ff */
[----:B------:R-:W4:Y:S01]  /*62fa0*/  LDL.LU R159, [R1+0x1094] ;  /* 0x00109400019f7983 */ /* 0x000f220000300800 */
[----:B------:R-:W-:-:S03]  /*62fb0*/  LOP3.LUT P3, RZ, R3, 0x800, RZ, 0xc0, !PT ;  /* 0x0000080003ff7812 */ /* 0x000fc6000786c0ff */
[----:B------:R-:W4:Y:S04]  /*62fc0*/  LDL.LU R156, [R1+0x208] ;  /* 0x00020800019c7983 */ /* 0x000f280000300800 */
[----:B------:R-:W4:Y:S01]  /*62fd0*/  LDL.LU R157, [R1+0x20c] ;  /* 0x00020c00019d7983 */ /* 0x000f220000300800 */
[----:B---3--:R-:W-:-:S04]  /*62fe0*/  LOP3.LUT R26, R26, 0xff, RZ, 0xc0, !PT ;  /* 0x000000ff1a1a7812 */ /* 0x008fc800078ec0ff */
[----:B------:R-:W-:-:S05]  /*62ff0*/  F2FP.F16.E4M3.UNPACK_B R26, R26 ;  /* 0x0000001aff1a723e */ /* 0x000fca00020006ff */
[----:B------:R-:W-:-:S05]  /*63000*/  HADD2.F32 R26, -RZ, R26.H0_H0 ;  /* 0x2000001aff1a7230 */ /* 0x000fca0000004100 */
[----:B------:R-:W-:-:S04]  /*63010*/  FMUL R26, R26, UR26 ;  /* 0x0000001a1a1a7c20 */ /* 0x000fc80008400000 */
[----:B--2---:R-:W-:Y:S02]  /*63020*/  FFMA R26, R155, UR27, R26 ;  /* 0x0000001b9b1a7c23 */ /* 0x004fe4000800001a */
        /* <DEDUP_REMOVED lines=14> */
[----:B----4-:R0:W-:Y:S04]  /*63110*/  @!P5 STG.E.U8 desc[UR32][R230.64+0x108], R26 ;  /* 0x0001081ae600d986 */ /* 0x0101e8000c101120 */
[----:B------:R-:W4:Y:S01]  /*63120*/  @!P6 LDG.E.U8 R14, desc[UR32][R16.64+0x109] ;  /* 0x00010920100ee981 */ /* 0x000f22000c1e1100 */
[----:B0-----:R-:W-:Y:S02]  /*63130*/  PRMT R26, RZ, 0x7610, R26 ;  /* 0x00007610ff1a7816 */ /* 0x001fe4000000001a */
[----:B----4-:R-:W-:-:S04]  /*63140*/  LOP3.LUT R14, R14, 0xff, RZ, 0xc0, !PT ;  /* 0x000000ff0e0e7812 */ /* 0x010fc800078ec0ff */
[----:B------:R-:W-:-:S05]  /*63150*/  F2FP.F16.E4M3.UNPACK_B R14, R14 ;  /* 0x0000000eff0e723e */ /* 0x000fca00020006ff */
[----:B------:R-:W-:-:S05]  /*63160*/  HADD2.F32 R14, -RZ, R14.H0_H0 ;  /* 0x2000000eff0e7230 */ /* 0x000fca0000004100 */
[----:B------:R-:W-:-:S04]  /*63170*/  FMUL R14, R14, UR26 ;  /* 0x0000001a0e0e7c20 */ /* 0x000fc80008400000 */
[----:B------:R-:W-:Y:S02]  /*63180*/  FFMA R14, R159, UR27, R14 ;  /* 0x0000001b9f0e7c23 */ /* 0x000fe4000800000e */
[----:B------:R-:W4:Y:S03]  /*63190*/  LDL.LU R159, [R1+0x10a0] ;  /* 0x0010a000019f7983 */ /* 0x000f260000300800 */
[----:B------:R-:W-:-:S05]  /*631a0*/  F2FP.SATFINITE.E4M3.F32.PACK_AB_MERGE_C R14, RZ, R14, RZ ;  /* 0x0000000eff0e723e */ /* 0x000fca00048070ff */
[----:B------:R0:W-:Y:S04]  /*631b0*/  @!P6 STG.E.U8 desc[UR32][R228.64+0x109], R14 ;  /* 0x0001090ee400e986 */ /* 0x0001e8000c101120 */
[----:B------:R-:W2:Y:S01]  /*631c0*/  @!P3 LDG.E.U8 R26, desc[UR32][R18.64+0x108] ;  /* 0x00010820121ab981 */ /* 0x000ea2000c1e1100 */
[----:B0-----:R-:W0:Y:S02]  /*631d0*/  @!P3 LDC.64 R14, c[0x0][0x5c0] ;  /* 0x00017000ff0ebb82 */ /* 0x001e240000000a00 */
[----:B0-----:R-:W-:-:S05]  /*631e0*/  @!P3 IADD3 R14, P5, R156, R14, RZ ;  /* 0x0000000e9c0eb210 */ /* 0x001fca0007fbe0ff */
[----:B------:R-:W-:Y:S02]  /*631f0*/  @!P3 IMAD.X R15, R157, 0x1, R15, P5 ;  /* 0x000000019d0fb824 */ /* 0x000fe400028e060f */
[----:B------:R-:W4:Y:S01]  /*63200*/  LDL.LU.64 R156, [R1] ;  /* 0x00000000019c7983 */ /* 0x000f220000300a00 */
        /* <DEDUP_REMOVED lines=37> */
[----:B0-----:R-:W-:Y:S02]  /*63460*/  PRMT R26, RZ, 0x7610, R26 ;  /* 0x00007610ff1a7816 */ /* 0x001fe4000000001a */
[----:B------:R-:W-:Y:S01]  /*63470*/  LOP3.LUT P1, RZ, R3, 0x100, RZ, 0xc0, !PT ;  /* 0x0000010003ff7812 */ /* 0x000fe2000782c0ff */
[----:B------:R-:W3:Y:S01]  /*63480*/  LDL.LU R156, [R1+0x10ac] ;  /* 0x0010ac00019c7983 */ /* 0x000ee20000300800 */
[----:B----4-:R-:W-:-:S04]  /*63490*/  LOP3.LUT R14, R14, 0xff, RZ, 0xc0, !PT ;  /* 0x000000ff0e0e7812 */ /* 0x010fc800078ec0ff */
[----:B------:R-:W-:-:S05]  /*634a0*/  F2FP.F16.E4M3.UNPACK_B R14, R14 ;  /* 0x0000000eff0e723e */ /* 0x000fca00020006ff */
[----:B------:R-:W-:-:S05]  /*634b0*/  HADD2.F32 R14, -RZ, R14.H0_H0 ;  /* 0x2000000eff0e7230 */ /* 0x000fca0000004100 */
[----:B------:R-:W-:-:S04]  /*634c0*/  FMUL R14, R14, UR26 ;  /* 0x0000001a0e0e7c20 */ /* 0x000fc80008400000 */
[----:B--2---:R-:W-:-:S05]  /*634d0*/  FFMA R14, R155, UR27, R14 ;  /* 0x0000001b9b0e7c23 */ /* 0x004fca000800000e */
        /* <DEDUP_REMOVED lines=18> */
[----:B------:R-:W2:Y:S01]  /*63600*/  @!P1 LDG.E.U8 R26, desc[UR32][R18.64+0x111] ;  /* 0x00011120121a9981 */ /* 0x000ea2000c1e1100 */
[----:B0-----:R-:W-:-:S03]  /*63610*/  @!P1 IADD3 R14, P5, R234, R14, RZ ;  /* 0x0000000eea0e9210 */ /* 0x001fc60007fbe0ff */
[----:B------:R-:W3:Y:S02]  /*63620*/  LDL.LU R234, [R1+0x15b0] ;  /* 0x0015b00001ea7983 */ /* 0x000ee40000300800 */
[----:B------:R-:W-:Y:S01]  /*63630*/  @!P1 IMAD.X R15, R235, 0x1, R15, P5 ;  /* 0x00000001eb0f9824 */ /* 0x000fe200028e060f */
[C---:B------:R-:W-:Y:S01]  /*63640*/  LOP3.LUT P5, RZ, R6.reuse, 0x400000, RZ, 0xc0, !PT ;  /* 0x0040000006ff7812 */ /* 0x040fe200078ac0ff */
[----:B------:R-:W3:Y:S01]  /*63650*/  LDL.LU R235, [R1+0x15ac] ;  /* 0x0015ac0001eb7983 */ /* 0x000ee20000300800 */
[----:B------:R-:W-:-:S03]  /*63660*/  LOP3.LUT P6, RZ, R6, 0x200000, RZ, 0xc0, !PT ;  /* 0x0020000006ff7812 */ /* 0x000fc600078cc0ff */
[----:B------:R-:W3:Y:S01]  /*63670*/  LDL.LU R157, [R1+0x10b4] ;  /* 0x0010b400019d7983 */ /* 0x000ee20000300800 */
[----:B------:R-:W-:-:S03]  /*63680*/  LOP3.LUT P3, RZ, R3, 0x80, RZ, 0xc0, !PT ;  /* 0x0000008003ff7812 */ /* 0x000fc6000786c0ff */
[----:B------:R-:W3:Y:S04]  /*63690*/  LDL.LU R158, [R1+0x228] ;  /* 0x00022800019e7983 */ /* 0x000ee80000300800 */
[----:B------:R-:W3:Y:S04]  /*636a0*/  LDL.LU R154, [R1+0x22c] ;  /* 0x00022c00019a7983 */ /* 0x000ee80000300800 */
[----:B------:R-:W3:Y:S01]  /*636b0*/  LDL.LU R159, [R1+0x10b8] ;  /* 0x0010b800019f7983 */ /* 0x000ee20000300800 */
        /* <DEDUP_REMOVED lines=19> */
[----:B---3--:R0:W-:Y:S04]  /*637f0*/  @!P5 STG.E.U8 desc[UR32][R234.64+0x118], R26 ;  /* 0x0001181aea00d986 */ /* 0x0081e8000c101120 */
[----:B------:R-:W3:Y:S01]  /*63800*/  @!P6 LDG.E.U8 R14, desc[UR32][R16.64+0x119] ;  /* 0x00011920100ee981 */ /* 0x000ee2000c1e1100 */
[----:B0-----:R-:W-:Y:S02]  /*63810*/  PRMT R26, RZ, 0x7610, R26 ;  /* 0x00007610ff1a7816 */ /* 0x001fe4000000001a */
[----:B---3--:R-:W-:-:S04]  /*63820*/  LOP3.LUT R14, R14, 0xff, RZ, 0xc0, !PT ;  /* 0x000000ff0e0e7812 */ /* 0x008fc800078ec0ff */
[----:B------:R-:W-:-:S05]  /*63830*/  F2FP.F16.E4M3.UNPACK_B R14, R14 ;  /* 0x0000000eff0e723e */ /* 0x000fca00020006ff */
[----:B------:R-:W-:-:S05]  /*63840*/  HADD2.F32 R14, -RZ, R14.H0_H0 ;  /* 0x2000000eff0e7230 */ /* 0x000fca0000004100 */
[----:B------:R-:W-:-:S04]  /*63850*/  FMUL R14, R14, UR26 ;  /* 0x0000001a0e0e7c20 */ /* 0x000fc80008400000 */
[----:B------:R-:W-:Y:S02]  /*63860*/  FFMA R14, R157, UR27, R14 ;  /* 0x0000001b9d0e7c23 */ /* 0x000fe4000800000e */
[----:B------:R-:W3:Y:S03]  /*63870*/  LDL.LU R157, [R1+0x10bc] ;  /* 0x0010bc00019d7983 */ /* 0x000ee60000300800 */
[----:B------:R-:W-:-:S05]  /*63880*/  F2FP.SATFINITE.E4M3.F32.PACK_AB_MERGE_C R14, RZ, R14, RZ ;  /* 0x0000000eff0e723e */ /* 0x000fca00048070ff */
[----:B------:R0:W-:Y:S04]  /*63890*/  @!P6 STG.E.U8 desc[UR32][R124.64+0x119], R14 ;  /* 0x0001190e7c00e986 */ /* 0x0001e8000c101120 */
[----:B------:R-:W2:Y:S01]  /*638a0*/  @!P3 LDG.E.U8 R26, desc[UR32][R18.64+0x118] ;  /* 0x00011820121ab981 */ /* 0x000ea2000c1e1100 */
[----:B0-----:R-:W0:Y:S02]  /*638b0*/  @!P3 LDC.64 R14, c[0x0][0x5c0] ;  /* 0x00017000ff0ebb82 */ /* 0x001e240000000a00 */
[----:B0-----:R-:W-:-:S05]  /*638c0*/  @!P3 IADD3 R14, P5, R158, R14, RZ ;  /* 0x0000000e9e0eb210 */ /* 0x001fca0007fbe0ff */
[----:B------:R-:W-:Y:S02]  /*638d0*/  @!P3 IMAD.X R15, R154, 0x1, R15, P5 ;  /* 0x000000019a0fb824 */ /* 0x000fe400028e060f */
[----:B------:R-:W3:Y:S04]  /*638e0*/  LDL.LU R154, [R1+0x10c0] ;  /* 0x0010c000019a7983 */ /* 0x000ee80000300800 */
[----:B------:R-:W3:Y:S01]  /*638f0*/  LDL.LU.64 R160, [R1+0x18] ;  /* 0x0000180001a07983 */ /* 0x000ee20000300a00 */
[----:B--2---:R-:W-:-:S04]  /*63900*/  LOP3.LUT R26, R26, 0xff, RZ, 0xc0, !PT ;  /* 0x000000ff1a1a7812 */ /* 0x004fc800078ec0ff */
[----:B------:R-:W-:-:S05]  /*63910*/  F2FP.F16.E4M3.UNPACK_B R26, R26 ;  /* 0x0000001aff1a723e */ /* 0x000fca00020006ff */
[----:B------:R-:W-:-:S05]  /*63920*/  HADD2.F32 R26, -RZ, R26.H0_H0 ;  /* 0x2000001aff1a7230 */ /* 0x000fca0000004100 */
[----:B------:R-:W-:-:S04]  /*63930*/  FMUL R26, R26, UR26 ;  /* 0x0000001a1a1a7c20 */ /* 0x000fc80008400000 */
[----:B------:R-:W-:-:S05]  /*63940*/  FFMA R26, R159, UR27, R26 ;  /* 0x0000001b9f1a7c23 */ /* 0x000fca000800001a */
[----:B------:R-:W-:-:S05]  /*63950*/  F2FP.SATFINITE.E4M3.F32.PACK_AB_MERGE_C R26, RZ, R26, RZ ;  /* 0x0000001aff1a723e */ /* 0x000fca00048070ff */
[----:B------:R0:W-:Y:S02]  /*63960*/  @!P3 STG.E.U8 desc[UR32][R14.64+0x118], R26 ;  /* 0x0001181a0e00b986 */ /* 0x0001e4000c101120 */
[----:B0-----:R-:W-:Y:S01]  /*63970*/  PRMT R26, RZ, 0x7610, R26 ;  /* 0x00007610ff1a7816 */ /* 0x001fe2000000001a */
[----:B------:R-:W0:Y:S05]  /*63980*/  @!P1 LDC.64 R14, c[0x0][0x5c0] ;  /* 0x00017000ff0e9b82 */ /* 0x000e2a0000000a00 */
[----:B------:R-:W2:Y:S01]  /*63990*/  @!P1 LDG.E.U8 R26, desc[UR32][R18.64+0x119] ;  /* 0x00011920121a9981 */ /* 0x000ea2000c1e1100 */
[----:B0-----:R-:W-:-:S05]  /*639a0*/  @!P1 IADD3 R14, P5, R156, R14, RZ ;  /* 0x0000000e9c0e9210 */ /* 0x001fca0007fbe0ff */
[----:B----4-:R-:W-:Y:S01]  /*639b0*/  @!P1 IMAD.X R15, R155, 0x1, R15, P5 ;  /* 0x000000019b0f9824 */ /* 0x010fe200028e060f */
[C---:B------:R-:W-:Y:S02]  /*639c0*/  LOP3.LUT P5, RZ, R6.reuse, 0x100000, RZ, 0xc0, !PT ;  /* 0x0010000006ff7812 */ /* 0x040fe400078ac0ff */
[----:B------:R-:W-:Y:S01]  /*639d0*/  LOP3.LUT P6, RZ, R6, 0x80000, RZ, 0xc0, !PT ;  /* 0x0008000006ff7812 */ /* 0x000fe200078cc0ff */
[----:B------:R-:W4:Y:S01]  /*639e0*/  LDL.LU R155, [R1+0x10c4] ;  /* 0x0010c400019b7983 */ /* 0x000f220000300800 */
[----:B------:R-:W-:-:S03]  /*639f0*/  LOP3.LUT P3, RZ, R3, 0x20, RZ, 0xc0, !PT ;  /* 0x0000002003ff7812 */ /* 0x000fc6000786c0ff */
[----:B------:R-:W4:Y:S04]  /*63a00*/  LDL.LU R158, [R1+0x220] ;  /* 0x00022000019e7983 */ /* 0x000f280000300800 */
        /* <DEDUP_REMOVED lines=28> */
[----:B------:R-:W-:Y:S02]  /*63bd0*/  FFMA R14, R155, UR27, R14 ;  /* 0x0000001b9b0e7c23 */ /* 0x000fe4000800000e */
[----:B------:R-:W4:Y:S04]  /*63be0*/  LDL.LU R155, [R1+0x10cc] ;  /* 0x0010cc00019b7983 */ /* 0x000f280000300800 */
[----:B------:R-:W4:Y:S04]  /*63bf0*/  LDL.LU R167, [R1+0x10d0] ;  /* 0x0010d00001a77983 */ /* 0x000f280000300800 */
[----:B------:R-:W4:Y:S01]  /*63c00*/  LDL.LU.64 R160, [R1+0x10] ;  /* 0x0000100001a07983 */ /* 0x000f220000300a00 */
        /* <DEDUP_REMOVED lines=17> */
[----:B---3--:R-:W-:Y:S01]  /*63d20*/  @!P1 IMAD.X R15, R154, 0x1, R15, P5 ;  /* 0x000000019a0f9824 */ /* 0x008fe200028e060f */
[C---:B------:R-:W-:Y:S02]  /*63d30*/  LOP3.LUT P5, RZ, R6.reuse, 0x40000, RZ, 0xc0, !PT ;  /* 0x0004000006ff7812 */ /* 0x040fe400078ac0ff */
[----:B------:R-:W-:Y:S01]  /*63d40*/  LOP3.LUT P6, RZ, R6, 0x20000, RZ, 0xc0, !PT ;  /* 0x0002000006ff7812 */ /* 0x000fe200078cc0ff */
[----:B------:R-:W3:Y:S04]  /*63d50*/  LDL.LU R154, [R1+0x10d4] ;  /* 0x0010d400019a7983 */ /* 0x000ee80000300800 */
[----:B------:R-:W3:Y:S01]  /*63d60*/  LDL.LU.64 R158, [R1+0x8] ;  /* 0x00000800019e7983 */ /* 0x000ee20000300a00 */
[----:B------:R-:W-:-:S03]  /*63d70*/  LOP3.LUT P3, RZ, R3, 0x8, RZ, 0xc0, !PT ;  /* 0x0000000803ff7812 */ /* 0x000fc6000786c0ff */
        /* <DEDUP_REMOVED lines=26> */
[----:B---3--:R-:W-:Y:S01]  /*63f20*/  FFMA R14, R154, UR27, R14 ;  /* 0x0000001b9a0e7c23 */ /* 0x008fe2000800000e */
[----:B------:R-:W-:Y:S01]  /*63f30*/  LOP3.LUT P1, RZ, R3, 0x4, RZ, 0xc0, !PT ;  /* 0x0000000403ff7812 */ /* 0x000fe2000782c0ff */
[----:B------:R-:W3:Y:S03]  /*63f40*/  LDL.LU R154, [R1+0x10dc] ;  /* 0x0010dc00019a7983 */ /* 0x000ee60000300800 */
[----:B------:R-:W-:-:S05]  /*63f50*/  F2FP.SATFINITE.E4M3.F32.PACK_AB_MERGE_C R14, RZ, R14, RZ ;  /* 0x0000000eff0e723e */ /* 0x000fca00048070ff */
[----:B------:R0:W-:Y:S04]  /*63f60*/  @!P6 STG.E.U8 desc[UR32][R158.64+0x129], R14 ;  /* 0x0001290e9e00e986 */ /* 0x0001e8000c101120 */
[----:B------:R-:W4:Y:S01]  /*63f70*/  @!P3 LDG.E.U8 R26, desc[UR32][R18.64+0x128] ;  /* 0x00012820121ab981 */ /* 0x000f22000c1e1100 */
[----:B0-----:R-:W0:Y:S03]  /*63f80*/  @!P3 LDC.64 R14, c[0x0][0x5c0] ;  /* 0x00017000ff0ebb82 */ /* 0x001e260000000a00 */
[----:B------:R-:W3:Y:S04]  /*63f90*/  LDL.LU R158, [R1+0x10e0] ;  /* 0x0010e000019e7983 */ /* 0x000ee80000300800 */
[----:B------:R-:W3:Y:S01]  /*63fa0*/  LDL.LU.64 R160, [R1+0x38] ;  /* 0x0000380001a07983 */ /* 0x000ee20000300a00 */
[----:B0-----:R-:W-:-:S05]  /*63fb0*/  @!P3 IADD3 R14, P5, R156, R14, RZ ;  /* 0x0000000e9c0eb210 */ /* 0x001fca0007fbe0ff */
[----:B------:R-:W-:Y:S01]  /*63fc0*/  @!P3 IMAD.X R15, R157, 0x1, R15, P5 ;  /* 0x000000019d0fb824 */ /* 0x000fe200028e060f */
[----:B----4-:R-:W-:-:S04]  /*63fd0*/  LOP3.LUT R26, R26, 0xff, RZ, 0xc0, !PT ;  /* 0x000000ff1a1a7812 */ /* 0x010fc800078ec0ff */
[----:B------:R-:W-:-:S05]  /*63fe0*/  F2FP.F16.E4M3.UNPACK_B R26, R26 ;  /* 0x0000001aff1a723e */ /* 0x000fca00020006ff */
[----:B------:R-:W-:-:S05]  /*63ff0*/  HADD2.F32 R26, -RZ, R26.H0_H0 ;  /* 0x2000001aff1a7230 */ /* 0x000fca0000004100 */
[----:B------:R-:W-:-:S04]  /*64000*/  FMUL R26, R26, UR26 ;  /* 0x0000001a1a1a7c20 */ /* 0x000fc80008400000 */
[----:B--2---:R-:W-:-:S05]  /*64010*/  FFMA R26, R155, UR27, R26 ;  /* 0x0000001b9b1a7c23 */ /* 0x004fca000800001a */
[----:B------:R-:W-:-:S05]  /*64020*/  F2FP.SATFINITE.E4M3.F32.PACK_AB_MERGE_C R26, RZ, R26, RZ ;  /* 0x0000001aff1a723e */ /* 0x000fca00048070ff */
[----:B------:R0:W-:Y:S02]  /*64030*/  @!P3 STG.E.U8 desc[UR32][R14.64+0x128], R26 ;  /* 0x0001281a0e00b986 */ /* 0x0001e4000c101120 */
[----:B0-----:R-:W-:Y:S01]  /*64040*/  PRMT R26, RZ, 0x7610, R26 ;  /* 0x00007610ff1a7816 */ /* 0x001fe2000000001a */
[----:B------:R-:W0:Y:S05]  /*64050*/  @!P1 LDC.64 R14, c[0x0][0x5c0] ;  /* 0x00017000ff0e9b82 */ /* 0x000e2a0000000a00 */
[----:B------:R-:W2:Y:S01]  /*64060*/  @!P1 LDG.E.U8 R26, desc[UR32][R18.64+0x129] ;  /* 0x00012920121a9981 */ /* 0x000ea2000c1e1100 */
[----:B0-----:R-:W-:Y:S02]  /*64070*/  @!P1 IADD3 R14, P5, R128, R14, RZ ;  /* 0x0000000e800e9210 */ /* 0x001fe40007fbe0ff */
[C---:B------:R-:W-:Y:S01]  /*64080*/  LOP3.LUT P6, RZ, R6.reuse, 0x8000, RZ, 0xc0, !PT ;  /* 0x0000800006ff7812 */ /* 0x040fe200078cc0ff */
[----:B------:R-:W4:Y:S02]  /*64090*/  LDL.LU R128, [R1+0x15a8] ;  /* 0x0015a80001807983 */ /* 0x000f240000300800 */
[----:B------:R-:W-:Y:S01]  /*640a0*/  @!P1 IMAD.X R15, R129, 0x1, R15, P5 ;  /* 0x00000001810f9824 */ /* 0x000fe200028e060f */
[----:B------:R-:W-:Y:S01]  /*640b0*/  LOP3.LUT P5, RZ, R6, 0x10000, RZ, 0xc0, !PT ;  /* 0x0001000006ff7812 */ /* 0x000fe200078ac0ff */
[----:B------:R-:W4:Y:S04]  /*640c0*/  LDL.LU R129, [R1+0x15a4] ;  /* 0x0015a40001817983 */ /* 0x000f280000300800 */
        /* <DEDUP_REMOVED lines=19> */
[----:B------:R-:W-:-:S05]  /*64200*/  FFMA R14, R158, UR27, R14 ;  /* 0x0000001b9e0e7c23 */ /* 0x000fca000800000e */
        /* <DEDUP_REMOVED lines=9> */
[----:B----4-:R-:W-:Y:S01]  /*642a0*/  FFMA R14, R156, UR27, R14 ;  /* 0x0000001b9c0e7c23 */ /* 0x010fe2000800000e */
[----:B------:R-:W-:Y:S01]  /*642b0*/  LOP3.LUT P1, RZ, R3, 0x1, RZ, 0xc0, !PT ;  /* 0x0000000103ff7812 */ /* 0x000fe2000782c0ff */
[----:B------:R-:W3:Y:S03]  /*642c0*/  LDL.LU R156, [R1+0x10ec] ;  /* 0x0010ec00019c7983 */ /* 0x000ee60000300800 */
[----:B------:R-:W-:-:S05]  /*642d0*/  F2FP.SATFINITE.E4M3.F32.PACK_AB_MERGE_C R14, RZ, R14, RZ ;  /* 0x0000000eff0e723e */ /* 0x000fca00048070ff */
[----:B------:R0:W-:Y:S04]  /*642e0*/  @!P6 STG.E.U8 desc[UR32][R128.64+0x131], R14 ;  /* 0x0001310e8000e986 */ /* 0x0001e8000c101120 */
[----:B------:R-:W4:Y:S01]  /*642f0*/  @!P3 LDG.E.U8 R26, desc[UR32][R18.64+0x130] ;  /* 0x00013020121ab981 */ /* 0x000f22000c1e1100 */
[----:B0-----:R-:W0:Y:S02]  /*64300*/  @!P3 LDC.64 R14, c[0x0][0x5c0] ;  /* 0x00017000ff0ebb82 */ /* 0x001e240000000a00 */
[----:B0-----:R-:W-:-:S05]  /*64310*/  @!P3 IADD3 R14, P5, R159, R14, RZ ;  /* 0x0000000e9f0eb210 */ /* 0x001fca0007fbe0ff */
[----:B------:R-:W-:Y:S02]  /*64320*/  @!P3 IMAD.X R15, R155, 0x1, R15, P5 ;  /* 0x000000019b0fb824 */ /* 0x000fe400028e060f */
[----:B------:R-:W3:Y:S04]  /*64330*/  LDL.LU R155, [R1+0x10f0] ;  /* 0x0010f000019b7983 */ /* 0x000ee80000300800 */
[----:B------:R-:W3:Y:S01]  /*64340*/  LDL.LU.64 R166, [R1+0x28] ;  /* 0x0000280001a67983 */ /* 0x000ee20000300a00 */
[----:B----4-:R-:W-:-:S04]  /*64350*/  LOP3.LUT R26, R26, 0xff, RZ, 0xc0, !PT ;  /* 0x000000ff1a1a7812 */ /* 0x010fc800078ec0ff */
[----:B------:R-:W-:-:S05]  /*64360*/  F2FP.F16.E4M3.UNPACK_B R26, R26 ;  /* 0x0000001aff1a723e */ /* 0x000fca00020006ff */
[----:B------:R-:W-:-:S05]  /*64370*/  HADD2.F32 R26, -RZ, R26.H0_H0 ;  /* 0x2000001aff1a7230 */ /* 0x000fca0000004100 */
[----:B------:R-:W-:-:S04]  /*64380*/  FMUL R26, R26, UR26 ;  /* 0x0000001a1a1a7c20 */ /* 0x000fc80008400000 */
[----:B------:R-:W-:-:S05]  /*64390*/  FFMA R26, R157, UR27, R26 ;  /* 0x0000001b9d1a7c23 */ /* 0x000fca000800001a */
[----:B------:R-:W-:-:S05]  /*643a0*/  F2FP.SATFINITE.E4M3.F32.PACK_AB_MERGE_C R26, RZ, R26, RZ ;  /* 0x0000001aff1a723e */ /* 0x000fca00048070ff */
[----:B------:R0:W-:Y:S02]  /*643b0*/  @!P3 STG.E.U8 desc[UR32][R14.64+0x130], R26 ;  /* 0x0001301a0e00b986 */ /* 0x0001e4000c101120 */
[----:B0-----:R-:W-:Y:S01]  /*643c0*/  PRMT R26, RZ, 0x7610, R26 ;  /* 0x00007610ff1a7816 */ /* 0x001fe2000000001a */
[----:B------:R-:W2:Y:S05]  /*643d0*/  @!P1 LDC.64 R14, c[0x0][0x5c0] ;  /* 0x00017000ff0e9b82 */ /* 0x000eaa0000000a00 */
[----:B------:R-:W4:Y:S01]  /*643e0*/  @!P1 LDG.E.U8 R26, desc[UR32][R18.64+0x131] ;  /* 0x00013120121a9981 */ /* 0x000f22000c1e1100 */
[----:B--2---:R-:W-:-:S05]  /*643f0*/  @!P1 IADD3 R14, P5, R154, R14, RZ ;  /* 0x0000000e9a0e9210 */ /* 0x004fca0007fbe0ff */
[----:B------:R-:W-:Y:S01]  /*64400*/  @!P1 IMAD.X R15, R7, 0x1, R15, P5 ;  /* 0x00000001070f9824 */ /* 0x000fe200028e060f */
[C---:B------:R-:W-:Y:S02]  /*64410*/  LOP3.LUT P5, RZ, R6.reuse, 0x4000, RZ, 0xc0, !PT ;  /* 0x0000400006ff7812 */ /* 0x040fe400078ac0ff */
[----:B------:R-:W-:Y:S01]  /*64420*/  LOP3.LUT P6, RZ, R6, 0x2000, RZ, 0xc0, !PT ;  /* 0x0000200006ff7812 */ /* 0x000fe200078cc0ff */
[----:B------:R-:W2:Y:S04]  /*64430*/  LDL.LU R7, [R1+0x15a0] ;  /* 0x0015a00001077983 */ /* 0x000ea80000300800 */
[----:B------:R-:W2:Y:S04]  /*64440*/  LDL.LU R157, [R1+0x10f4] ;  /* 0x0010f400019d7983 */ /* 0x000ea80000300800 */
[----:B------:R-:W2:Y:S01]  /*64450*/  LDL.LU.64 R160, [R1+0x20] ;  /* 0x0000200001a07983 */ /* 0x000ea20000300a00 */
[----:B------:R-:W-:-:S03]  /*64460*/  LOP3.LUT P3, RZ, R4, 0x80000000, RZ, 0xc0, !PT ;  /* 0x8000000004ff7812 */ /* 0x000fc6000786c0ff */
[----:B------:R-:W2:Y:S04]  /*64470*/  LDL.LU R158, [R1+0x268] ;  /* 0x00026800019e7983 */ /* 0x000ea80000300800 */
[----:B------:R-:W2:Y:S04]  /*64480*/  LDL.LU R154, [R1+0x26c] ;  /* 0x00026c00019a7983 */ /* 0x000ea80000300800 */
[----:B------:R-:W2:Y:S01]  /*64490*/  LDL.LU R159, [R1+0x10f8] ;  /* 0x0010f800019f7983 */ /* 0x000ea20000300800 */
        /* <DEDUP_REMOVED lines=26> */
[----:B------:R-:W-:Y:S02]  /*64640*/  FFMA R14, R157, UR27, R14 ;  /* 0x0000001b9d0e7c23 */ /* 0x000fe4000800000e */
[----:B------:R-:W2:Y:S03]  /*64650*/  LDL.LU R157, [R1+0x10fc] ;  /* 0x0010fc00019d7983 */ /* 0x000ea60000300800 */
[----:B------:R-:W-:-:S05]  /*64660*/  F2FP.SATFINITE.E4M3.F32.PACK_AB_MERGE_C R14, RZ, R14, RZ ;  /* 0x0000000eff0e723e */ /* 0x000fca00048070ff */
[----:B------:R0:W-:Y:S04]  /*64670*/  @!P6 STG.E.U8 desc[UR32][R160.64+0x139], R14 ;  /* 0x0001390ea000e986 */ /* 0x0001e8000c101120 */
[----:B------:R-:W3:Y:S01]  /*64680*/  @!P3 LDG.E.U8 R26, desc[UR32][R18.64+0x138] ;  /* 0x00013820121ab981 */ /* 0x000ee2000c1e1100 */
[----:B0-----:R-:W0:Y:S02]  /*64690*/  @!P3 LDC.64 R14, c[0x0][0x5c0] ;  /* 0x00017000ff0ebb82 */ /* 0x001e240000000a00 */
[----:B0-----:R-:W-:-:S05]  /*646a0*/  @!P3 IADD3 R14, P5, R158, R14, RZ ;  /* 0x0000000e9e0eb210 */ /* 0x001fca0007fbe0ff */
[----:B------:R-:W-:Y:S02]  /*646b0*/  @!P3 IMAD.X R15, R154, 0x1, R15, P5 ;  /* 0x000000019a0fb824 */ /* 0x000fe400028e060f */
[----:B------:R-:W2:Y:S04]  /*646c0*/  LDL.LU R154, [R1+0x1100] ;  /* 0x00110000019a7983 */ /* 0x000ea80000300800 */
[----:B------:R-:W2:Y:S01]  /*646d0*/  LDL.LU.64 R166, [R1+0x58] ;  /* 0x0000580001a67983 */ /* 0x000ea20000300a00 */
[----:B---3--:R-:W-:-:S04]  /*646e0*/  LOP3.LUT R26, R26, 0xff, RZ, 0xc0, !PT ;  /* 0x000000ff1a1a7812 */ /* 0x008fc800078ec0ff */
        /* <DEDUP_REMOVED lines=8> */
[----:B------:R-:W3:Y:S01]  /*64770*/  @!P1 LDG.E.U8 R26, desc[UR32][R18.64+0x139] ;  /* 0x00013920121a9981 */ /* 0x000ee2000c1e1100 */
[----:B0-----:R-:W-:Y:S02]  /*64780*/  @!P1 IADD3 R14, P5, R156, R14, RZ ;  /* 0x0000000e9c0e9210 */ /* 0x001fe40007fbe0ff */
[----:B------:R-:W-:Y:S01]  /*64790*/  LOP3.LUT P6, RZ, R7, 0x8000000, RZ, 0xc0, !PT ;  /* 0x0800000007ff7812 */ /* 0x000fe200078cc0ff */
[----:B------:R-:W2:Y:S04]  /*647a0*/  LDL.LU R156, [R1+0x1104] ;  /* 0x00110400019c7983 */ /* 0x000ea80000300800 */
[----:B------:R-:W2:Y:S01]  /*647b0*/  LDL.LU.64 R160, [R1+0x30] ;  /* 0x0000300001a07983 */ /* 0x000ea20000300a00 */
[----:B----4-:R-:W-:Y:S01]  /*647c0*/  @!P1 IMAD.X R15, R155, 0x1, R15, P5 ;  /* 0x000000019b0f9824 */ /* 0x010fe200028e060f */
[----:B------:R-:W-:-:S02]  /*647d0*/  LOP3.LUT P5, RZ, R6, 0x400, RZ, 0xc0, !PT ;  /* 0x0000040006ff7812 */ /* 0x000fc400078ac0ff */
[----:B------:R-:W-:Y:S01]  /*647e0*/  LOP3.LUT P3, RZ, R4, 0x20000000, RZ, 0xc0, !PT ;  /* 0x2000000004ff7812 */ /* 0x000fe2000786c0ff */
[----:B------:R-:W4:Y:S04]  /*647f0*/  LDL.LU R158, [R1+0x260] ;  /* 0x00026000019e7983 */ /* 0x000f280000300800 */
        /* <DEDUP_REMOVED lines=36> */
[----:B------:R-:W4:Y:S04]  /*64a40*/  LDL.LU R155, [R1+0x1110] ;  /* 0x00111000019b7983 */ /* 0x000f280000300800 */
[----:B------:R-:W4:Y:S01]  /*64a50*/  LDL.LU.64 R166, [R1+0x48] ;  /* 0x0000480001a67983 */ /* 0x000f220000300a00 */
        /* <DEDUP_REMOVED lines=10> */
[----:B0-----:R-:W-:Y:S02]  /*64b00*/  @!P1 IADD3 R14, P5, R157, R14, RZ ;  /* 0x0000000e9d0e9210 */ /* 0x001fe40007fbe0ff */
[C---:B------:R-:W-:Y:S01]  /*64b10*/  LOP3.LUT P6, RZ, R7.reuse, 0x2000000, RZ, 0xc0, !PT ;  /* 0x0200000007ff7812 */ /* 0x040fe200078cc0ff */
[----:B------:R-:W4:Y:S04]  /*64b20*/  LDL.LU R157, [R1+0x1114] ;  /* 0x00111400019d7983 */ /* 0x000f280000300800 */
[----:B------:R-:W4:Y:S01]  /*64b30*/  LDL.LU.64 R160, [R1+0x40] ;  /* 0x0000400001a07983 */ /* 0x000f220000300a00 */
[----:B---3--:R-:W-:Y:S01]  /*64b40*/  @!P1 IMAD.X R15, R154, 0x1, R15, P5 ;  /* 0x000000019a0f9824 */ /* 0x008fe200028e060f */
[----:B------:R-:W-:-:S02]  /*64b50*/  LOP3.LUT P5, RZ, R7, 0x4000000, RZ, 0xc0, !PT ;  /* 0x0400000007ff7812 */ /* 0x000fc400078ac0ff */
[----:B------:R-:W-:Y:S01]  /*64b60*/  LOP3.LUT P3, RZ, R4, 0x8000000, RZ, 0xc0, !PT ;  /* 0x0800000004ff7812 */ /* 0x000fe2000786c0ff */
[----:B------:R-:W3:Y:S04]  /*64b70*/  LDL.LU R158, [R1+0x288] ;  /* 0x00028800019e7983 */ /* 0x000ee80000300800 */
        /* <DEDUP_REMOVED lines=49> */
[----:B------:R-:W-:Y:S01]  /*64e90*/  LOP3.LUT P6, RZ, R7, 0x800000, RZ, 0xc0, !PT ;  /* 0x0080000007ff7812 */ /* 0x000fe200078cc0ff */
[----:B------:R-:W3:Y:S04]  /*64ea0*/  LDL.LU R156, [R1+0x1124] ;  /* 0x00112400019c7983 */ /* 0x000ee80000300800 */
[----:B------:R-:W3:Y:S01]  /*64eb0*/  LDL.LU.64 R160, [R1+0x50] ;  /* 0x0000500001a07983 */ /* 0x000ee20000300a00 */
[----:B----4-:R-:W-:Y:S01]  /*64ec0*/  @!P1 IMAD.X R15, R155, 0x1, R15, P5 ;  /* 0x000000019b0f9824 */ /* 0x010fe200028e060f */
[----:B------:R-:W-:-:S02]  /*64ed0*/  LOP3.LUT P5, RZ, R7, 0x1000000, RZ, 0xc0, !PT ;  /* 0x0100000007ff7812 */ /* 0x000fc400078ac0ff */
[----:B------:R-:W-:Y:S01]  /*64ee0*/  LOP3.LUT P3, RZ, R4, 0x2000000, RZ, 0xc0, !PT ;  /* 0x0200000004ff7812 */ /* 0x000fe2000786c0ff */
        /* <DEDUP_REMOVED lines=109> */
[----:B------:R-:W4:Y:S04]  /*655c0*/  LDL.LU R155, [R1+0x1144] ;  /* 0x00114400019b7983 */ /* 0x000f280000300800 */
[----:B------:R-:W4:Y:S01]  /*655d0*/  LDL.LU.64 R160, [R1+0x70] ;  /* 0x0000700001a07983 */ /* 0x000f220000300a00 */
        /* <DEDUP_REMOVED lines=19> */
[----:B------:R-:W-:Y:S02]  /*65710*/  PRMT R26, RZ, 0x7610, R26 ;  /* 0x00007610ff1a7816 */ /* 0x000fe4000000001a */
        /* <DEDUP_REMOVED lines=10> */
[----:B------:R-:W-:Y:S02]  /*657c0*/  FFMA R14, R155, UR27, R14 ;  /* 0x0000001b9b0e7c23 */ /* 0x000fe4000800000e */
[----:B------:R-:W4:Y:S04]  /*657d0*/  LDL.LU R155, [R1+0x114c] ;  /* 0x00114c00019b7983 */ /* 0x000f280000300800 */
[----:B------:R-:W4:Y:S01]  /*657e0*/  LDL.LU R167, [R1+0x1150] ;  /* 0x0011500001a77983 */ /* 0x000f220000300800 */
[----:B------:R-:W-:-:S05]  /*657f0*/  F2FP.SATFINITE.E4M3.F32.PACK_AB_MERGE_C R14, RZ, R14, RZ ;  /* 0x0000000eff0e723e */ /* 0x000fca00048070ff */
[----:B------:R0:W-:Y:S04]  /*65800*/  @!P6 STG.E.U8 desc[UR32][R160.64+0x161], R14 ;  /* 0x0001610ea000e986 */ /* 0x0001e8000c101120 */
[----:B------:R-:W2:Y:S01]  /*65810*/  @!P3 LDG.E.U8 R26, desc[UR32][R18.64+0x160] ;  /* 0x00016020121ab981 */ /* 0x000ea2000c1e1100 */
[----:B0-----:R-:W0:Y:S03]  /*65820*/  @!P3 LDC.64 R14, c[0x0][0x5c0] ;  /* 0x00017000ff0ebb82 */ /* 0x001e260000000a00 */
[----:B------:R-:W4:Y:S01]  /*65830*/  LDL.LU.64 R160, [R1+0x90] ;  /* 0x0000900001a07983 */ /* 0x000f220000300a00 */
        /* <DEDUP_REMOVED lines=40> */
[----:B------:R-:W-:Y:S02]  /*65ac0*/  PRMT R26, RZ, 0x7610, R26 ;  /* 0x00007610ff1a7816 */ /* 0x000fe4000000001a */
        /* <DEDUP_REMOVED lines=10> */
[----:B0-----:R-:W3:Y:S02]  /*65b70*/  @!P3 LDC.64 R14, c[0x0][0x5c0] ;  /* 0x00017000ff0ebb82 */ /* 0x001ee40000000a00 */
[----:B---3--:R-:W-:-:S05]  /*65b80*/  @!P3 IADD3 R14, P5, R156, R14, RZ ;  /* 0x0000000e9c0eb210 */ /* 0x008fca0007fbe0ff */
        /* <DEDUP_REMOVED lines=15> */
[----:B------:R-:W3:Y:S02]  /*65c80*/  LDL.LU R132, [R1+0x159c] ;  /* 0x00159c0001847983 */ /* 0x000ee40000300800 */
[----:B------:R-:W-:Y:S01]  /*65c90*/  @!P1 IMAD.X R15, R133, 0x1, R15, P5 ;  /* 0x00000001850f9824 */ /* 0x000fe200028e060f */
[----:B------:R-:W-:Y:S01]  /*65ca0*/  LOP3.LUT P5, RZ, R7, 0x10000, RZ, 0xc0, !PT ;  /* 0x0001000007ff7812 */ /* 0x000fe200078ac0ff */
[----:B------:R-:W3:Y:S04]  /*65cb0*/  LDL.LU R133, [R1+0x1598] ;  /* 0x0015980001857983 */ /* 0x000ee80000300800 */
[----:B------:R-:W3:Y:S01]  /*65cc0*/  LDL.LU R159, [R1+0x1164] ;  /* 0x00116400019f7983 */ /* 0x000ee20000300800 */
        /* <DEDUP_REMOVED lines=17> */
[----:B---3--:R-:W-:Y:S01]  /*65de0*/  FFMA R14, R154, UR27, R14 ;  /* 0x0000001b9a0e7c23 */ /* 0x008fe2000800000e */
        /* <DEDUP_REMOVED lines=13> */
[----:B------:R0:W-:Y:S04]  /*65ec0*/  @!P6 STG.E.U8 desc[UR32][R132.64+0x171], R14 ;  /* 0x0001710e8400e986 */ /* 0x0001e8000c101120 */
[----:B------:R-:W4:Y:S01]  /*65ed0*/  @!P3 LDG.E.U8 R26, desc[UR32][R18.64+0x170] ;  /* 0x00017020121ab981 */ /* 0x000f22000c1e1100 */
[----:B0-----:R-:W0:Y:S02]  /*65ee0*/  @!P3 LDC.64 R14, c[0x0][0x5c0] ;  /* 0x00017000ff0ebb82 */ /* 0x001e240000000a00 */
[----:B0-----:R-:W-:-:S05]  /*65ef0*/  @!P3 IADD3 R14, P5, R156, R14, RZ ;  /* 0x0000000e9c0eb210 */ /* 0x001fca0007fbe0ff */
[----:B------:R-:W-:Y:S02]  /*65f00*/  @!P3 IMAD.X R15, R155, 0x1, R15, P5 ;  /* 0x000000019b0fb824 */ /* 0x000fe400028e060f */
[----:B------:R-:W3:Y:S01]  /*65f10*/  LDL.LU R155, [R1+0x1170] ;  /* 0x00117000019b7983 */ /* 0x000ee20000300800 */
        /* <DEDUP_REMOVED lines=10> */
[----:B0-----:R-:W-:-:S03]  /*65fc0*/  @!P1 IADD3 R14, P5, R136, R14, RZ ;  /* 0x0000000e880e9210 */ /* 0x001fc60007fbe0ff */
[----:B------:R-:W4:Y:S04]  /*65fd0*/  LDL.LU R136, [R1+0x1594] ;  /* 0x0015940001887983 */ /* 0x000f280000300800 */
[----:B------:R-:W4:Y:S01]  /*65fe0*/  LDL.LU R159, [R1+0x1174] ;  /* 0x00117400019f7983 */ /* 0x000f220000300800 */
[----:B------:R-:W-:Y:S01]  /*65ff0*/  @!P1 IMAD.X R15, R137, 0x1, R15, P5 ;  /* 0x00000001890f9824 */ /* 0x000fe200028e060f */
[C---:B------:R-:W-:Y:S02]  /*66000*/  LOP3.LUT P5, RZ, R7.reuse, 0x4000, RZ, 0xc0, !PT ;  /* 0x0000400007ff7812 */ /* 0x040fe400078ac0ff */
[----:B------:R-:W4:Y:S01]  /*66010*/  LDL.LU R137, [R1+0x1590] ;  /* 0x0015900001897983 */ /* 0x000f220000300800 */
[----:B------:R-:W-:-:S03]  /*66020*/  LOP3.LUT P6, RZ, R7, 0x2000, RZ, 0xc0, !PT ;  /* 0x0000200007ff7812 */ /* 0x000fc600078cc0ff */
[----:B------:R-:W4:Y:S01]  /*66030*/  LDL.LU.64 R156, [R1+0x78] ;  /* 0x00007800019c7983 */ /* 0x000f220000300a00 */
        /* <DEDUP_REMOVED lines=15> */
[C---:B------:R-:W-:Y:S02]  /*66130*/  LOP3.LUT P1, RZ, R10.reuse, 0x1000000, RZ, 0xc0, !PT ;  /* 0x010000000aff7812 */ /* 0x040fe4000782c0ff */
[----:B------:R-:W-:Y:S01]  /*66140*/  LOP3.LUT P3, RZ, R10, 0x2000000, RZ, 0xc0, !PT ;  /* 0x020000000aff7812 */ /* 0x000fe2000786c0ff */
[----:B------:R-:W3:Y:S01]  /*66150*/  LDL.LU R155, [R1+0x117c] ;  /* 0x00117c00019b7983 */ /* 0x000ee20000300800 */
[----:B------:R-:W-:-:S05]  /*66160*/  F2FP.SATFINITE.E4M3.F32.PACK_AB_MERGE_C R14, RZ, R14, RZ ;  /* 0x0000000eff0e723e */ /* 0x000fca00048070ff */
[----:B----4-:R0:W-:Y:S02]  /*66170*/  @!P5 STG.E.U8 desc[UR32][R136.64+0x178], R14 ;  /* 0x0001780e8800d986 */ /* 0x0101e4000c101120 */
[----:B0-----:R-:W-:-:S06]  /*66180*/  PRMT R14, RZ, 0x7610, R14 ;  /* 0x00007610ff0e7816 */ /* 0x001fcc000000000e */
[----:B------:R0:W4:Y:S02]  /*66190*/  @!P6 LDG.E.U8 R14, desc[UR32][R16.64+0x179] ;  /* 0x00017920100ee981 */ /* 0x000124000c1e1100 */
[----:B0-----:R-:W-:Y:S02]  /*661a0*/  PRMT R16, RZ, 0x7610, R16 ;  /* 0x00007610ff107816 */ /* 0x001fe40000000010 */
[----:B----4-:R-:W-:-:S04]  /*661b0*/  LOP3.LUT R14, R14, 0xff, RZ, 0xc0, !PT ;  /* 0x000000ff0e0e7812 */ /* 0x010fc800078ec0ff */
[----:B------:R-:W-:-:S05]  /*661c0*/  F2FP.F16.E4M3.UNPACK_B R14, R14 ;  /* 0x0000000eff0e723e */ /* 0x000fca00020006ff */
[----:B------:R-:W-:-:S05]  /*661d0*/  HADD2.F32 R14, -RZ, R14.H0_H0 ;  /* 0x2000000eff0e7230 */ /* 0x000fca0000004100 */
[----:B------:R-:W-:-:S04]  /*661e0*/  FMUL R14, R14, UR26 ;  /* 0x0000001a0e0e7c20 */ /* 0x000fc80008400000 */
[----:B------:R-:W-:-:S05]  /*661f0*/  FFMA R14, R159, UR27, R14 ;  /* 0x0000001b9f0e7c23 */ /* 0x000fca000800000e */
[----:B------:R-:W-:Y:S02]  /*66200*/  F2FP.SATFINITE.E4M3.F32.PACK_AB_MERGE_C R26, RZ, R14, RZ ;  /* 0x0000000eff1a723e */ /* 0x000fe400048070ff */
[----:B------:R-:W0:Y:S03]  /*66210*/  @!P1 LDC.64 R14, c[0x0][0x5c0] ;  /* 0x00017000ff0e9b82 */ /* 0x000e260000000a00 */
[----:B------:R1:W-:Y:S04]  /*66220*/  @!P6 STG.E.U8 desc[UR32][R156.64+0x179], R26 ;  /* 0x0001791a9c00e986 */ /* 0x0003e8000c101120 */
[----:B------:R-:W4:Y:S01]  /*66230*/  @!P1 LDG.E.U8 R16, desc[UR32][R18.64+0x178] ;  /* 0x0001782012109981 */ /* 0x000f22000c1e1100 */
[----:B0-----:R-:W-:-:S03]  /*66240*/  @!P1 IADD3 R14, P5, R22, R14, RZ ;  /* 0x0000000e160e9210 */ /* 0x001fc60007fbe0ff */
[----:B------:R-:W3:Y:S02]  /*66250*/  LDL.LU R22, [R1+0x158c] ;  /* 0x00158c0001167983 */ /* 0x000ee40000300800 */
[----:B------:R-:W-:Y:S02]  /*66260*/  @!P1 IMAD.X R15, R23, 0x1, R15, P5 ;  /* 0x00000001170f9824 */ /* 0x000fe400028e060f */
[----:B------:R-:W3:Y:S04]  /*66270*/  LDL.LU R23, [R1+0x1588] ;  /* 0x0015880001177983 */ /* 0x000ee80000300800 */
[----:B-1----:R-:W3:Y:S01]  /*66280*/  LDL.LU R156, [R1+0x1180] ;  /* 0x00118000019c7983 */ /* 0x002ee20000300800 */
        /* <DEDUP_REMOVED lines=11> */
[----:B------:R-:W4:Y:S02]  /*66340*/  LDL.LU R20, [R1+0x1584] ;  /* 0x0015840001147983 */ /* 0x000f240000300800 */
[----:B------:R-:W-:Y:S02]  /*66350*/  @!P3 IMAD.X R15, R21, 0x1, R15, P5 ;  /* 0x00000001150fb824 */ /* 0x000fe400028e060f */
[----:B------:R-:W4:Y:S01]  /*66360*/  LDL.LU R21, [R1+0x1580] ;  /* 0x0015800001157983 */ /* 0x000f220000300800 */
[----:B------:R-:W-:-:S03]  /*66370*/  LOP3.LUT P1, RZ, R10, 0x800000, RZ, 0xc0, !PT ;  /* 0x008000000aff7812 */ /* 0x000fc6000782c0ff */
[----:B------:R-:W4:Y:S04]  /*66380*/  LDL.LU R154, [R1+0x1184] ;  /* 0x00118400019a7983 */ /* 0x000f280000300800 */
[----:B------:R-:W4:Y:S04]  /*66390*/  LDL.LU.64 R158, [R1+0x98] ;  /* 0x00009800019e7983 */ /* 0x000f280000300a00 */
[----:B------:R-:W4:Y:S01]  /*663a0*/  LDL.LU R157, [R1+0x2e8] ;  /* 0x0002e800019d7983 */ /* 0x000f220000300800 */
[----:B------:R-:W-:Y:S02]  /*663b0*/  ISETP.LT.OR P6, PT, R28, 0xc1, !P1 ;  /* 0x000000c11c00780c */ /* 0x000fe40004fc1670 */
        /* <DEDUP_REMOVED lines=9> */
[----:B0-----:R-:W-:-:S06]  /*66450*/  PRMT R14, RZ, 0x7610, R14 ;  /* 0x00007610ff0e7816 */ /* 0x001fcc000000000e */
[----:B----4-:R-:W3:Y:S02]  /*66460*/  @!P6 LDG.E.U8 R14, desc[UR32][R20.64+0xc0] ;  /* 0x0000c020140ee981 */ /* 0x010ee4000c1e1100 */
[----:B---3--:R-:W-:-:S04]  /*66470*/  LOP3.LUT R14, R14, 0xff, RZ, 0xc0, !PT ;  /* 0x000000ff0e0e7812 */ /* 0x008fc800078ec0ff */
[----:B------:R-:W-:-:S05]  /*66480*/  F2FP.F16.E4M3.UNPACK_B R14, R14 ;  /* 0x0000000eff0e723e */ /* 0x000fca00020006ff */
[----:B------:R-:W-:-:S05]  /*66490*/  HADD2.F32 R14, -RZ, R14.H0_H0 ;  /* 0x2000000eff0e7230 */ /* 0x000fca0000004100 */
[----:B------:R-:W-:-:S04]  /*664a0*/  FMUL R14, R14, UR26 ;  /* 0x0000001a0e0e7c20 */ /* 0x000fc80008400000 */
[----:B------:R-:W-:-:S05]  /*664b0*/  FFMA R14, R156, UR27, R14 ;  /* 0x0000001b9c0e7c23 */ /* 0x000fca000800000e */
[----:B------:R-:W-:-:S05]  /*664c0*/  F2FP.SATFINITE.E4M3.F32.PACK_AB_MERGE_C R14, RZ, R14, RZ ;  /* 0x0000000eff0e723e */ /* 0x000fca00048070ff */
[----:B------:R0:W-:Y:S02]  /*664d0*/  @!P6 STG.E.U8 desc[UR32][R22.64+0xc0], R14 ;  /* 0x0000c00e1600e986 */ /* 0x0001e4000c101120 */
[----:B0-----:R-:W-:Y:S02]  /*664e0*/  PRMT R14, RZ, 0x7610, R14 ;  /* 0x00007610ff0e7816 */ /* 0x001fe4000000000e */
[----:B------:R-:W3:Y:S04]  /*664f0*/  LDL.LU.64 R22, [R1+0x1578] ;  /* 0x0015780001167983 */ /* 0x000ee80000300a00 */
[----:B------:R-:W4:Y:S01]  /*66500*/  @!P5 LDG.E.U8 R14, desc[UR32][R20.64+0xc1] ;  /* 0x0000c120140ed981 */ /* 0x000f22000c1e1100 */
[----:B------:R-:W-:Y:S02]  /*66510*/  ISETP.LT.OR P6, PT, R28, 0xc1, !P0 ;  /* 0x000000c11c00780c */ /* 0x000fe400047c1670 */
[----:B------:R-:W-:-:S02]  /*66520*/  PRMT R16, RZ, 0x7610, R16 ;  /* 0x00007610ff107816 */ /* 0x000fc40000000010 */
        /* <DEDUP_REMOVED lines=8> */
[----:B0-----:R-:W0:Y:S02]  /*665b0*/  @!P6 LDC.64 R14, c[0x0][0x5c0] ;  /* 0x00017000ff0eeb82 */ /* 0x001e240000000a00 */
[----:B0-----:R-:W-:-:S05]  /*665c0*/  @!P6 IADD3 R14, P5, R157, R14, RZ ;  /* 0x0000000e9d0ee210 */ /* 0x001fca0007fbe0ff */
[----:B------:R-:W-:Y:S01]  /*665d0*/  @!P6 IMAD.X R15, R11, 0x1, R15, P5 ;  /* 0x000000010b0fe824 */ /* 0x000fe200028e060f */
[C---:B------:R-:W-:Y:S01]  /*665e0*/  ISETP.LT.OR P5, PT, R28.reuse, 0xc1, !P0 ;  /* 0x000000c11c00780c */ /* 0x040fe200047a1670 */
[----:B------:R-:W4:Y:S01]  /*665f0*/  LDL.LU R11, [R1+0x1574] ;  /* 0x00157400010b7983 */ /* 0x000f220000300800 */
[----:B------:R-:W-:-:S03]  /*66600*/  ISETP.LT.OR P6, PT, R28, 0xc2, !P0 ;  /* 0x000000c21c00780c */ /* 0x000fc600047c1670 */
[----:B------:R-:W4:Y:S04]  /*66610*/  LDL.LU R161, [R1+0x1190] ;  /* 0x0011900001a17983 */ /* 0x000f280000300800 */
[----:B------:R-:W4:Y:S04]  /*66620*/  LDL.LU.64 R158, [R1+0xc0] ;  /* 0x0000c000019e7983 */ /* 0x000f280000300a00 */
[----:B---3--:R-:W3:Y:S02]  /*66630*/  @!P5 LDG.E.U8 R16, desc[UR32][R22.64+0xc0] ;  /* 0x0000c0201610d981 */ /* 0x008ee4000c1e1100 */
[----:B---3--:R-:W-:-:S04]  /*66640*/  LOP3.LUT R16, R16, 0xff, RZ, 0xc0, !PT ;  /* 0x000000ff10107812 */ /* 0x008fc800078ec0ff */
[----:B------:R-:W-:-:S05]  /*66650*/  F2FP.F16.E4M3.UNPACK_B R16, R16 ;  /* 0x00000010ff10723e */ /* 0x000fca00020006ff */
[----:B------:R-:W-:-:S05]  /*66660*/  HADD2.F32 R16, -RZ, R16.H0_H0 ;  /* 0x20000010ff107230 */ /* 0x000fca0000004100 */
[----:B------:R-:W-:-:S04]  /*66670*/  FMUL R16, R16, UR26 ;  /* 0x0000001a10107c20 */ /* 0x000fc80008400000 */
[----:B--2---:R-:W-:-:S05]  /*66680*/  FFMA R16, R155, UR27, R16 ;  /* 0x0000001b9b107c23 */ /* 0x004fca0008000010 */
[----:B------:R-:W-:-:S05]  /*66690*/  F2FP.SATFINITE.E4M3.F32.PACK_AB_MERGE_C R16, RZ, R16, RZ ;  /* 0x00000010ff10723e */ /* 0x000fca00048070ff */
[----:B------:R0:W-:Y:S02]  /*666a0*/  @!P5 STG.E.U8 desc[UR32][R14.64+0xc0], R16 ;  /* 0x0000c0100e00d986 */ /* 0x0001e4000c101120 */
[----:B0-----:R-:W0:Y:S01]  /*666b0*/  @!P6 LDC.64 R14, c[0x0][0x5c0] ;  /* 0x00017000ff0eeb82 */ /* 0x001e220000000a00 */
[----:B------:R-:W-:Y:S02]  /*666c0*/  PRMT R16, RZ, 0x7610, R16 ;  /* 0x00007610ff107816 */ /* 0x000fe40000000010 */
[----:B0-----:R-:W-:Y:S02]  /*666d0*/  @!P6 IADD3 R14, P5, R34, R14, RZ ;  /* 0x0000000e220ee210 */ /* 0x001fe40007fbe0ff */
[----:B------:R-:W2:Y:S03]  /*666e0*/  LDL.LU R34, [R1+0x1570] ;  /* 0x0015700001227983 */ /* 0x000ea60000300800 */
[----:B------:R-:W-:Y:S01]  /*666f0*/  @!P6 IMAD.X R15, R35, 0x1, R15, P5 ;  /* 0x00000001230fe824 */ /* 0x000fe200028e060f */
[C---:B------:R-:W-:Y:S01]  /*66700*/  ISETP.LT.OR P5, PT, R28.reuse, 0xc2, !P0 ;  /* 0x000000c21c00780c */ /* 0x040fe200047a1670 */
[----:B------:R-:W2:Y:S01]  /*66710*/  LDL.LU R35, [R1+0x156c] ;  /* 0x00156c0001237983 */ /* 0x000ea20000300800 */
[----:B------:R-:W-:-:S03]  /*66720*/  ISETP.LT.OR P6, PT, R28, 0xc9, !P1 ;  /* 0x000000c91c00780c */ /* 0x000fc60004fc1670 */
[----:B------:R-:W3:Y:S04]  /*66730*/  LDL.LU R155, [R1+0x1194] ;  /* 0x00119400019b7983 */ /* 0x000ee80000300800 */
[----:B------:R-:W2:Y:S04]  /*66740*/  LDL.LU.64 R156, [R1+0xa8] ;  /* 0x0000a800019c7983 */ /* 0x000ea80000300a00 */
[----:B------:R-:W4:Y:S02]  /*66750*/  @!P5 LDG.E.U8 R16, desc[UR32][R22.64+0xc1] ;  /* 0x0000c1201610d981 */ /* 0x000f24000c1e1100 */
        /* <DEDUP_REMOVED lines=9> */
[----:B------:R-:W3:Y:S01]  /*667f0*/  @!P6 LDG.E.U8 R14, desc[UR32][R20.64+0xc8] ;  /* 0x0000c820140ee981 */ /* 0x000ee2000c1e1100 */
[----:B------:R-:W-:Y:S02]  /*66800*/  ISETP.LT.OR P5, PT, R28, 0xca, !P1 ;  /* 0x000000ca1c00780c */ /* 0x000fe40004fa1670 */
[----:B---3--:R-:W-:-:S04]  /*66810*/  LOP3.LUT R14, R14, 0xff, RZ, 0xc0, !PT ;  /* 0x000000ff0e0e7812 */ /* 0x008fc800078ec0ff */
[----:B------:R-:W-:-:S05]  /*66820*/  F2FP.F16.E4M3.UNPACK_B R14, R14 ;  /* 0x0000000eff0e723e */ /* 0x000fca00020006ff */
[----:B------:R-:W-:-:S05]  /*66830*/  HADD2.F32 R14, -RZ, R14.H0_H0 ;  /* 0x2000000eff0e7230 */ /* 0x000fca0000004100 */
[----:B------:R-:W-:-:S04]  /*66840*/  FMUL R14, R14, UR26 ;  /* 0x0000001a0e0e7c20 */ /* 0x000fc80008400000 */
[----:B------:R-:W-:-:S05]  /*66850*/  FFMA R14, R161, UR27, R14 ;  /* 0x0000001ba10e7c23 */ /* 0x000fca000800000e */
[----:B------:R-:W-:-:S05]  /*66860*/  F2FP.SATFINITE.E4M3.F32.PACK_AB_MERGE_C R14, RZ, R14, RZ ;  /* 0x0000000eff0e723e */ /* 0x000fca00048070ff */
[----:B------:R0:W-:Y:S02]  /*66870*/  @!P6 STG.E.U8 desc[UR32][R158.64+0xc8], R14 ;  /* 0x0000c80e9e00e986 */ /* 0x0001e4000c101120 */
[----:B0-----:R-:W-:-:S06]  /*66880*/  PRMT R14, RZ, 0x7610, R14 ;  /* 0x00007610ff0e7816 */ /* 0x001fcc000000000e */
[----:B------:R-:W3:Y:S01]  /*66890*/  @!P5 LDG.E.U8 R14, desc[UR32][R20.64+0xc9] ;  /* 0x0000c920140ed981 */ /* 0x000ee2000c1e1100 */
[----:B------:R-:W-:Y:S02]  /*668a0*/  ISETP.LT.OR P6, PT, R28, 0xc9, !P0 ;  /* 0x000000c91c00780c */ /* 0x000fe400047c1670 */
[----:B------:R-:W-:Y:S02]  /*668b0*/  PRMT R16, RZ, 0x7610, R16 ;  /* 0x00007610ff107816 */ /* 0x000fe40000000010 */
[----:B---3--:R-:W-:-:S04]  /*668c0*/  LOP3.LUT R14, R14, 0xff, RZ, 0xc0, !PT ;  /* 0x000000ff0e0e7812 */ /* 0x008fc800078ec0ff */
[----:B------:R-:W-:-:S05]  /*668d0*/  F2FP.F16.E4M3.UNPACK_B R14, R14 ;  /* 0x0000000eff0e723e */ /* 0x000fca00020006ff */
[----:B------:R-:W-:-:S05]  /*668e0*/  HADD2.F32 R14, -RZ, R14.H0_H0 ;  /* 0x2000000eff0e7230 */ /* 0x000fca0000004100 */
[----:B------:R-:W-:-:S04]  /*668f0*/  FMUL R14, R14, UR26 ;  /* 0x0000001a0e0e7c20 */ /* 0x000fc80008400000 */
[----:B------:R-:W-:Y:S02]  /*66900*/  FFMA R14, R155, UR27, R14 ;  /* 0x0000001b9b0e7c23 */ /* 0x000fe4000800000e */
[----:B------:R-:W3:Y:S03]  /*66910*/  LDL.LU R155, [R1+0x119c] ;  /* 0x00119c00019b7983 */ /* 0x000ee60000300800 */
[----:B------:R-:W-:-:S05]  /*66920*/  F2FP.SATFINITE.E4M3.F32.PACK_AB_MERGE_C R14, RZ, R14, RZ ;  /* 0x0000000eff0e723e */ /* 0x000fca00048070ff */
[----:B--2---:R0:W-:Y:S02]  /*66930*/  @!P5 STG.E.U8 desc[UR32][R156.64+0xc9], R14 ;  /* 0x0000c90e9c00d986 */ /* 0x0041e4000c101120 */
[----:B0-----:R-:W0:Y:S02]  /*66940*/  @!P6 LDC.64 R14, c[0x0][0x5c0] ;  /* 0x00017000ff0eeb82 */ /* 0x001e240000000a00 */
[----:B0-----:R-:W-:Y:S02]  /*66950*/  @!P6 IADD3 R14, P5, R32, R14, RZ ;  /* 0x0000000e200ee210 */ /* 0x001fe40007fbe0ff */
[----:B------:R-:W2:Y:S03]  /*66960*/  LDL.LU R32, [R1+0x1568] ;  /* 0x0015680001207983 */ /* 0x000ea60000300800 */
[----:B------:R-:W-:Y:S01]  /*66970*/  @!P6 IMAD.X R15, R33, 0x1, R15, P5 ;  /* 0x00000001210fe824 */ /* 0x000fe200028e060f */
[C---:B------:R-:W-:Y:S01]  /*66980*/  ISETP.LT.OR P5, PT, R28.reuse, 0xc9, !P0 ;  /* 0x000000c91c00780c */ /* 0x040fe200047a1670 */
[----:B------:R-:W2:Y:S01]  /*66990*/  LDL.LU R33, [R1+0x1564] ;  /* 0x0015640001217983 */ /* 0x000ea20000300800 */
[----:B------:R-:W-:-:S03]  /*669a0*/  ISETP.LT.OR P6, PT, R28, 0xca, !P0 ;  /* 0x000000ca1c00780c */ /* 0x000fc600047c1670 */
[----:B------:R-:W2:Y:S04]  /*669b0*/  LDL.LU R161, [R1+0x11a0] ;  /* 0x0011a00001a17983 */ /* 0x000ea80000300800 */
[----:B------:R-:W2:Y:S04]  /*669c0*/  LDL.LU.64 R158, [R1+0xd8] ;  /* 0x0000d800019e7983 */ /* 0x000ea80000300a00 */
        /* <DEDUP_REMOVED lines=8> */
[----:B0-----:R-:W0:Y:S01]  /*66a50*/  @!P6 LDC.64 R14, c[0x0][0x5c0] ;  /* 0x00017000ff0eeb82 */ /* 0x001e220000000a00 */
[----:B------:R-:W-:Y:S02]  /*66a60*/  PRMT R16, RZ, 0x7610, R16 ;  /* 0x00007610ff107816 */ /* 0x000fe40000000010 */
[----:B0-----:R-:W-:Y:S02]  /*66a70*/  @!P6 IADD3 R14, P5, R13, R14, RZ ;  /* 0x0000000e0d0ee210 */ /* 0x001fe40007fbe0ff */
[----:B------:R-:W4:Y:S03]  /*66a80*/  LDL.LU R13, [R1+0x1560] ;  /* 0x00156000010d7983 */ /* 0x000f260000300800 */
[----:B------:R-:W-:Y:S01]  /*66a90*/  @!P6 IMAD.X R15, R12, 0x1, R15, P5 ;  /* 0x000000010c0fe824 */ /* 0x000fe200028e060f */
[C---:B------:R-:W-:Y:S01]  /*66aa0*/  ISETP.LT.OR P5, PT, R28.reuse, 0xca, !P0 ;  /* 0x000000ca1c00780c */ /* 0x040fe200047a1670 */
[----:B------:R-:W4:Y:S01]  /*66ab0*/  LDL.LU R12, [R1+0x155c] ;  /* 0x00155c00010c7983 */ /* 0x000f220000300800 */
[----:B------:R-:W-:-:S03]  /*66ac0*/  ISETP.LT.OR P6, PT, R28, 0xd1, !P1 ;  /* 0x000000d11c00780c */ /* 0x000fc60004fc1670 */
[----:B------:R-:W4:Y:S04]  /*66ad0*/  LDL.LU R154, [R1+0x11a4] ;  /* 0x0011a400019a7983 */ /* 0x000f280000300800 */
[----:B------:R-:W4:Y:S04]  /*66ae0*/  LDL.LU.64 R156, [R1+0xd0] ;  /* 0x0000d000019c7983 */ /* 0x000f280000300a00 */
[----:B------:R-:W3:Y:S02]  /*66af0*/  @!P5 LDG.E.U8 R16, desc[UR32][R22.64+0xc9] ;  /* 0x0000c9201610d981 */ /* 0x000ee4000c1e1100 */
        /* <DEDUP_REMOVED lines=9> */
[----:B------:R-:W2:Y:S01]  /*66b90*/  @!P6 LDG.E.U8 R14, desc[UR32][R20.64+0xd0] ;  /* 0x0000d020140ee981 */ /* 0x000ea2000c1e1100 */
        /* <DEDUP_REMOVED lines=10> */
[----:B------:R-:W-:Y:S02]  /*66c40*/  ISETP.LT.OR P6, PT, R28, 0xd1, !P0 ;  /* 0x000000d11c00780c */ /* 0x000fe400047c1670 */
[----:B------:R-:W-:Y:S02]  /*66c50*/  PRMT R16, RZ, 0x7610, R16 ;  /* 0x00007610ff107816 */ /* 0x000fe40000000010 */
        /* <DEDUP_REMOVED lines=28> */
[----:B------:R-:W3:Y:S03]  /*66e20*/  LDL.LU R42, [R1+0x1550] ;  /* 0x00155000012a7983 */ /* 0x000ee60000300800 */
[----:B------:R-:W-:Y:S01]  /*66e30*/  @!P6 IMAD.X R15, R43, 0x1, R15, P5 ;  /* 0x000000012b0fe824 */ /* 0x000fe200028e060f */
[C---:B------:R-:W-:Y:S01]  /*66e40*/  ISETP.LT.OR P5, PT, R28.reuse, 0xd2, !P0 ;  /* 0x000000d21c00780c */ /* 0x040fe200047a1670 */
[----:B------:R-:W3:Y:S01]  /*66e50*/  LDL.LU R43, [R1+0x154c] ;  /* 0x00154c00012b7983 */ /* 0x000ee20000300800 */
[----:B------:R-:W-:-:S03]  /*66e60*/  ISETP.LT.OR P6, PT, R28, 0xd9, !P1 ;  /* 0x000000d91c00780c */ /* 0x000fc60004fc1670 */
[----:B------:R-:W3:Y:S04]  /*66e70*/  LDL.LU R155, [R1+0x11b4] ;  /* 0x0011b400019b7983 */ /* 0x000ee80000300800 */
[----:B------:R-:W3:Y:S04]  /*66e80*/  LDL.LU.64 R156, [R1+0xe0] ;  /* 0x0000e000019c7983 */ /* 0x000ee80000300a00 */
[----:B------:R-:W2:Y:S02]  /*66e90*/  @!P5 LDG.E.U8 R16, desc[UR32][R22.64+0xd1] ;  /* 0x0000d1201610d981 */ /* 0x000ea4000c1e1100 */
        /* <DEDUP_REMOVED lines=9> */
[----:B------:R-:W4:Y:S01]  /*66f30*/  @!P6 LDG.E.U8 R14, desc[UR32][R20.64+0xd8] ;  /* 0x0000d820140ee981 */ /* 0x000f22000c1e1100 */
[----:B------:R-:W-:Y:S02]  /*66f40*/  ISETP.LT.OR P5, PT, R28, 0xda, !P1 ;  /* 0x000000da1c00780c */ /* 0x000fe40004fa1670 */
        /* <DEDUP_REMOVED lines=9> */
[----:B------:R-:W-:Y:S02]  /*66fe0*/  ISETP.LT.OR P6, PT, R28, 0xd9, !P0 ;  /* 0x000000d91c00780c */ /* 0x000fe400047c1670 */
[----:B------:R-:W-:Y:S02]  /*66ff0*/  PRMT R16, RZ, 0x7610, R16 ;  /* 0x00007610ff107816 */ /* 0x000fe40000000010 */
        /* <DEDUP_REMOVED lines=17> */
[----:B------:R-:W2:Y:S02]  /*67110*/  @!P5 LDG.E.U8 R16, desc[UR32][R22.64+0xd8] ;  /* 0x0000d8201610d981 */ /* 0x000ea4000c1e1100 */
        /* <DEDUP_REMOVED lines=67> */
[----:B0-----:R-:W-:-:S05]  /*67550*/  @!P6 IADD3 R14, P5, R143, R14, RZ ;  /* 0x0000000e8f0ee210 */ /* 0x001fca0007fbe0ff */
        /* <DEDUP_REMOVED lines=199> */
[----:B0-----:R-:W-:Y:S02]  /*681d0*/  PRMT R14, RZ, 0x7610, R14 ;  /* 0x00007610ff0e7816 */ /* 0x001fe4000000000e */
[----:B------:R-:W-:Y:S01]  /*681e0*/  PRMT R16, RZ, 0x7610, R16 ;  /* 0x00007610ff107816 */ /* 0x000fe20000000010 */
[----:B------:R-:W4:Y:S04]  /*681f0*/  LDL.LU R157, [R1+0x120c] ;  /* 0x00120c00019d7983 */ /* 0x000f280000300800 */
[----:B------:R-:W2:Y:S01]  /*68200*/  @!P5 LDG.E.U8 R14, desc[UR32][R20.64+0x101] ;  /* 0x00010120140ed981 */ /* 0x000ea2000c1e1100 */
[----:B------:R-:W-:-:S02]  /*68210*/  ISETP.LT.OR P6, PT, R28, 0x101, !P0 ;  /* 0x000001011c00780c */ /* 0x000fc400047c1670 */
        /* <DEDUP_REMOVED lines=50> */
[----:B------:R-:W-:Y:S01]  /*68540*/  FFMA R14, R154, UR27, R14 ;  /* 0x0000001b9a0e7c23 */ /* 0x000fe2000800000e */
[----:B------:R-:W-:Y:S01]  /*68550*/  PRMT R16, RZ, 0x7610, R16 ;  /* 0x00007610ff107816 */ /* 0x000fe20000000010 */
[----:B------:R-:W2:Y:S03]  /*68560*/  LDL.LU R154, [R1+0x121c] ;  /* 0x00121c00019a7983 */ /* 0x000ea60000300800 */
        /* <DEDUP_REMOVED lines=55> */
[----:B------:R-:W-:Y:S01]  /*688e0*/  FFMA R14, R155, UR27, R14 ;  /* 0x0000001b9b0e7c23 */ /* 0x000fe2000800000e */
[----:B------:R-:W-:Y:S01]  /*688f0*/  PRMT R16, RZ, 0x7610, R16 ;  /* 0x00007610ff107816 */ /* 0x000fe20000000010 */
        /* <DEDUP_REMOVED lines=38> */
[----:B------:R-:W2:Y:S08]  /*68b60*/  LDL.LU R154, [R1+0x1234] ;  /* 0x00123400019a7983 */ /* 0x000eb00000300800 */
        /* <DEDUP_REMOVED lines=55> */
[----:B------:R-:W3:Y:S08]  /*68ee0*/  LDL.LU R155, [R1+0x1244] ;  /* 0x00124400019b7983 */ /* 0x000ef00000300800 */
        /* <DEDUP_REMOVED lines=20> */
[----:B---3--:R0:W-:Y:S02]  /*69030*/  @!P6 STG.E.U8 desc[UR32][R130.64+0x120], R14 ;  /* 0x0001200e8200e986 */ /* 0x0081e4000c101120 */
        /* <DEDUP_REMOVED lines=34> */
[----:B------:R-:W4:Y:S08]  /*69260*/  LDL.LU R157, [R1+0x1254] ;  /* 0x00125400019d7983 */ /* 0x000f300000300800 */
        /* <DEDUP_REMOVED lines=20> */
[----:B----4-:R0:W-:Y:S02]  /*693b0*/  @!P6 STG.E.U8 desc[UR32][R86.64+0x128], R14 ;  /* 0x0001280e5600e986 */ /* 0x0101e4000c101120 */
        /* <DEDUP_REMOVED lines=51> */
[----:B------:R-:W-:Y:S01]  /*696f0*/  FFMA R14, R157, UR27, R14 ;  /* 0x0000001b9d0e7c23 */ /* 0x000fe2000800000e */
[----:B------:R-:W-:Y:S01]  /*69700*/  PRMT R16, RZ, 0x7610, R16 ;  /* 0x00007610ff107816 */ /* 0x000fe20000000010 */
[----:B------:R-:W4:Y:S03]  /*69710*/  LDL.LU R157, [R1+0x126c] ;  /* 0x00126c00019d7983 */ /* 0x000f260000300800 */
[----:B------:R-:W-:-:S05]  /*69720*/  F2FP.SATFINITE.E4M3.F32.PACK_AB_MERGE_C R14, RZ, R14, RZ ;  /* 0x0000000eff0e723e */ /* 0x000fca00048070ff */
[----:B--2---:R0:W-:Y:S02]  /*69730*/  @!P6 STG.E.U8 desc[UR32][R82.64+0x130], R14 ;  /* 0x0001300e5200e986 */ /* 0x0041e4000c101120 */
        /* <DEDUP_REMOVED lines=8> */
[----:B------:R-:W-:Y:S02]  /*697c0*/  F2FP.SATFINITE.E4M3.F32.PACK_AB_MERGE_C R17, RZ, R15, RZ ;  /* 0x0000000fff11723e */ /* 0x000fe400048070ff */
[----:B------:R-:W0:Y:S03]  /*697d0*/  @!P6 LDC.64 R14, c[0x0][0x5c0] ;  /* 0x00017000ff0eeb82 */ /* 0x000e260000000a00 */
[----:B------:R1:W-:Y:S01]  /*697e0*/  @!P5 STG.E.U8 desc[UR32][R80.64+0x131], R17 ;  /* 0x000131115000d986 */ /* 0x0003e2000c101120 */
[----:B0-----:R-:W-:-:S03]  /*697f0*/  @!P6 IADD3 R14, P5, R79, R14, RZ ;  /* 0x0000000e4f0ee210 */ /* 0x001fc60007fbe0ff */
[----:B------:R-:W2:Y:S02]  /*69800*/  LDL.LU R79, [R1+0x149c] ;  /* 0x00149c00014f7983 */ /* 0x000ea40000300800 */
[----:B------:R-:W-:Y:S01]  /*69810*/  @!P6 IMAD.X R15, R8, 0x1, R15, P5 ;  /* 0x00000001080fe824 */ /* 0x000fe200028e060f */
[C---:B------:R-:W-:Y:S01]  /*69820*/  ISETP.LT.OR P5, PT, R28.reuse, 0x131, !P0 ;  /* 0x000001311c00780c */ /* 0x040fe200047a1670 */
[----:B------:R0:W5:Y:S01]  /*69830*/  LDL.LU R8, [R1+0x1498] ;  /* 0x0014980001087983 */ /* 0x0001620000300800 */
        /* <DEDUP_REMOVED lines=8> */
[----:B-1----:R-:W-:-:S05]  /*698c0*/  F2FP.SATFINITE.E4M3.F32.PACK_AB_MERGE_C R17, RZ, R16, RZ ;  /* 0x00000010ff11723e */ /* 0x002fca00048070ff */
[----:B------:R1:W-:Y:S02]  /*698d0*/  @!P5 STG.E.U8 desc[UR32][R14.64+0x130], R17 ;  /* 0x000130110e00d986 */ /* 0x0003e4000c101120 */
[----:B-1----:R-:W1:Y:S01]  /*698e0*/  @!P6 LDC.64 R14, c[0x0][0x5c0] ;  /* 0x00017000ff0eeb82 */ /* 0x002e620000000a00 */
[----:B------:R-:W-:Y:S02]  /*698f0*/  PRMT R16, RZ, 0x7610, R16 ;  /* 0x00007610ff107816 */ /* 0x000fe40000000010 */
[----:B-1----:R-:W-:-:S05]  /*69900*/  @!P6 IADD3 R14, P5, R153, R14, RZ ;  /* 0x0000000e990ee210 */ /* 0x002fca0007fbe0ff */
[----:B------:R-:W-:Y:S01]  /*69910*/  @!P6 IMAD.X R15, R2, 0x1, R15, P5 ;  /* 0x00000001020fe824 */ /* 0x000fe200028e060f */
[C---:B------:R-:W-:Y:S01]  /*69920*/  ISETP.LT.OR P5, PT, R28.reuse, 0x132, !P0 ;  /* 0x000001321c00780c */ /* 0x040fe200047a1670 */
[----:B------:R0:W5:Y:S01]  /*69930*/  LDL.LU R2, [R1+0x1494] ;  /* 0x0014940001027983 */ /* 0x0001620000300800 */
        /* <DEDUP_REMOVED lines=9> */
[----:B------:R-:W-:Y:S02]  /*699d0*/  F2FP.SATFINITE.E4M3.F32.PACK_AB_MERGE_C R17, RZ, R16, RZ ;  /* 0x00000010ff11723e */ /* 0x000fe400048070ff */
[----:B------:R-:W-:-:S03]  /*699e0*/  PRMT R16, RZ, 0x7610, R16 ;  /* 0x00007610ff107816 */ /* 0x000fc60000000010 */
[----:B------:R1:W-:Y:S04]  /*699f0*/  @!P5 STG.E.U8 desc[UR32][R14.64+0x131], R17 ;  /* 0x000131110e00d986 */ /* 0x0003e8000c101120 */
[----:B------:R-:W2:Y:S01]  /*69a00*/  @!P6 LDG.E.U8 R16, desc[UR32][R20.64+0x138] ;  /* 0x000138201410e981 */ /* 0x000ea2000c1e1100 */
[----:B------:R-:W-:Y:S02]  /*69a10*/  ISETP.LT.OR P5, PT, R28, 0x13a, !P1 ;  /* 0x0000013a1c00780c */ /* 0x000fe40004fa1670 */
[----:B--2---:R-:W-:-:S04]  /*69a20*/  LOP3.LUT R16, R16, 0xff, RZ, 0xc0, !PT ;  /* 0x000000ff10107812 */ /* 0x004fc800078ec0ff */
[----:B------:R-:W-:-:S05]  /*69a30*/  F2FP.F16.E4M3.UNPACK_B R16, R16 ;  /* 0x00000010ff10723e */ /* 0x000fca00020006ff */
[----:B------:R-:W-:-:S05]  /*69a40*/  HADD2.F32 R16, -RZ, R16.H0_H0 ;  /* 0x20000010ff107230 */ /* 0x000fca0000004100 */
[----:B------:R-:W-:-:S04]  /*69a50*/  FMUL R16, R16, UR26 ;  /* 0x0000001a10107c20 */ /* 0x000fc80008400000 */
[----:B------:R-:W-:Y:S02]  /*69a60*/  FFMA R16, R154, UR27, R16 ;  /* 0x0000001b9a107c23 */ /* 0x000fe40008000010 */
[----:B------:R-:W2:Y:S03]  /*69a70*/  LDL.LU R154, [R1+0x127c] ;  /* 0x00127c00019a7983 */ /* 0x000ea60000300800 */
[----:B------:R-:W-:Y:S02]  /*69a80*/  F2FP.SATFINITE.E4M3.F32.PACK_AB_MERGE_C R19, RZ, R16, RZ ;  /* 0x00000010ff13723e */ /* 0x000fe400048070ff */
[----:B------:R-:W-:-:S03]  /*69a90*/  PRMT R16, RZ, 0x7610, R16 ;  /* 0x00007610ff107816 */ /* 0x000fc60000000010 */
[----:B------:R-:W-:Y:S04]  /*69aa0*/  @!P6 STG.E.U8 desc[UR32][R78.64+0x138], R19 ;  /* 0x000138134e00e986 */ /* 0x000fe8000c101120 */
[----:B------:R-:W3:Y:S01]  /*69ab0*/  @!P5 LDG.E.U8 R16, desc[UR32][R20.64+0x139] ;  /* 0x000139201410d981 */ /* 0x000ee2000c1e1100 */
[----:B------:R-:W-:-:S13]  /*69ac0*/  ISETP.LT.OR P6, PT, R28, 0x139, !P0 ;  /* 0x000001391c00780c */ /* 0x000fda00047c1670 */
[----:B-1----:R-:W1:Y:S01]  /*69ad0*/  @!P6 LDC.64 R14, c[0x0][0x5c0] ;  /* 0x00017000ff0eeb82 */ /* 0x002e620000000a00 */
[----:B---3--:R-:W-:-:S04]  /*69ae0*/  LOP3.LUT R16, R16, 0xff, RZ, 0xc0, !PT ;  /* 0x000000ff10107812 */ /* 0x008fc800078ec0ff */
[----:B------:R-:W-:-:S05]  /*69af0*/  F2FP.F16.E4M3.UNPACK_B R16, R16 ;  /* 0x00000010ff10723e */ /* 0x000fca00020006ff */
[----:B------:R-:W-:-:S05]  /*69b00*/  HADD2.F32 R16, -RZ, R16.H0_H0 ;  /* 0x20000010ff107230 */ /* 0x000fca0000004100 */
[----:B------:R-:W-:-:S04]  /*69b10*/  FMUL R16, R16, UR26 ;  /* 0x0000001a10107c20 */ /* 0x000fc80008400000 */
[----:B------:R-:W-:Y:S02]  /*69b20*/  FFMA R16, R155, UR27, R16 ;  /* 0x0000001b9b107c23 */ /* 0x000fe40008000010 */
[----:B------:R-:W3:Y:S03]  /*69b30*/  LDL.LU R155, [R1+0x1280] ;  /* 0x00128000019b7983 */ /* 0x000ee60000300800 */
[----:B------:R-:W-:-:S05]  /*69b40*/  F2FP.SATFINITE.E4M3.F32.PACK_AB_MERGE_C R17, RZ, R16, RZ ;  /* 0x00000010ff11723e */ /* 0x000fca00048070ff */
[----:B------:R0:W-:Y:S01]  /*69b50*/  @!P5 STG.E.U8 desc[UR32][R76.64+0x139], R17 ;  /* 0x000139114c00d986 */ /* 0x0001e2000c101120 */
[----:B-1----:R-:W-:-:S05]  /*69b60*/  @!P6 IADD3 R14, P5, R151, R14, RZ ;  /* 0x0000000e970ee210 */ /* 0x002fca0007fbe0ff */
[----:B------:R-:W-:Y:S01]  /*69b70*/  @!P6 IMAD.X R15, R152, 0x1, R15, P5 ;  /* 0x00000001980fe824 */ /* 0x000fe200028e060f */
[----:B------:R-:W-:Y:S02]  /*69b80*/  ISETP.LT.OR P5, PT, R28, 0x139, !P0 ;  /* 0x000001391c00780c */ /* 0x000fe400047a1670 */
[----:B------:R-:W-:-:S11]  /*69b90*/  PRMT R16, RZ, 0x7610, R16 ;  /* 0x00007610ff107816 */ /* 0x000fd60000000010 */
[----:B------:R-:W4:Y:S01]  /*69ba0*/  @!P5 LDG.E.U8 R16, desc[UR32][R22.64+0x138] ;  /* 0x000138201610d981 */ /* 0x000f22000c1e1100 */
[----:B------:R-:W-:Y:S02]  /*69bb0*/  ISETP.LT.OR P6, PT, R28, 0x13a, !P0 ;  /* 0x0000013a1c00780c */ /* 0x000fe400047c1670 */
[----:B----4-:R-:W-:-:S04]  /*69bc0*/  LOP3.LUT R16, R16, 0xff, RZ, 0xc0, !PT ;  /* 0x000000ff10107812 */ /* 0x010fc800078ec0ff */
[----:B------:R-:W-:-:S05]  /*69bd0*/  F2FP.F16.E4M3.UNPACK_B R16, R16 ;  /* 0x00000010ff10723e */ /* 0x000fca00020006ff */
[----:B------:R-:W-:-:S05]  /*69be0*/  HADD2.F32 R16, -RZ, R16.H0_H0 ;  /* 0x20000010ff107230 */ /* 0x000fca0000004100 */
[----:B------:R-:W-:-:S04]  /*69bf0*/  FMUL R16, R16, UR26 ;  /* 0x0000001a10107c20 */ /* 0x000fc80008400000 */
[----:B------:R-:W-:Y:S02]  /*69c00*/  FFMA R16, R157, UR27, R16 ;  /* 0x0000001b9d107c23 */ /* 0x000fe40008000010 */
[----:B------:R-:W4:Y:S03]  /*69c10*/  LDL.LU R157, [R1+0x1284] ;  /* 0x00128400019d7983 */ /* 0x000f260000300800 */
[----:B0-----:R-:W-:-:S05]  /*69c20*/  F2FP.SATFINITE.E4M3.F32.PACK_AB_MERGE_C R17, RZ, R16, RZ ;  /* 0x00000010ff11723e */ /* 0x001fca00048070ff */
[----:B------:R0:W-:Y:S02]  /*69c30*/  @!P5 STG.E.U8 desc[UR32][R14.64+0x138], R17 ;  /* 0x000138110e00d986 */ /* 0x0001e4000c101120 */
[----:B0-----:R-:W0:Y:S01]  /*69c40*/  @!P6 LDC.64 R14, c[0x0][0x5c0] ;  /* 0x00017000ff0eeb82 */ /* 0x001e220000000a00 */
[----:B------:R-:W-:Y:S02]  /*69c50*/  PRMT R16, RZ, 0x7610, R16 ;  /* 0x00007610ff107816 */ /* 0x000fe40000000010 */
[----:B0-----:R-:W-:-:S05]  /*69c60*/  @!P6 IADD3 R14, P5, R149, R14, RZ ;  /* 0x0000000e950ee210 */ /* 0x001fca0007fbe0ff */
[----:B------:R-:W-:Y:S01]  /*69c70*/  @!P6 IMAD.X R15, R150, 0x1, R15, P5 ;  /* 0x00000001960fe824 */ /* 0x000fe200028e060f */
[----:B------:R-:W-:-:S13]  /*69c80*/  ISETP.LT.OR P5, PT, R28, 0x13a, !P0 ;  /* 0x0000013a1c00780c */ /* 0x000fda00047a1670 */
        /* <DEDUP_REMOVED lines=10> */
[----:B------:R0:W-:Y:S04]  /*69d30*/  @!P5 STG.E.U8 desc[UR32][R14.64+0x139], R17 ;  /* 0x000139110e00d986 */ /* 0x0001e8000c101120 */
[----:B------:R-:W3:Y:S01]  /*69d40*/  @!P6 LDG.E.U8 R16, desc[UR32][R20.64+0x140] ;  /* 0x000140201410e981 */ /* 0x000ee2000c1e1100 */
[----:B------:R-:W-:Y:S02]  /*69d50*/  ISETP.LT.OR P5, PT, R28, 0x142, !P1 ;  /* 0x000001421c00780c */ /* 0x000fe40004fa1670 */
[----:B---3--:R-:W-:-:S04]  /*69d60*/  LOP3.LUT R16, R16, 0xff, RZ, 0xc0, !PT ;  /* 0x000000ff10107812 */ /* 0x008fc800078ec0ff */
[----:B------:R-:W-:-:S05]  /*69d70*/  F2FP.F16.E4M3.UNPACK_B R16, R16 ;  /* 0x00000010ff10723e */ /* 0x000fca00020006ff */
[----:B------:R-:W-:-:S05]  /*69d80*/  HADD2.F32 R16, -RZ, R16.H0_H0 ;  /* 0x20000010ff107230 */ /* 0x000fca0000004100 */
[----:B------:R-:W-:-:S04]  /*69d90*/  FMUL R16, R16, UR26 ;  /* 0x0000001a10107c20 */ /* 0x000fc80008400000 */
[----:B------:R-:W-:Y:S02]  /*69da0*/  FFMA R16, R155, UR27, R16 ;  /* 0x0000001b9b107c23 */ /* 0x000fe40008000010 */
[----:B------:R-:W3:Y:S03]  /*69db0*/  LDL.LU R155, [R1+0x128c] ;  /* 0x00128c00019b7983 */ /* 0x000ee60000300800 */
[----:B------:R-:W-:Y:S02]  /*69dc0*/  F2FP.SATFINITE.E4M3.F32.PACK_AB_MERGE_C R19, RZ, R16, RZ ;  /* 0x00000010ff13723e */ /* 0x000fe400048070ff */
[----:B------:R-:W-:-:S03]  /*69dd0*/  PRMT R16, RZ, 0x7610, R16 ;  /* 0x00007610ff107816 */ /* 0x000fc60000000010 */
[----:B------:R-:W-:Y:S04]  /*69de0*/  @!P6 STG.E.U8 desc[UR32][R74.64+0x140], R19 ;  /* 0x000140134a00e986 */ /* 0x000fe8000c101120 */
[----:B------:R-:W4:Y:S01]  /*69df0*/  @!P5 LDG.E.U8 R16, desc[UR32][R20.64+0x141] ;  /* 0x000141201410d981 */ /* 0x000f22000c1e1100 */
[----:B------:R-:W-:-:S13]  /*69e00*/  ISETP.LT.OR P6, PT, R28, 0x141, !P0 ;  /* 0x000001411c00780c */ /* 0x000fda00047c1670 */
[----:B0-----:R-:W0:Y:S01]  /*69e10*/  @!P6 LDC.64 R14, c[0x0][0x5c0] ;  /* 0x00017000ff0eeb82 */ /* 0x001e220000000a00 */
[----:B----4-:R-:W-:-:S04]  /*69e20*/  LOP3.LUT R16, R16, 0xff, RZ, 0xc0, !PT ;  /* 0x000000ff10107812 */ /* 0x010fc800078ec0ff */
[----:B------:R-:W-:-:S05]  /*69e30*/  F2FP.F16.E4M3.UNPACK_B R16, R16 ;  /* 0x00000010ff10723e */ /* 0x000fca00020006ff */
[----:B------:R-:W-:-:S05]  /*69e40*/  HADD2.F32 R16, -RZ, R16.H0_H0 ;  /* 0x20000010ff107230 */ /* 0x000fca0000004100 */
[----:B------:R-:W-:-:S04]  /*69e50*/  FMUL R16, R16, UR26 ;  /* 0x0000001a10107c20 */ /* 0x000fc80008400000 */
[----:B------:R-:W-:Y:S02]  /*69e60*/  FFMA R16, R157, UR27, R16 ;  /* 0x0000001b9d107c23 */ /* 0x000fe40008000010 */
[----:B------:R-:W4:Y:S03]  /*69e70*/  LDL.LU R157, [R1+0x1290] ;  /* 0x00129000019d7983 */ /* 0x000f260000300800 */
[----:B------:R-:W-:-:S05]  /*69e80*/  F2FP.SATFINITE.E4M3.F32.PACK_AB_MERGE_C R17, RZ, R16, RZ ;  /* 0x00000010ff11723e */ /* 0x000fca00048070ff */
[----:B------:R1:W-:Y:S01]  /*69e90*/  @!P5 STG.E.U8 desc[UR32][R72.64+0x141], R17 ;  /* 0x000141114800d986 */ /* 0x0003e2000c101120 */
[----:B0-----:R-:W-:-:S05]  /*69ea0*/  @!P6 IADD3 R14, P5, R147, R14, RZ ;  /* 0x0000000e930ee210 */ /* 0x001fca0007fbe0ff */
[----:B------:R-:W-:Y:S01]  /*69eb0*/  @!P6 IMAD.X R15, R148, 0x1, R15, P5 ;  /* 0x00000001940fe824 */ /* 0x000fe200028e060f */
[----:B------:R-:W-:Y:S02]  /*69ec0*/  ISETP.LT.OR P5, PT, R28, 0x141, !P0 ;  /* 0x000001411c00780c */ /* 0x000fe400047a1670 */
[----:B------:R-:W-:-:S11]  /*69ed0*/  PRMT R16, RZ, 0x7610, R16 ;  /* 0x00007610ff107816 */ /* 0x000fd60000000010 */
        /* <DEDUP_REMOVED lines=8> */
[----:B-1----:R-:W-:-:S05]  /*69f60*/  F2FP.SATFINITE.E4M3.F32.PACK_AB_MERGE_C R17, RZ, R16, RZ ;  /* 0x00000010ff11723e */ /* 0x002fca00048070ff */
[----:B------:R0:W-:Y:S02]  /*69f70*/  @!P5 STG.E.U8 desc[UR32][R14.64+0x140], R17 ;  /* 0x000140110e00d986 */ /* 0x0001e4000c101120 */
[----:B0-----:R-:W0:Y:S01]  /*69f80*/  @!P6 LDC.64 R14, c[0x0][0x5c0] ;  /* 0x00017000ff0eeb82 */ /* 0x001e220000000a00 */
[----:B------:R-:W-:Y:S02]  /*69f90*/  PRMT R16, RZ, 0x7610, R16 ;  /* 0x00007610ff107816 */ /* 0x000fe40000000010 */
[----:B0-----:R-:W-:-:S05]  /*69fa0*/  @!P6 IADD3 R14, P5, R145, R14, RZ ;  /* 0x0000000e910ee210 */ /* 0x001fca0007fbe0ff */
[----:B------:R-:W-:Y:S01]  /*69fb0*/  @!P6 IMAD.X R15, R146, 0x1, R15, P5 ;  /* 0x00000001920fe824 */ /* 0x000fe200028e060f */
[----:B------:R-:W-:-:S13]  /*69fc0*/  ISETP.LT.OR P5, PT, R28, 0x142, !P0 ;  /* 0x000001421c00780c */ /* 0x000fda00047a1670 */
        /* <DEDUP_REMOVED lines=10> */
[----:B------:R0:W-:Y:S04]  /*6a070*/  @!P5 STG.E.U8 desc[UR32][R14.64+0x141], R17 ;  /* 0x000141110e00d986 */ /* 0x0001e8000c101120 */
        /* <DEDUP_REMOVED lines=10> */
[----:B------:R-:W-:Y:S04]  /*6a120*/  @!P6 STG.E.U8 desc[UR32][R68.64+0x148], R19 ;  /* 0x000148134400e986 */ /* 0x000fe8000c101120 */
[----:B------:R-:W2:Y:S01]  /*6a130*/  @!P5 LDG.E.U8 R16, desc[UR32][R20.64+0x149] ;  /* 0x000149201410d981 */ /* 0x000ea2000c1e1100 */
[----:B------:R-:W-:-:S13]  /*6a140*/  ISETP.LT.OR P6, PT, R28, 0x149, !P0 ;  /* 0x000001491c00780c */ /* 0x000fda00047c1670 */
[----:B0-----:R-:W0:Y:S01]  /*6a150*/  @!P6 LDC.64 R14, c[0x0][0x5c0] ;  /* 0x00017000ff0eeb82 */ /* 0x001e220000000a00 */
[----:B--2---:R-:W-:-:S04]  /*6a160*/  LOP3.LUT R16, R16, 0xff, RZ, 0xc0, !PT ;  /* 0x000000ff10107812 */ /* 0x004fc800078ec0ff */
[----:B------:R-:W-:-:S05]  /*6a170*/  F2FP.F16.E4M3.UNPACK_B R16, R16 ;  /* 0x00000010ff10723e */ /* 0x000fca00020006ff */
[----:B------:R-:W-:-:S05]  /*6a180*/  HADD2.F32 R16, -RZ, R16.H0_H0 ;  /* 0x20000010ff107230 */ /* 0x000fca0000004100 */
[----:B------:R-:W-:-:S04]  /*6a190*/  FMUL R16, R16, UR26 ;  /* 0x0000001a10107c20 */ /* 0x000fc80008400000 */
[----:B------:R-:W-:Y:S02]  /*6a1a0*/  FFMA R16, R154, UR27, R16 ;  /* 0x0000001b9a107c23 */ /* 0x000fe40008000010 */
[----:B------:R-:W2:Y:S03]  /*6a1b0*/  LDL.LU R154, [R1+0x12a0] ;  /* 0x0012a000019a7983 */ /* 0x000ea60000300800 */
[----:B------:R-:W-:-:S05]  /*6a1c0*/  F2FP.SATFINITE.E4M3.F32.PACK_AB_MERGE_C R17, RZ, R16, RZ ;  /* 0x00000010ff11723e */ /* 0x000fca00048070ff */
[----:B------:R1:W-:Y:S01]  /*6a1d0*/  @!P5 STG.E.U8 desc[UR32][R62.64+0x149], R17 ;  /* 0x000149113e00d986 */ /* 0x0003e2000c101120 */
[----:B0-----:R-:W-:-:S05]  /*6a1e0*/  @!P6 IADD3 R14, P5, R142, R14, RZ ;  /* 0x0000000e8e0ee210 */ /* 0x001fca0007fbe0ff */
[----:B------:R-:W-:Y:S01]  /*6a1f0*/  @!P6 IMAD.X R15, R144, 0x1, R15, P5 ;  /* 0x00000001900fe824 */ /* 0x000fe200028e060f */
[----:B------:R-:W-:Y:S02]  /*6a200*/  ISETP.LT.OR P5, PT, R28, 0x149, !P0 ;  /* 0x000001491c00780c */ /* 0x000fe400047a1670 */
[----:B------:R-:W-:-:S11]  /*6a210*/  PRMT R16, RZ, 0x7610, R16 ;  /* 0x00007610ff107816 */ /* 0x000fd60000000010 */
        /* <DEDUP_REMOVED lines=8> */
[----:B-1----:R-:W-:-:S05]  /*6a2a0*/  F2FP.SATFINITE.E4M3.F32.PACK_AB_MERGE_C R17, RZ, R16, RZ ;  /* 0x00000010ff11723e */ /* 0x002fca00048070ff */
[----:B------:R0:W-:Y:S02]  /*6a2b0*/  @!P5 STG.E.U8 desc[UR32][R14.64+0x148], R17 ;  /* 0x000148110e00d986 */ /* 0x0001e4000c101120 */
[----:B0-----:R-:W0:Y:S01]  /*6a2c0*/  @!P6 LDC.64 R14, c[0x0][0x5c0] ;  /* 0x00017000ff0eeb82 */ /* 0x001e220000000a00 */
[----:B------:R-:W-:Y:S02]  /*6a2d0*/  PRMT R16, RZ, 0x7610, R16 ;  /* 0x00007610ff107816 */ /* 0x000fe40000000010 */
[----:B0-----:R-:W-:-:S05]  /*6a2e0*/  @!P6 IADD3 R14, P5, R140, R14, RZ ;  /* 0x0000000e8c0ee210 */ /* 0x001fca0007fbe0ff */
[----:B------:R-:W-:Y:S01]  /*6a2f0*/  @!P6 IMAD.X R15, R141, 0x1, R15, P5 ;  /* 0x000000018d0fe824 */ /* 0x000fe200028e060f */
[----:B------:R-:W-:-:S13]  /*6a300*/  ISETP.LT.OR P5, PT, R28, 0x14a, !P0 ;  /* 0x0000014a1c00780c */ /* 0x000fda00047a1670 */
        /* <DEDUP_REMOVED lines=24> */
[----:B0-----:R-:W0:Y:S01]  /*6a490*/  @!P6 LDC.64 R14, c[0x0][0x5c0] ;  /* 0x00017000ff0eeb82 */ /* 0x001e220000000a00 */
        /* <DEDUP_REMOVED lines=8> */
[----:B0-----:R-:W-:-:S05]  /*6a520*/  @!P6 IADD3 R14, P5, R138, R14, RZ ;  /* 0x0000000e8a0ee210 */ /* 0x001fca0007fbe0ff */
        /* <DEDUP_REMOVED lines=11> */
[----:B-1----:R-:W-:-:S05]  /*6a5e0*/  F2FP.SATFINITE.E4M3.F32.PACK_AB_MERGE_C R17, RZ, R16, RZ ;  /* 0x00000010ff11723e */ /* 0x002fca00048070ff */
        /* <DEDUP_REMOVED lines=155> */
[----:B-1----:R-:W-:Y:S02]  /*6afa0*/  F2FP.SATFINITE.E4M3.F32.PACK_AB_MERGE_C R17, RZ, R16, RZ ;  /* 0x00000010ff11723e */ /* 0x002fe400048070ff */
[----:B------:R-:W-:-:S03]  /*6afb0*/  PRMT R16, RZ, 0x7610, R16 ;  /* 0x00007610ff107816 */ /* 0x000fc60000000010 */
[----:B------:R0:W-:Y:S04]  /*6afc0*/  @!P5 STG.E.U8 desc[UR32][R14.64+0x168], R17 ;  /* 0x000168110e00d986 */ /* 0x0001e8000c101120 */
        /* <DEDUP_REMOVED lines=9> */
[----:B------:R-:W-:Y:S01]  /*6b060*/  FFMA R16, R154, UR27, R16 ;  /* 0x0000001b9a107c23 */ /* 0x000fe20008000010 */
[----:B------:R-:W-:Y:S02]  /*6b070*/  LOP3.LUT P4, RZ, R10, 0x4000000, RZ, 0xc0, !PT ;  /* 0x040000000aff7812 */ /* 0x000fe4000788c0ff */
[----:B------:R-:W-:Y:S01]  /*6b080*/  PRMT R18, RZ, 0x7610, R18 ;  /* 0x00007610ff127816 */ /* 0x000fe20000000012 */
[----:B------:R-:W2:Y:S01]  /*6b090*/  LDL.LU R154, [R1+0x12e8] ;  /* 0x0012e800019a7983 */ /* 0x000ea20000300800 */
[----:B------:R-:W-:Y:S02]  /*6b0a0*/  F2FP.SATFINITE.E4M3.F32.PACK_AB_MERGE_C R17, RZ, R16, RZ ;  /* 0x00000010ff11723e */ /* 0x000fe400048070ff */
[----:B------:R-:W-:-:S03]  /*6b0b0*/  PRMT R16, RZ, 0x7610, R16 ;  /* 0x00007610ff107816 */ /* 0x000fc60000000010 */
[----:B------:R0:W-:Y:S04]  /*6b0c0*/  @!P6 STG.E.U8 desc[UR32][R14.64+0x169], R17 ;  /* 0x000169110e00e986 */ /* 0x0001e8000c101120 */
[----:B------:R-:W3:Y:S01]  /*6b0d0*/  @!P5 LDG.E.U8 R16, desc[UR32][R20.64+0x170] ;  /* 0x000170201410d981 */ /* 0x000ee2000c1e1100 */
[----:B------:R-:W-:Y:S01]  /*6b0e0*/  ISETP.LT.OR P6, PT, R28, 0x172, !P1 ;  /* 0x000001721c00780c */ /* 0x000fe20004fc1670 */
[----:B0-----:R-:W0:Y:S01]  /*6b0f0*/  @!P4 LDC.64 R14, c[0x0][0x5c0] ;  /* 0x00017000ff0ecb82 */ /* 0x001e220000000a00 */
        /* <DEDUP_REMOVED lines=17> */
[----:B------:R-:W-:Y:S04]  /*6b210*/  @!P6 STG.E.U8 desc[UR32][R42.64+0x171], R27 ;  /* 0x0001711b2a00e986 */ /* 0x000fe8000c101120 */
[----:B------:R-:W2:Y:S01]  /*6b220*/  @!P4 LDG.E.U8 R18, desc[UR32][R22.64+0x170] ;  /* 0x000170201612c981 */ /* 0x000ea2000c1e1100 */
[----:B0-----:R-:W-:-:S05]  /*6b230*/  @!P4 IADD3 R16, P5, R64, R14, RZ ;  /* 0x0000000e4010c210 */ /* 0x001fca0007fbe0ff */
[----:B------:R-:W-:Y:S02]  /*6b240*/  @!P4 IMAD.X R17, R65, 0x1, R15, P5 ;  /* 0x000000014111c824 */ /* 0x000fe400028e060f */
[----:B------:R-:W0:Y:S01]  /*6b250*/  @!P2 LDC.64 R14, c[0x0][0x5c0] ;  /* 0x00017000ff0eab82 */ /* 0x000e220000000a00 */
[----:B--2---:R-:W-:-:S04]  /*6b260*/  LOP3.LUT R18, R18, 0xff, RZ, 0xc0, !PT ;  /* 0x000000ff12127812 */ /* 0x004fc800078ec0ff */
[----:B------:R-:W-:-:S05]  /*6b270*/  F2FP.F16.E4M3.UNPACK_B R18, R18 ;  /* 0x00000012ff12723e */ /* 0x000fca00020006ff */
[----:B------:R-:W-:-:S05]  /*6b280*/  HADD2.F32 R18, -RZ, R18.H0_H0 ;  /* 0x20000012ff127230 */ /* 0x000fca0000004100 */
[----:B------:R-:W-:-:S04]  /*6b290*/  FMUL R18, R18, UR26 ;  /* 0x0000001a12127c20 */ /* 0x000fc80008400000 */
[----:B------:R-:W-:Y:S01]  /*6b2a0*/  FFMA R18, R154, UR27, R18 ;  /* 0x0000001b9a127c23 */ /* 0x000fe20008000012 */
[----:B------:R-:W-:Y:S02]  /*6b2b0*/  ISETP.LT.OR P6, PT, R28, 0x179, !P1 ;  /* 0x000001791c00780c */ /* 0x000fe40004fc1670 */
[----:B0-----:R-:W-:Y:S01]  /*6b2c0*/  @!P2 IADD3 R14, P5, R38, R14, RZ ;  /* 0x0000000e260ea210 */ /* 0x001fe20007fbe0ff */
[----:B------:R-:W2:Y:S01]  /*6b2d0*/  LDL.LU R154, [R1+0x12f4] ;  /* 0x0012f400019a7983 */ /* 0x000ea20000300800 */
[----:B-1----:R-:W-:Y:S02]  /*6b2e0*/  F2FP.SATFINITE.E4M3.F32.PACK_AB_MERGE_C R19, RZ, R18, RZ ;  /* 0x00000012ff13723e */ /* 0x002fe400048070ff */
[----:B------:R-:W-:-:S03]  /*6b2f0*/  PRMT R18, RZ, 0x7610, R18 ;  /* 0x00007610ff127816 */ /* 0x000fc60000000012 */
[----:B------:R0:W-:Y:S04]  /*6b300*/  @!P4 STG.E.U8 desc[UR32][R16.64+0x170], R19 ;  /* 0x000170131000c986 */ /* 0x0001e8000c101120 */
[----:B------:R-:W3:Y:S01]  /*6b310*/  @!P2 LDG.E.U8 R18, desc[UR32][R22.64+0x171] ;  /* 0x000171201612a981 */ /* 0x000ee2000c1e1100 */
[----:B------:R-:W-:Y:S01]  /*6b320*/  @!P2 IMAD.X R15, R39, 0x1, R15, P5 ;  /* 0x00000001270fa824 */ /* 0x000fe200028e060f */
[----:B---3--:R-:W-:-:S04]  /*6b330*/  LOP3.LUT R18, R18, 0xff, RZ, 0xc0, !PT ;  /* 0x000000ff12127812 */ /* 0x008fc800078ec0ff */
[----:B------:R-:W-:-:S05]  /*6b340*/  F2FP.F16.E4M3.UNPACK_B R18, R18 ;  /* 0x00000012ff12723e */ /* 0x000fca00020006ff */
[----:B------:R-:W-:-:S05]  /*6b350*/  HADD2.F32 R18, -RZ, R18.H0_H0 ;  /* 0x20000012ff127230 */ /* 0x000fca0000004100 */
[----:B------:R-:W-:-:S04]  /*6b360*/  FMUL R18, R18, UR26 ;  /* 0x0000001a12127c20 */ /* 0x000fc80008400000 */
[----:B------:R-:W-:Y:S01]  /*6b370*/  FFMA R18, R155, UR27, R18 ;  /* 0x0000001b9b127c23 */ /* 0x000fe20008000012 */
[----:B0-----:R-:W-:Y:S01]  /*6b380*/  PRMT R16, RZ, 0x7610, R16 ;  /* 0x00007610ff107816 */ /* 0x001fe20000000010 */
[----:B------:R-:W3:Y:S03]  /*6b390*/  LDL.LU R155, [R1+0x12f8] ;  /* 0x0012f800019b7983 */ /* 0x000ee60000300800 */
[----:B------:R-:W-:Y:S02]  /*6b3a0*/  F2FP.SATFINITE.E4M3.F32.PACK_AB_MERGE_C R27, RZ, R18, RZ ;  /* 0x00000012ff1b723e */ /* 0x000fe400048070ff */
[----:B------:R-:W-:-:S03]  /*6b3b0*/  PRMT R18, RZ, 0x7610, R18 ;  /* 0x00007610ff127816 */ /* 0x000fc60000000012 */
[----:B------:R0:W-:Y:S04]  /*6b3c0*/  @!P2 STG.E.U8 desc[UR32][R14.64+0x171], R27 ;  /* 0x0001711b0e00a986 */ /* 0x0001e8000c101120 */
[----:B------:R-:W4:Y:S01]  /*6b3d0*/  @!P6 LDG.E.U8 R18, desc[UR32][R20.64+0x178] ;  /* 0x000178201412e981 */ /* 0x000f22000c1e1100 */
[----:B------:R-:W-:-:S13]  /*6b3e0*/  ISETP.LT.OR P2, PT, R28, 0x17a, !P1 ;  /* 0x0000017a1c00780c */ /* 0x000fda0004f41670 */
[----:B0-----:R-:W0:Y:S01]  /*6b3f0*/  @!P2 LDC.64 R14, c[0x0][0x5c0] ;  /* 0x00017000ff0eab82 */ /* 0x001e220000000a00 */
        /* <DEDUP_REMOVED lines=8> */
[----:B0-----:R-:W-:-:S04]  /*6b480*/  @!P2 IADD3 R14, P1, P4, R24, UR13, R14 ;  /* 0x0000000d180eac10 */ /* 0x001fc8000fc3e00e */
[----:B------:R-:W-:Y:S02]  /*6b490*/  @!P2 IADD3.X R15, R29, UR12, R15, P1, P4 ;  /* 0x0000000c1d0fac10 */ /* 0x000fe40008fe840f */
[----:B------:R-:W-:Y:S02]  /*6b4a0*/  ISETP.LT.OR P1, PT, R28, 0x179, !P0 ;  /* 0x000001791c00780c */ /* 0x000fe40004721670 */
[----:B----4-:R-:W-:-:S04]  /*6b4b0*/  LOP3.LUT R16, R16, 0xff, RZ, 0xc0, !PT ;  /* 0x000000ff10107812 */ /* 0x010fc800078ec0ff */
[----:B------:R-:W-:-:S05]  /*6b4c0*/  F2FP.F16.E4M3.UNPACK_B R16, R16 ;  /* 0x00000010ff10723e */ /* 0x000fca00020006ff */
[----:B------:R-:W-:-:S05]  /*6b4d0*/  HADD2.F32 R16, -RZ, R16.H0_H0 ;  /* 0x20000010ff107230 */ /* 0x000fca0000004100 */
[----:B------:R-:W-:-:S04]  /*6b4e0*/  FMUL R16, R16, UR26 ;  /* 0x0000001a10107c20 */ /* 0x000fc80008400000 */
[----:B--2---:R-:W-:Y:S01]  /*6b4f0*/  FFMA R16, R154, UR27, R16 ;  /* 0x0000001b9a107c23 */ /* 0x004fe20008000010 */
[----:B------:R-:W-:Y:S02]  /*6b500*/  IMAD.U32 R19, RZ, RZ, UR11 ;  /* 0x0000000bff137e24 */ /* 0x000fe4000f8e00ff */
[----:B------:R-:W-:Y:S01]  /*6b510*/  IMAD.U32 R18, RZ, RZ, UR10 ;  /* 0x0000000aff127e24 */ /* 0x000fe2000f8e00ff */
[----:B------:R-:W-:Y:S01]  /*6b520*/  ISETP.LT.OR P0, PT, R28, 0x17a, !P0 ;  /* 0x0000017a1c00780c */ /* 0x000fe20004701670 */
[----:B------:R-:W2:Y:S01]  /*6b530*/  LDL.LU R154, [R1+0x12fc] ;  /* 0x0012fc00019a7983 */ /* 0x000ea20000300800 */
[----:B-1----:R-:W-:Y:S02]  /*6b540*/  F2FP.SATFINITE.E4M3.F32.PACK_AB_MERGE_C R17, RZ, R16, RZ ;  /* 0x00000010ff11723e */ /* 0x002fe400048070ff */
[----:B------:R-:W-:-:S03]  /*6b550*/  PRMT R16, RZ, 0x7610, R16 ;  /* 0x00007610ff107816 */ /* 0x000fc60000000010 */
[----:B------:R0:W-:Y:S04]  /*6b560*/  @!P2 STG.E.U8 desc[UR32][R14.64+0x179], R17 ;  /* 0x000179110e00a986 */ /* 0x0001e8000c101120 */
[----:B------:R-:W4:Y:S01]  /*6b570*/  @!P1 LDG.E.U8 R16, desc[UR32][R22.64+0x178] ;  /* 0x0001782016109981 */ /* 0x000f22000c1e1100 */
[----:B0-----:R-:W0:Y:S01]  /*6b580*/  @!P1 LDC.64 R14, c[0x0][0x5c0] ;  /* 0x00017000ff0e9b82 */ /* 0x001e220000000a00 */
[----:B------:R-:W-:-:S04]  /*6b590*/  @!P1 IADD3 R19, P2, P4, R19, UR13, R24 ;  /* 0x0000000d13139c10 */ /* 0x000fc8000fc5e018 */
[----:B------:R-:W-:Y:S02]  /*6b5a0*/  @!P1 IADD3.X R18, R18, UR12, R29, P2, P4 ;  /* 0x0000000c12129c10 */ /* 0x000fe400097e841d */
[----:B0-----:R-:W-:-:S05]  /*6b5b0*/  @!P1 IADD3 R14, P2, R19, R14, RZ ;  /* 0x0000000e130e9210 */ /* 0x001fca0007f5e0ff */
[----:B------:R-:W-:Y:S01]  /*6b5c0*/  @!P1 IMAD.X R15, R18, 0x1, R15, P2 ;  /* 0x00000001120f9824 */ /* 0x000fe200010e060f */
[----:B----4-:R-:W-:-:S04]  /*6b5d0*/  LOP3.LUT R16, R16, 0xff, RZ, 0xc0, !PT ;  /* 0x000000ff10107812 */ /* 0x010fc800078ec0ff */
[----:B------:R-:W-:-:S05]  /*6b5e0*/  F2FP.F16.E4M3.UNPACK_B R16, R16 ;  /* 0x00000010ff10723e */ /* 0x000fca00020006ff */
[----:B------:R-:W-:-:S05]  /*6b5f0*/  HADD2.F32 R16, -RZ, R16.H0_H0 ;  /* 0x20000010ff107230 */ /* 0x000fca0000004100 */
[----:B------:R-:W-:-:S04]  /*6b600*/  FMUL R16, R16, UR26 ;  /* 0x0000001a10107c20 */ /* 0x000fc80008400000 */
[----:B---3--:R-:W-:Y:S01]  /*6b610*/  FFMA R16, R155, UR27, R16 ;  /* 0x0000001b9b107c23 */ /* 0x008fe20008000010 */
[----:B------:R-:W-:Y:S01]  /*6b620*/  IMAD.U32 R19, RZ, RZ, UR11 ;  /* 0x0000000bff137e24 */ /* 0x000fe2000f8e00ff */
[----:B------:R-:W-:Y:S01]  /*6b630*/  LOP3.LUT P3, RZ, R10, 0x400000, RZ, 0xc0, !PT ;  /* 0x004000000aff7812 */ /* 0x000fe2000786c0ff */
[----:B------:R-:W-:Y:S01]  /*6b640*/  IMAD.U32 R18, RZ, RZ, UR10 ;  /* 0x0000000aff127e24 */ /* 0x000fe2000f8e00ff */
[----:B------:R-:W3:Y:S01]  /*6b650*/  LDL.LU R155, [R1+0x1300] ;  /* 0x00130000019b7983 */ /* 0x000ee20000300800 */
[----:B------:R-:W-:Y:S02]  /*6b660*/  F2FP.SATFINITE.E4M3.F32.PACK_AB_MERGE_C R17, RZ, R16, RZ ;  /* 0x00000010ff11723e */ /* 0x000fe400048070ff */
[----:B------:R-:W-:-:S03]  /*6b670*/  PRMT R16, RZ, 0x7610, R16 ;  /* 0x00007610ff107816 */ /* 0x000fc60000000010 */
[----:B------:R0:W-:Y:S04]  /*6b680*/  @!P1 STG.E.U8 desc[UR32][R14.64+0x178], R17 ;  /* 0x000178110e009986 */ /* 0x0001e8000c101120 */
[----:B------:R-:W4:Y:S01]  /*6b690*/  @!P0 LDG.E.U8 R16, desc[UR32][R22.64+0x179] ;  /* 0x0001792016108981 */ /* 0x000f22000c1e1100 */
[----:B0-----:R-:W0:Y:S01]  /*6b6a0*/  @!P0 LDC.64 R14, c[0x0][0x5c0] ;  /* 0x00017000ff0e8b82 */ /* 0x001e220000000a00 */
[----:B------:R-:W-:Y:S02]  /*6b6b0*/  @!P0 IADD3 R19, P2, P4, R19, UR13, R24 ;  /* 0x0000000d13138c10 */ /* 0x000fe4000fc5e018 */
[----:B------:R-:W-:Y:S02]  /*6b6c0*/  ISETP.LT.OR P1, PT, R28, 0xc1, !P3 ;  /* 0x000000c11c00780c */ /* 0x000fe40005f21670 */
[----:B------:R-:W-:-:S02]  /*6b6d0*/  @!P0 IADD3.X R18, R18, UR12, R29, P2, P4 ;  /* 0x0000000c12128c10 */ /* 0x000fc400097e841d */
[----:B0-----:R-:W-:-:S05]  /*6b6e0*/  @!P0 IADD3 R14, P2, R19, R14, RZ ;  /* 0x0000000e130e8210 */ /* 0x001fca0007f5e0ff */
[----:B------:R-:W-:Y:S01]  /*6b6f0*/  @!P0 IMAD.X R15, R18, 0x1, R15, P2 ;  /* 0x00000001120f8824 */ /* 0x000fe200010e060f */
[----:B----4-:R-:W-:-:S04]  /*6b700*/  LOP3.LUT R16, R16, 0xff, RZ, 0xc0, !PT ;  /* 0x000000ff10107812 */ /* 0x010fc800078ec0ff */
[----:B------:R-:W-:-:S05]  /*6b710*/  F2FP.F16.E4M3.UNPACK_B R16, R16 ;  /* 0x00000010ff10723e */ /* 0x000fca00020006ff */
[----:B------:R-:W-:-:S05]  /*6b720*/  HADD2.F32 R16, -RZ, R16.H0_H0 ;  /* 0x20000010ff107230 */ /* 0x000fca0000004100 */
[----:B------:R-:W-:-:S04]  /*6b730*/  FMUL R16, R16, UR26 ;  /* 0x0000001a10107c20 */ /* 0x000fc80008400000 */
[----:B--2---:R-:W-:Y:S01]  /*6b740*/  FFMA R16, R154, UR27, R16 ;  /* 0x0000001b9a107c23 */ /* 0x004fe20008000010 */
[----:B------:R-:W-:Y:S01]  /*6b750*/  @!P1 IMAD.MOV.U32 R17, RZ, RZ, R29 ;  /* 0x000000ffff119224 */ /* 0x000fe200078e001d */
[----:B------:R-:W2:Y:S03]  /*6b760*/  LDL.LU R154, [R1+0x1304] ;  /* 0x00130400019a7983 */ /* 0x000ea60000300800 */
[----:B------:R-:W-:Y:S02]  /*6b770*/  F2FP.SATFINITE.E4M3.F32.PACK_AB_MERGE_C R19, RZ, R16, RZ ;  /* 0x00000010ff13723e */ /* 0x000fe400048070ff */
[----:B------:R-:W-:-:S03]  /*6b780*/  PRMT R16, RZ, 0x7610, R16 ;  /* 0x00007610ff107816 */ /* 0x000fc60000000010 */
[----:B------:R0:W-:Y:S04]  /*6b790*/  @!P0 STG.E.U8 desc[UR32][R14.64+0x179], R19 ;  /* 0x000179130e008986 */ /* 0x0001e8000c101120 */
[----:B------:R-:W4:Y:S01]  /*6b7a0*/  @!P1 LDG.E.U8 R16, desc[UR32][R32.64+0xc0] ;  /* 0x0000c02020109981 */ /* 0x000f22000c1e1100 */
[----:B0-----:R-:W0:Y:S01]  /*6b7b0*/  @!P1 LDC.64 R14, c[0x0][0x5c0] ;  /* 0x00017000ff0e9b82 */ /* 0x001e220000000a00 */
[----:B------:R-:W-:Y:S01]  /*6b7c0*/  ISETP.LT.OR P0, PT, R28, 0xc2, !P3 ;  /* 0x000000c21c00780c */ /* 0x000fe20005f01670 */
[----:B------:R-:W-:Y:S01]  /*6b7d0*/  @!P1 IMAD R19, R13, 0x180, RZ ;  /* 0x000001800d139824 */ /* 0x000fe200078e02ff */
[----:B----4-:R-:W-:-:S04]  /*6b7e0*/  LOP3.LUT R16, R16, 0xff, RZ, 0xc0, !PT ;  /* 0x000000ff10107812 */ /* 0x010fc800078ec0ff */
[----:B------:R-:W-:-:S05]  /*6b7f0*/  F2FP.F16.E4M3.UNPACK_B R16, R16 ;  /* 0x00000010ff10723e */ /* 0x000fca00020006ff */
[----:B------:R-:W-:-:S05]  /*6b800*/  HADD2.F32 R16, -RZ, R16.H0_H0 ;  /* 0x20000010ff107230 */ /* 0x000fca0000004100 */
[----:B------:R-:W-:Y:S01]  /*6b810*/  FMUL R18, R16, UR26 ;  /* 0x0000001a10127c20 */ /* 0x000fe20008400000 */
[----:B------:R-:W-:-:S04]  /*6b820*/  @!P1 IMAD.MOV.U32 R16, RZ, RZ, R24 ;  /* 0x000000ffff109224 */ /* 0x000fc800078e0018 */
[----:B------:R-:W-:-:S04]  /*6b830*/  @!P1 IMAD.WIDE.U32 R16, R12, 0x180, R16 ;  /* 0x000001800c109825 */ /* 0x000fc800078e0010 */
[----:B---3--:R-:W-:Y:S01]  /*6b840*/  FFMA R18, R155, UR27, R18 ;  /* 0x0000001b9b127c23 */ /* 0x008fe20008000012 */
[----:B------:R-:W-:Y:S01]  /*6b850*/  ISETP.GE.AND P6, PT, R11, 0x189, PT ;  /* 0x000001890b00780c */ /* 0x000fe20003fc6270 */
[----:B------:R-:W3:Y:S01]  /*6b860*/  LDL.LU R155, [R1+0x1308] ;  /* 0x00130800019b7983 */ /* 0x000ee20000300800 */
[----:B0-----:R-:W-:Y:S02]  /*6b870*/  @!P1 IADD3 R14, P2, R16, R14, RZ ;  /* 0x0000000e100e9210 */ /* 0x001fe40007f5e0ff */
[----:B------:R-:W-:Y:S02]  /*6b880*/  F2FP.SATFINITE.E4M3.F32.PACK_AB_MERGE_C R21, RZ, R18, RZ ;  /* 0x00000012ff15723e */ /* 0x000fe400048070ff */
[----:B------:R-:W-:Y:S01]  /*6b890*/  PRMT R18, RZ, 0x7610, R18 ;  /* 0x00007610ff127816 */ /* 0x000fe20000000012 */
[----:B------:R-:W-:Y:S01]  /*6b8a0*/  @!P0 IMAD R11, R13, 0x180, RZ ;  /* 0x000001800d0b8824 */ /* 0x000fe200078e02ff */
[----:B------:R-:W-:Y:S01]  /*6b8b0*/  @!P1 IADD3.X R15, R15, R17, R19, P2, !PT ;  /* 0x000000110f0f9210 */ /* 0x000fe200017fe413 */
[----:B------:R-:W4:Y:S01]  /*6b8c0*/  LDL.LU R157, [R1+0x130c] ;  /* 0x00130c00019d7983 */ /* 0x000f220000300800 */
[----:B------:R-:W0:Y:S03]  /*6b8d0*/  @!P0 LDC.64 R16, c[0x0][0x5c0] ;  /* 0x00017000ff108b82 */ /* 0x000e260000000a00 */
[----:B------:R1:W-:Y:S04]  /*6b8e0*/  @!P1 STG.E.U8 desc[UR32][R14.64+0xc0], R21 ;  /* 0x0000c0150e009986 */ /* 0x0003e8000c101120 */
[----:B------:R-:W2:Y:S01]  /*6b8f0*/  @!P0 LDG.E.U8 R18, desc[UR32][R32.64+0xc1] ;  /* 0x0000c12020128981 */ /* 0x000ea2000c1e1100 */
[----:B------:R-:W-:Y:S01]  /*6b900*/  ISETP.LT.OR P1, PT, R28, 0xc1, !P6 ;  /* 0x000000c11c00780c */ /* 0x000fe20007721670 */
[----:B-1----:R-:W-:-:S02]  /*6b910*/  @!P0 IMAD.MOV.U32 R14, RZ, RZ, R24 ;  /* 0x000000ffff0e8224 */ /* 0x002fc400078e0018 */
[----:B------:R-:W-:Y:S01]  /*6b920*/  @!P0 IMAD.MOV.U32 R15, RZ, RZ, R29 ;  /* 0x000000ffff0f8224 */ /* 0x000fe200078e001d */
[----:B--2---:R-:W-:-:S04]  /*6b930*/  LOP3.LUT R18, R18, 0xff, RZ, 0xc0, !PT ;  /* 0x000000ff12127812 */ /* 0x004fc800078ec0ff */
[----:B------:R-:W-:-:S05]  /*6b940*/  F2FP.F16.E4M3.UNPACK_B R18, R18 ;  /* 0x00000012ff12723e */ /* 0x000fca00020006ff */
[----:B------:R-:W-:-:S05]  /*6b950*/  HADD2.F32 R18, -RZ, R18.H0_H0 ;  /* 0x20000012ff127230 */ /* 0x000fca0000004100 */
[----:B------:R-:W-:Y:S01]  /*6b960*/  FMUL R20, R18, UR26 ;  /* 0x0000001a12147c20 */ /* 0x000fe20008400000 */
[----:B------:R-:W-:Y:S02]  /*6b970*/  @!P0 IMAD.WIDE.U32 R18, R12, 0x180, R14 ;  /* 0x000001800c128825 */ /* 0x000fe400078e000e */
[----:B------:R-:W1:Y:S02]  /*6b980*/  @!P1 LDC.64 R14, c[0x0][0x5c0] ;  /* 0x00017000ff0e9b82 */ /* 0x000e640000000a00 */
[----:B------:R-:W-:Y:S01]  /*6b990*/  FFMA R20, R154, UR27, R20 ;  /* 0x0000001b9a147c23 */ /* 0x000fe20008000014 */
[----:B0-----:R-:W-:-:S04]  /*6b9a0*/  @!P0 IADD3 R16, P2, R18, R16, RZ ;  /* 0x0000001012108210 */ /* 0x001fc80007f5e0ff */
[----:B------:R-:W-:Y:S02]  /*6b9b0*/  F2FP.SATFINITE.E4M3.F32.PACK_AB_MERGE_C R21, RZ, R20, RZ ;  /* 0x00000014ff15723e */ /* 0x000fe400048070ff */
[--C-:B------:R-:W-:Y:S02]  /*6b9c0*/  @!P0 IADD3.X R17, R17, R19, R11.reuse, P2, !PT ;  /* 0x0000001311118210 */ /* 0x100fe400017fe40b */
[----:B------:R-:W-:-:S03]  /*6b9d0*/  PRMT R11, RZ, 0x7610, R11 ;  /* 0x00007610ff0b7816 */ /* 0x000fc6000000000b */
[----:B------:R0:W-:Y:S04]  /*6b9e0*/  @!P0 STG.E.U8 desc[UR32][R16.64+0xc1], R21 ;  /* 0x0000c11510008986 */ /* 0x0001e8000c101120 */
[----:B------:R-:W2:Y:S01]  /*6b9f0*/  @!P1 LDG.E.U8 R11, desc[UR32][R34.64+0xc0] ;  /* 0x0000c020220b9981 */ /* 0x000ea2000c1e1100 */
[----:B------:R-:W-:Y:S01]  /*6ba00*/  @!P1 IMAD R23, R13, 0x180, RZ ;  /* 0x000001800d179824 */ /* 0x000fe200078e02ff */
[----:B------:R-:W-:Y:S01]  /*6ba10*/  ISETP.LT.OR P0, PT, R28, 0xc2, !P6 ;  /* 0x000000c21c00780c */ /* 0x000fe20007701670 */
[----:B0-----:R-:W-:Y:S02]  /*6ba20*/  @!P1 IMAD.MOV.U32 R16, RZ, RZ, R24 ;  /* 0x000000ffff109224 */ /* 0x001fe400078e0018 */
[----:B------:R-:W-:Y:S02]  /*6ba30*/  @!P1 IMAD.MOV.U32 R17, RZ, RZ, R29 ;  /* 0x000000ffff119224 */ /* 0x000fe400078e001d */
[----:B------:R-:W-:-:S04]  /*6ba40*/  @!P1 IMAD.WIDE.U32 R18, R12, 0x180, R16 ;  /* 0x000001800c129825 */ /* 0x000fc800078e0010 */
[----:B------:R-:W-:Y:S01]  /*6ba50*/  @!P1 IMAD.IADD R16, R19, 0x1, R23 ;  /* 0x0000000113109824 */ /* 0x000fe200078e0217 */
[----:B-1----:R-:W-:-:S04]  /*6ba60*/  @!P1 IADD3 R14, P2, P4, R18, UR11, R14 ;  /* 0x0000000b120e9c10 */ /* 0x002fc8000fc5e00e */
[----:B------:R-:W-:Y:S02]  /*6ba70*/  @!P1 IADD3.X R15, R16, UR10, R15, P2, P4 ;  /* 0x0000000a100f9c10 */ /* 0x000fe400097e840f */
[----:B------:R-:W0:Y:S01]  /*6ba80*/  @!P0 LDC.64 R16, c[0x0][0x5c0] ;  /* 0x00017000ff108b82 */ /* 0x000e220000000a00 */
[----:B--2---:R-:W-:-:S04]  /*6ba90*/  LOP3.LUT R11, R11, 0xff, RZ, 0xc0, !PT ;  /* 0x000000ff0b0b7812 */ /* 0x004fc800078ec0ff */
[----:B------:R-:W-:-:S05]  /*6baa0*/  F2FP.F16.E4M3.UNPACK_B R11, R11 ;  /* 0x0000000bff0b723e */ /* 0x000fca00020006ff */
[----:B------:R-:W-:-:S05]  /*6bab0*/  HADD2.F32 R11, -RZ, R11.H0_H0 ;  /* 0x2000000bff0b7230 */ /* 0x000fca0000004100 */
[----:B------:R-:W-:-:S04]  /*6bac0*/  FMUL R11, R11, UR26 ;  /* 0x0000001a0b0b7c20 */ /* 0x000fc80008400000 */
[----:B---3--:R-:W-:Y:S01]  /*6bad0*/  FFMA R11, R155, UR27, R11 ;  /* 0x0000001b9b0b7c23 */ /* 0x008fe2000800000b */
[----:B------:R-:W-:Y:S01]  /*6bae0*/  @!P0 IMAD R23, R13, 0x180, RZ ;  /* 0x000001800d178824 */ /* 0x000fe200078e02ff */
[----:B------:R-:W2:Y:S04]  /*6baf0*/  LDL.LU R155, [R1+0x1310] ;  /* 0x00131000019b7983 */ /* 0x000ea80000300800 */
[----:B------:R-:W3:Y:S01]  /*6bb00*/  LDL.LU R154, [R1+0x1314] ;  /* 0x00131400019a7983 */ /* 0x000ee20000300800 */
[----:B------:R-:W-:Y:S02]  /*6bb10*/  F2FP.SATFINITE.E4M3.F32.PACK_AB_MERGE_C R21, RZ, R11, RZ ;  /* 0x0000000bff15723e */ /* 0x000fe400048070ff */
[----:B------:R-:W-:-:S03]  /*6bb20*/  PRMT R11, RZ, 0x7610, R11 ;  /* 0x00007610ff0b7816 */ /* 0x000fc6000000000b */
[----:B------:R1:W-:Y:S04]  /*6bb30*/  @!P1 STG.E.U8 desc[UR32][R14.64+0xc0], R21 ;  /* 0x0000c0150e009986 */ /* 0x0003e8000c101120 */
[----:B------:R-:W4:Y:S01]  /*6bb40*/  @!P0 LDG.E.U8 R11, desc[UR32][R34.64+0xc1] ;  /* 0x0000c120220b8981 */ /* 0x000f22000c1e1100 */
[----:B------:R-:W-:Y:S01]  /*6bb50*/  ISETP.LT.OR P1, PT, R28, 0xc9, !P3 ;  /* 0x000000c91c00780c */ /* 0x000fe20005f21670 */
[----:B-1----:R-:W-:Y:S02]  /*6bb60*/  @!P0 IMAD.MOV.U32 R14, RZ, RZ, R24 ;  /* 0x000000ffff0e8224 */ /* 0x002fe400078e0018 */
[----:B------:R-:W-:Y:S02]  /*6bb70*/  @!P0 IMAD.MOV.U32 R15, RZ, RZ, R29 ;  /* 0x000000ffff0f8224 */ /* 0x000fe400078e001d */
[----:B------:R-:W-:-:S04]  /*6bb80*/  @!P0 IMAD.WIDE.U32 R18, R12, 0x180, R14 ;  /* 0x000001800c128825 */ /* 0x000fc800078e000e */
[----:B------:R-:W-:Y:S01]  /*6bb90*/  @!P0 IMAD.IADD R14, R19, 0x1, R23 ;  /* 0x00000001130e8824 */ /* 0x000fe200078e0217 */
[----:B0-----:R-:W-:-:S04]  /*6bba0*/  @!P0 IADD3 R16, P2, P4, R18, UR11, R16 ;  /* 0x0000000b12108c10 */ /* 0x001fc8000fc5e010 */
[----:B------:R-:W-:Y:S02]  /*6bbb0*/  @!P0 IADD3.X R17, R14, UR10, R17, P2, P4 ;  /* 0x0000000a0e118c10 */ /* 0x000fe400097e8411 */
[----:B------:R-:W0:Y:S01]  /*6bbc0*/  @!P1 LDC.64 R14, c[0x0][0x5c0] ;  /* 0x00017000ff0e9b82 */ /* 0x000e220000000a00 */
        /* <DEDUP_REMOVED lines=13> */
[----:B------:R-:W-:Y:S01]  /*6bca0*/  @!P1 IMAD R17, R13, 0x180, RZ ;  /* 0x000001800d119824 */ /* 0x000fe200078e02ff */
[----:B0-----:R-:W-:-:S04]  /*6bcb0*/  @!P1 IADD3 R16, P2, R18, R14, RZ ;  /* 0x0000000e12109210 */ /* 0x001fc80007f5e0ff */
[----:B------:R-:W-:Y:S02]  /*6bcc0*/  @!P1 IADD3.X R17, R15, R19, R17, P2, !PT ;  /* 0x000000130f119210 */ /* 0x000fe400017fe411 */
[----:B------:R-:W0:Y:S01]  /*6bcd0*/  @!P0 LDC.64 R14, c[0x0][0x5c0] ;  /* 0x00017000ff0e8b82 */ /* 0x000e220000000a00 */
[----:B----4-:R-:W-:-:S04]  /*6bce0*/  LOP3.LUT R11, R11, 0xff, RZ, 0xc0, !PT ;  /* 0x000000ff0b0b7812 */ /* 0x010fc800078ec0ff */
[----:B------:R-:W-:-:S05]  /*6bcf0*/  F2FP.F16.E4M3.UNPACK_B R11, R11 ;  /* 0x0000000bff0b723e */ /* 0x000fca00020006ff */
[----:B------:R-:W-:-:S05]  /*6bd00*/  HADD2.F32 R11, -RZ, R11.H0_H0 ;  /* 0x2000000bff0b7230 */ /* 0x000fca0000004100 */
[----:B------:R-:W-:-:S04]  /*6bd10*/  FMUL R11, R11, UR26 ;  /* 0x0000001a0b0b7c20 */ /* 0x000fc80008400000 */
[----:B--2---:R-:W-:Y:S02]  /*6bd20*/  FFMA R11, R155, UR27, R11 ;  /* 0x0000001b9b0b7c23 */ /* 0x004fe4000800000b */
[----:B------:R-:W2:Y:S04]  /*6bd30*/  LDL.LU R155, [R1+0x1318] ;  /* 0x00131800019b7983 */ /* 0x000ea80000300800 */
[----:B------:R-:W4:Y:S01]  /*6bd40*/  LDL.LU R157, [R1+0x131c] ;  /* 0x00131c00019d7983 */ /* 0x000f220000300800 */
[----:B------:R-:W-:Y:S02]  /*6bd50*/  F2FP.SATFINITE.E4M3.F32.PACK_AB_MERGE_C R21, RZ, R11, RZ ;  /* 0x0000000bff15723e */ /* 0x000fe400048070ff */
[----:B------:R-:W-:-:S03]  /*6bd60*/  PRMT R11, RZ, 0x7610, R11 ;  /* 0x00007610ff0b7816 */ /* 0x000fc6000000000b */
[----:B------:R1:W-:Y:S04]  /*6bd70*/  @!P1 STG.E.U8 desc[UR32][R16.64+0xc8], R21 ;  /* 0x0000c81510009986 */ /* 0x0003e8000c101120 */
[----:B------:R-:W3:Y:S01]  /*6bd80*/  @!P0 LDG.E.U8 R11, desc[UR32][R32.64+0xc9] ;  /* 0x0000c920200b8981 */ /* 0x000ee2000c1e1100 */
        /* <DEDUP_REMOVED lines=17> */
[----:B------:R-:W-:Y:S01]  /*6bea0*/  @!P1 IMAD R23, R13, 0x180, RZ ;  /* 0x000001800d179824 */ /* 0x000fe200078e02ff */
        /* <DEDUP_REMOVED lines=8> */
[----:B---3--:R-:W-:-:S04]  /*6bf30*/  LOP3.LUT R11, R11, 0xff, RZ, 0xc0, !PT ;  /* 0x000000ff0b0b7812 */ /* 0x008fc800078ec0ff */
[----:B------:R-:W-:-:S05]  /*6bf40*/  F2FP.F16.E4M3.UNPACK_B R11, R11 ;  /* 0x0000000bff0b723e */ /* 0x000fca00020006ff */
[----:B------:R-:W-:-:S05]  /*6bf50*/  HADD2.F32 R11, -RZ, R11.H0_H0 ;  /* 0x2000000bff0b7230 */ /* 0x000fca0000004100 */
[----:B------:R-:W-:-:S04]  /*6bf60*/  FMUL R11, R11, UR26 ;  /* 0x0000001a0b0b7c20 */ /* 0x000fc80008400000 */
[----:B--2---:R-:W-:Y:S01]  /*6bf70*/  FFMA R11, R155, UR27, R11 ;  /* 0x0000001b9b0b7c23 */ /* 0x004fe2000800000b */
[----:B------:R-:W-:Y:S02]  /*6bf80*/  @!P0 IMAD.MOV.U32 R16, RZ, RZ, R24 ;  /* 0x000000ffff108224 */ /* 0x000fe400078e0018 */
[----:B------:R-:W-:Y:S02]  /*6bf90*/  @!P0 IMAD.MOV.U32 R17, RZ, RZ, R29 ;  /* 0x000000ffff118224 */ /* 0x000fe400078e001d */
[----:B------:R-:W-:Y:S01]  /*6bfa0*/  @!P0 IMAD R23, R13, 0x180, RZ ;  /* 0x000001800d178824 */ /* 0x000fe200078e02ff */
[----:B------:R-:W2:Y:S01]  /*6bfb0*/  LDL.LU R155, [R1+0x1320] ;  /* 0x00132000019b7983 */ /* 0x000ea20000300800 */
[----:B------:R-:W-:Y:S02]  /*6bfc0*/  F2FP.SATFINITE.E4M3.F32.PACK_AB_MERGE_C R21, RZ, R11, RZ ;  /* 0x0000000bff15723e */ /* 0x000fe400048070ff */
[----:B------:R-:W-:Y:S01]  /*6bfd0*/  PRMT R11, RZ, 0x7610, R11 ;  /* 0x00007610ff0b7816 */ /* 0x000fe2000000000b */
[----:B------:R-:W-:Y:S01]  /*6bfe0*/  @!P0 IMAD.WIDE.U32 R16, R12, 0x180, R16 ;  /* 0x000001800c108825 */ /* 0x000fe200078e0010 */
[----:B------:R-:W3:Y:S04]  /*6bff0*/  LDL.LU R154, [R1+0x1324] ;  /* 0x00132400019a7983 */ /* 0x000ee80000300800 */
[----:B------:R1:W-:Y:S04]  /*6c000*/  @!P1 STG.E.U8 desc[UR32][R18.64+0xc8], R21 ;  /* 0x0000c81512009986 */ /* 0x0003e8000c101120 */
[----:B------:R-:W4:Y:S01]  /*6c010*/  @!P0 LDG.E.U8 R11, desc[UR32][R34.64+0xc9] ;  /* 0x0000c920220b8981 */ /* 0x000f22000c1e1100 */
[----:B------:R-:W-:-:S02]  /*6c020*/  ISETP.LT.OR P1, PT, R28, 0xd1, !P3 ;  /* 0x000000d11c00780c */ /* 0x000fc40005f21670 */
[----:B0-----:R-:W-:Y:S01]  /*6c030*/  @!P0 IADD3 R16, P2, P4, R16, UR11, R14 ;  /* 0x0000000b10108c10 */ /* 0x001fe2000fc5e00e */
[----:B-1----:R-:W-:-:S05]  /*6c040*/  @!P0 IMAD.IADD R18, R17, 0x1, R23 ;  /* 0x0000000111128824 */ /* 0x002fca00078e0217 */
[----:B------:R-:W-:-:S05]  /*6c050*/  @!P0 IADD3.X R17, R18, UR10, R15, P2, P4 ;  /* 0x0000000a12118c10 */ /* 0x000fca00097e840f */
        /* <DEDUP_REMOVED lines=52> */
[----:B0-----:R-:W-:-:S03]  /*6c3a0*/  @!P1 IADD3 R14, P2, P4, R18, UR11, R14 ;  /* 0x0000000b120e9c10 */ /* 0x001fc6000fc5e00e */
[----:B------:R-:W0:Y:S01]  /*6c3b0*/  @!P0 LDC.64 R22, c[0x0][0x5c0] ;  /* 0x00017000ff168b82 */ /* 0x000e220000000a00 */
[----:B------:R-:W-:Y:S02]  /*6c3c0*/  @!P1 IADD3.X R15, R16, UR10, R15, P2, P4 ;  /* 0x0000000a100f9c10 */ /* 0x000fe400097e840f */
[----:B---3--:R-:W-:-:S04]  /*6c3d0*/  LOP3.LUT R11, R11, 0xff, RZ, 0xc0, !PT ;  /* 0x000000ff0b0b7812 */ /* 0x008fc800078ec0ff */
[----:B------:R-:W-:-:S05]  /*6c3e0*/  F2FP.F16.E4M3.UNPACK_B R11, R11 ;  /* 0x0000000bff0b723e */ /* 0x000fca00020006ff */
[----:B------:R-:W-:-:S05]  /*6c3f0*/  HADD2.F32 R11, -RZ, R11.H0_H0 ;  /* 0x2000000bff0b7230 */ /* 0x000fca0000004100 */
[----:B------:R-:W-:-:S04]  /*6c400*/  FMUL R11, R11, UR26 ;  /* 0x0000001a0b0b7c20 */ /* 0x000fc80008400000 */
[----:B--2---:R-:W-:Y:S01]  /*6c410*/  FFMA R11, R155, UR27, R11 ;  /* 0x0000001b9b0b7c23 */ /* 0x004fe2000800000b */
        /* <DEDUP_REMOVED lines=24> */
[----:B------:R-:W-:Y:S02]  /*6c5a0*/  @!P1 IMAD.MOV.U32 R14, RZ, RZ, R24 ;  /* 0x000000ffff0e9224 */ /* 0x000fe400078e0018 */
[----:B------:R-:W-:Y:S01]  /*6c5b0*/  @!P1 IMAD.MOV.U32 R15, RZ, RZ, R29 ;  /* 0x000000ffff0f9224 */ /* 0x000fe200078e001d */
[----:B------:R-:W-:Y:S01]  /*6c5c0*/  ISETP.LT.OR P0, PT, R28, 0xda, !P3 ;  /* 0x000000da1c00780c */ /* 0x000fe20005f01670 */
[----:B------:R-:W-:-:S04]  /*6c5d0*/  @!P1 IMAD.WIDE.U32 R14, R12, 0x180, R14 ;  /* 0x000001800c0e9825 */ /* 0x000fc800078e000e */
[----:B-1----:R-:W-:Y:S01]  /*6c5e0*/  @!P1 IMAD R16, R13, 0x180, RZ ;  /* 0x000001800d109824 */ /* 0x002fe200078e02ff */
[----:B0-----:R-:W-:-:S04]  /*6c5f0*/  @!P1 IADD3 R14, P2, R14, R20, RZ ;  /* 0x000000140e0e9210 */ /* 0x001fc80007f5e0ff */
[----:B------:R-:W-:-:S03]  /*6c600*/  @!P1 IADD3.X R15, R21, R15, R16, P2, !PT ;  /* 0x0000000f150f9210 */ /* 0x000fc600017fe410 */
        /* <DEDUP_REMOVED lines=14> */
[----:B------:R-:W-:-:S10]  /*6c6f0*/  @!P0 IMAD.MOV.U32 R15, RZ, RZ, R29 ;  /* 0x000000ffff0f8224 */ /* 0x000fd400078e001d */
[----:B------:R-:W1:Y:S01]  /*6c700*/  @!P1 LDC.64 R22, c[0x0][0x5c0] ;  /* 0x00017000ff169b82 */ /* 0x000e620000000a00 */
[----:B------:R-:W-:-:S04]  /*6c710*/  @!P0 IMAD.WIDE.U32 R16, R12, 0x180, R14 ;  /* 0x000001800c108825 */ /* 0x000fc800078e000e */
[----:B------:R-:W-:Y:S01]  /*6c720*/  @!P0 IMAD R15, R13, 0x180, RZ ;  /* 0x000001800d0f8824 */ /* 0x000fe200078e02ff */
[----:B0-----:R-:W-:-:S04]  /*6c730*/  @!P0 IADD3 R14, P2, R16, R20, RZ ;  /* 0x00000014100e8210 */ /* 0x001fc80007f5e0ff */
[----:B------:R-:W-:Y:S02]  /*6c740*/  @!P0 IADD3.X R15, R21, R17, R15, P2, !PT ;  /* 0x00000011150f8210 */ /* 0x000fe400017fe40f */
        /* <DEDUP_REMOVED lines=35> */
[----:B-1----:R-:W-:-:S10]  /*6c980*/  @!P0 IMAD.IADD R16, R15, 0x1, R21 ;  /* 0x000000010f108824 */ /* 0x002fd400078e0215 */
        /* <DEDUP_REMOVED lines=1429> */
[----:B--2---:R-:W-:Y:S01]  /*722e0*/  FFMA R11, R155, UR27, R11 ;  /* 0x0000001b9b0b7c23 */ /* 0x004fe2000800000b */
[----:B------:R-:W-:Y:S01]  /*722f0*/  ISETP.LT.OR P0, PT, R28, 0x179, !P6 ;  /* 0x000001791c00780c */ /* 0x000fe20007701670 */
[----:B------:R-:W2:Y:S03]  /*72300*/  LDL.LU R155, [R1+0x1478] ;  /* 0x00147800019b7983 */ /* 0x000ea60000300800 */
[----:B------:R-:W-:Y:S02]  /*72310*/  F2FP.SATFINITE.E4M3.F32.PACK_AB_MERGE_C R19, RZ, R11, RZ ;  /* 0x0000000bff13723e */ /* 0x000fe400048070ff */
[----:B------:R-:W-:-:S03]  /*72320*/  PRMT R11, RZ, 0x7610, R11 ;  /* 0x00007610ff0b7816 */ /* 0x000fc6000000000b */
[----:B------:R1:W-:Y:S04]  /*72330*/  @!P1 STG.E.U8 desc[UR32][R14.64+0x178], R19 ;  /* 0x000178130e009986 */ /* 0x0003e8000c101120 */
[----:B------:R-:W4:Y:S01]  /*72340*/  @!P3 LDG.E.U8 R11, desc[UR32][R32.64+0x179] ;  /* 0x00017920200bb981 */ /* 0x000f22000c1e1100 */
[----:B------:R-:W3:Y:S01]  /*72350*/  @!P0 LDC.64 R22, c[0x0][0x5c0] ;  /* 0x00017000ff168b82 */ /* 0x000ee20000000a00 */
[----:B-1----:R-:W-:Y:S02]  /*72360*/  @!P3 IMAD.MOV.U32 R14, RZ, RZ, R24 ;  /* 0x000000ffff0eb224 */ /* 0x002fe400078e0018 */
[----:B------:R-:W-:Y:S02]  /*72370*/  @!P3 IMAD.MOV.U32 R15, RZ, RZ, R29 ;  /* 0x000000ffff0fb224 */ /* 0x000fe400078e001d */
[----:B------:R-:W-:-:S04]  /*72380*/  @!P3 IMAD.WIDE.U32 R16, R12, 0x180, R14 ;  /* 0x000001800c10b825 */ /* 0x000fc800078e000e */
[----:B------:R-:W-:Y:S01]  /*72390*/  @!P3 IMAD R15, R13, 0x180, RZ ;  /* 0x000001800d0fb824 */ /* 0x000fe200078e02ff */
[----:B0-----:R-:W-:-:S04]  /*723a0*/  @!P3 IADD3 R14, P1, R16, R20, RZ ;  /* 0x00000014100eb210 */ /* 0x001fc80007f3e0ff */
[----:B------:R-:W-:Y:S02]  /*723b0*/  @!P3 IADD3.X R15, R21, R17, R15, P1, !PT ;  /* 0x00000011150fb210 */ /* 0x000fe40000ffe40f */
[----:B----4-:R-:W-:-:S04]  /*723c0*/  LOP3.LUT R11, R11, 0xff, RZ, 0xc0, !PT ;  /* 0x000000ff0b0b7812 */ /* 0x010fc800078ec0ff */
[----:B------:R-:W-:-:S05]  /*723d0*/  F2FP.F16.E4M3.UNPACK_B R11, R11 ;  /* 0x0000000bff0b723e */ /* 0x000fca00020006ff */
[----:B------:R-:W-:-:S05]  /*723e0*/  HADD2.F32 R11, -RZ, R11.H0_H0 ;  /* 0x2000000bff0b7230 */ /* 0x000fca0000004100 */
[----:B------:R-:W-:-:S04]  /*723f0*/  FMUL R11, R11, UR26 ;  /* 0x0000001a0b0b7c20 */ /* 0x000fc80008400000 */
[----:B---3--:R-:W-:-:S05]  /*72400*/  FFMA R11, R154, UR27, R11 ;  /* 0x0000001b9a0b7c23 */ /* 0x008fca000800000b */
[----:B------:R-:W-:Y:S02]  /*72410*/  F2FP.SATFINITE.E4M3.F32.PACK_AB_MERGE_C R19, RZ, R11, RZ ;  /* 0x0000000bff13723e */ /* 0x000fe400048070ff */
[----:B------:R-:W-:-:S03]  /*72420*/  PRMT R11, RZ, 0x7610, R11 ;  /* 0x00007610ff0b7816 */ /* 0x000fc6000000000b */
[----:B------:R0:W-:Y:S04]  /*72430*/  @!P3 STG.E.U8 desc[UR32][R14.64+0x179], R19 ;  /* 0x000179130e00b986 */ /* 0x0001e8000c101120 */
[----:B------:R-:W3:Y:S01]  /*72440*/  @!P0 LDG.E.U8 R11, desc[UR32][R34.64+0x178] ;  /* 0x00017820220b8981 */ /* 0x000ee2000c1e1100 */
[----:B------:R-:W-:Y:S02]  /*72450*/  @!P0 IMAD R21, R13, 0x180, RZ ;  /* 0x000001800d158824 */ /* 0x000fe400078e02ff */
[----:B0-----:R-:W-:Y:S02]  /*72460*/  @!P0 IMAD.MOV.U32 R14, RZ, RZ, R24 ;  /* 0x000000ffff0e8224 */ /* 0x001fe400078e0018 */
[----:B------:R-:W-:Y:S02]  /*72470*/  @!P0 IMAD.MOV.U32 R15, RZ, RZ, R29 ;  /* 0x000000ffff0f8224 */ /* 0x000fe400078e001d */
[----:B------:R-:W-:-:S04]  /*72480*/  @!P0 IMAD.WIDE.U32 R16, R12, 0x180, R14 ;  /* 0x000001800c108825 */ /* 0x000fc800078e000e */
[----:B------:R-:W-:Y:S01]  /*72490*/  @!P0 IMAD.IADD R18, R17, 0x1, R21 ;  /* 0x0000000111128824 */ /* 0x000fe200078e0215 */
[----:B------:R-:W-:-:S04]  /*724a0*/  @!P0 IADD3 R16, P1, P2, R16, UR11, R22 ;  /* 0x0000000b10108c10 */ /* 0x000fc8000fa3e016 */
[----:B------:R-:W-:Y:S01]  /*724b0*/  @!P0 IADD3.X R17, R18, UR10, R23, P1, P2 ;  /* 0x0000000a12118c10 */ /* 0x000fe20008fe4417 */
[----:B------:R-:W-:Y:S01]  /*724c0*/  BSSY B1, `(.L_x_33) ;  /* 0x000000c000017945 */ /* 0x000fe20003800000 */
[----:B---3--:R-:W-:-:S04]  /*724d0*/  LOP3.LUT R11, R11, 0xff, RZ, 0xc0, !PT ;  /* 0x000000ff0b0b7812 */ /* 0x008fc800078ec0ff */
[----:B------:R-:W-:-:S05]  /*724e0*/  F2FP.F16.E4M3.UNPACK_B R11, R11 ;  /* 0x0000000bff0b723e */ /* 0x000fca00020006ff */
[----:B------:R-:W-:-:S05]  /*724f0*/  HADD2.F32 R11, -RZ, R11.H0_H0 ;  /* 0x2000000bff0b7230 */ /* 0x000fca0000004100 */
[----:B------:R-:W-:-:S04]  /*72500*/  FMUL R11, R11, UR26 ;  /* 0x0000001a0b0b7c20 */ /* 0x000fc80008400000 */
[----:B--2---:R-:W-:-:S05]  /*72510*/  FFMA R11, R155, UR27, R11 ;  /* 0x0000001b9b0b7c23 */ /* 0x004fca000800000b */
[----:B------:R-:W-:-:S05]  /*72520*/  F2FP.SATFINITE.E4M3.F32.PACK_AB_MERGE_C R15, RZ, R11, RZ ;  /* 0x0000000bff0f723e */ /* 0x000fca00048070ff */
[----:B------:R0:W-:Y:S01]  /*72530*/  @!P0 STG.E.U8 desc[UR32][R16.64+0x178], R15 ;  /* 0x0001780f10008986 */ /* 0x0001e2000c101120 */
[----:B------:R-:W-:Y:S02]  /*72540*/  ISETP.LT.OR P0, PT, R28, 0x17a, !P6 ;  /* 0x0000017a1c00780c */ /* 0x000fe40007701670 */
[----:B------:R-:W-:-:S11]  /*72550*/  PRMT R11, RZ, 0x7610, R11 ;  /* 0x00007610ff0b7816 */ /* 0x000fd6000000000b */
[----:B0-----:R-:W-:Y:S05]  /*72560*/  @P0 BRA `(.L_x_34) ;  /* 0x0000000000040947 */ /* 0x001fea0003800000 */
[----:B------:R0:W5:Y:S02]  /*72570*/  LDG.E.U8 R11, desc[UR32][R34.64+0x179] ;  /* 0x00017920220b7981 */ /* 0x000164000c1e1100 */
.L_x_34:
[----:B------:R-:W-:Y:S05]  /*72580*/  BSYNC B1 ;  /* 0x0000000000017941 */ /* 0x000fea0003800000 */
.L_x_33:
[----:B------:R-:W-:Y:S05]  /*72590*/  @P0 BRA `(.L_x_35) ;  /* 0x0000027c00740947 */ /* 0x000fea0003800000 */
[----:B------:R-:W2:Y:S01]  /*725a0*/  LDL.LU R14, [R1+0x147c] ;  /* 0x00147c00010e7983 */ /* 0x000ea20000300800 */
[----:B-----5:R-:W-:Y:S01]  /*725b0*/  LOP3.LUT R11, R11, 0xff, RZ, 0xc0, !PT ;  /* 0x000000ff0b0b7812 */ /* 0x020fe200078ec0ff */
[----:B------:R-:W-:Y:S01]  /*725c0*/  IMAD.MOV.U32 R28, RZ, RZ, R24 ;  /* 0x000000ffff1c7224 */ /* 0x000fe200078e0018 */
[----:B------:R-:W-:Y:S01]  /*725d0*/  ULDC.64 UR14, c[0x0][0x5c0] ;  /* 0x00017000000e7ab9 */ /* 0x000fe20000000a00 */
[----:B------:R-:W-:Y:S01]  /*725e0*/  IMAD R13, R13, 0x180, RZ ;  /* 0x000001800d0d7824 */ /* 0x000fe200078e02ff */
[----:B------:R-:W-:Y:S01]  /*725f0*/  F2FP.F16.E4M3.UNPACK_B R11, R11 ;  /* 0x0000000bff0b723e */ /* 0x000fe200020006ff */
[----:B------:R-:W-:-:S04]  /*72600*/  IMAD.WIDE.U32 R28, R12, 0x180, R28 ;  /* 0x000001800c1c7825 */ /* 0x000fc800078e001c */
[----:B------:R-:W-:Y:S02]  /*72610*/  HADD2.F32 R11, -RZ, R11.H0_H0 ;  /* 0x2000000bff0b7230 */ /* 0x000fe40000004100 */
[----:B------:R-:W-:Y:S02]  /*72620*/  IMAD.U32 R15, RZ, RZ, UR14 ;  /* 0x0000000eff0f7e24 */ /* 0x000fe4000f8e00ff */
[----:B------:R-:W-:Y:S02]  /*72630*/  IMAD.IADD R13, R29, 0x1, R13 ;  /* 0x000000011d0d7824 */ /* 0x000fe400078e020d */
[----:B------:R-:W-:Y:S01]  /*72640*/  FMUL R11, R11, UR26 ;  /* 0x0000001a0b0b7c20 */ /* 0x000fe20008400000 */
[----:B------:R-:W-:Y:S01]  /*72650*/  IMAD.U32 R12, RZ, RZ, UR15 ;  /* 0x0000000fff0c7e24 */ /* 0x000fe2000f8e00ff */
[----:B------:R-:W-:-:S04]  /*72660*/  IADD3 R28, P0, P1, R28, UR11, R15 ;  /* 0x0000000b1c1c7c10 */ /* 0x000fc8000f91e00f */
[----:B------:R-:W-:Y:S01]  /*72670*/  IADD3.X R29, R13, UR10, R12, P0, P1 ;  /* 0x0000000a0d1d7c10 */ /* 0x000fe200087e240c */
[----:B--2---:R-:W-:-:S05]  /*72680*/  FFMA R11, R14, UR27, R11 ;  /* 0x0000001b0e0b7c23 */ /* 0x004fca000800000b */
[----:B------:R-:W-:-:S05]  /*72690*/  F2FP.SATFINITE.E4M3.F32.PACK_AB_MERGE_C R11, RZ, R11, RZ ;  /* 0x0000000bff0b723e */ /* 0x000fca00048070ff */
[----:B------:R1:W-:Y:S01]  /*726a0*/  STG.E.U8 desc[UR32][R28.64+0x179], R11 ;  /* 0x0001790b1c007986 */ /* 0x0003e2000c101120 */
[----:B------:R-:W-:Y:S05]  /*726b0*/  BRA `(.L_x_35) ;  /* 0x0000027c002c7947 */ /* 0x000fea0003800000 */
.L_x_32:
[----:B------:R-:W-:Y:S01]  /*726c0*/  ISETP.GE.AND P0, PT, R11, 0x9, PT ;  /* 0x000000090b00780c */ /* 0x000fe20003f06270 */
[----:B------:R-:W2:Y:S03]  /*726d0*/  LDL.LU R58, [R1+0x900] ;  /* 0x00090000013a7983 */ /* 0x000ea60000300800 */
[----:B------:R-:W-:Y:S01]  /*726e0*/  ISETP.LT.OR P4, PT, R28, 0x1, !P0 ;  /* 0x000000011c00780c */ /* 0x000fe20004781670 */
[----:B------:R-:W-:Y:S01]  /*726f0*/  FMUL R32, R14, UR27 ;  /* 0x0000001b0e207c20 */ /* 0x000fe20008400000 */
[----:B------:R-:W-:Y:S01]  /*72700*/  ISETP.LT.OR P3, PT, R28, 0x2, !P0 ;  /* 0x000000021c00780c */ /* 0x000fe20004761670 */
[----:B------:R-:W-:Y:S01]  /*72710*/  FMUL R15, R15, UR27 ;  /* 0x0000001b0f0f7c20 */ /* 0x000fe20008400000 */
[----:B------:R-:W-:Y:S01]  /*72720*/  FMUL R16, R16, UR27 ;  /* 0x0000001b10107c20 */ /* 0x000fe20008400000 */
[----:B-----5:R-:W-:Y:S01]  /*72730*/  LOP3.LUT R10, R10, 0xfffffff7, RZ, 0xc0, !PT ;  /* 0xfffffff70a0a7812 */ /* 0x020fe200078ec0ff */
[----:B------:R-:W-:Y:S01]  /*72740*/  FMUL R17, R17, UR27 ;  /* 0x0000001b11117c20 */ /* 0x000fe20008400000 */
[----:B------:R-:W-:Y:S01]  /*72750*/  FMUL R18, R18, UR27 ;  /* 0x0000001b12127c20 */ /* 0x000fe20008400000 */
[----:B------:R-:W-:Y:S01]  /*72760*/  FMUL R19, R19, UR27 ;  /* 0x0000001b13137c20 */ /* 0x000fe20008400000 */
[----:B------:R-:W-:Y:S01]  /*72770*/  FMUL R20, R20, UR27 ;  /* 0x0000001b14147c20 */ /* 0x000fe20008400000 */
[----:B------:R-:W-:Y:S01]  /*72780*/  FMUL R21, R21, UR27 ;  /* 0x0000001b15157c20 */ /* 0x000fe20008400000 */
[----:B------:R-:W-:Y:S01]  /*72790*/  FMUL R22, R22, UR27 ;  /* 0x0000001b16167c20 */ /* 0x000fe20008400000 */
[----:B------:R-:W-:Y:S01]  /*727a0*/  FMUL R23, R23, UR27 ;  /* 0x0000001b17177c20 */ /* 0x000fe20008400000 */
[----:B------:R-:W0:Y:S01]  /*727b0*/  @!P4 LDC.64 R30, c[0x0][0x5c0] ;  /* 0x00017000ff1ecb82 */ /* 0x000e220000000a00 */
[----:B------:R-:W-:Y:S01]  /*727c0*/  FMUL R216, R216, UR27 ;  /* 0x0000001bd8d87c20 */ /* 0x000fe20008400000 */
[----:B------:R-:W-:Y:S01]  /*727d0*/  FMUL R217, R217, UR27 ;  /* 0x0000001bd9d97c20 */ /* 0x000fe20008400000 */
[----:B------:R-:W-:Y:S01]  /*727e0*/  FMUL R218, R218, UR27 ;  /* 0x0000001bdada7c20 */ /* 0x000fe20008400000 */
[----:B------:R-:W-:Y:S01]  /*727f0*/  FMUL R219, R219, UR27 ;  /* 0x0000001bdbdb7c20 */ /* 0x000fe20008400000 */
[----:B------:R-:W-:Y:S01]  /*72800*/  FMUL R220, R220, UR27 ;  /* 0x0000001bdcdc7c20 */ /* 0x000fe20008400000 */
[----:B------:R-:W-:Y:S01]  /*72810*/  FMUL R221, R221, UR27 ;  /* 0x0000001bdddd7c20 */ /* 0x000fe20008400000 */
[----:B------:R-:W-:Y:S01]  /*72820*/  FMUL R222, R222, UR27 ;  /* 0x0000001bdede7c20 */ /* 0x000fe20008400000 */
[----:B------:R-:W1:Y:S01]  /*72830*/  @!P3 LDC.64 R26, c[0x0][0x5c0] ;  /* 0x00017000ff1abb82 */ /* 0x000e620000000a00 */
[----:B------:R-:W-:Y:S01]  /*72840*/  FMUL R223, R223, UR27 ;  /* 0x0000001bdfdf7c20 */ /* 0x000fe20008400000 */
[----:B------:R-:W-:Y:S01]  /*72850*/  FMUL R224, R224, UR27 ;  /* 0x0000001be0e07c20 */ /* 0x000fe20008400000 */
[----:B------:R-:W-:Y:S01]  /*72860*/  FMUL R225, R225, UR27 ;  /* 0x0000001be1e17c20 */ /* 0x000fe20008400000 */
[----:B------:R-:W-:Y:S01]  /*72870*/  FMUL R226, R226, UR27 ;  /* 0x0000001be2e27c20 */ /* 0x000fe20008400000 */
[----:B------:R-:W-:Y:S01]  /*72880*/  FMUL R227, R227, UR27 ;  /* 0x0000001be3e37c20 */ /* 0x000fe20008400000 */
[----:B------:R-:W-:Y:S01]  /*72890*/  FMUL R228, R228, UR27 ;  /* 0x0000001be4e47c20 */ /* 0x000fe20008400000 */
[----:B------:R-:W-:Y:S01]  /*728a0*/  LOP3.LUT R0, R0, 0xffffffef, RZ, 0xc0, !PT ;  /* 0xffffffef00007812 */ /* 0x000fe200078ec0ff */
[----:B------:R-:W-:Y:S01]  /*728b0*/  FMUL R229, R229, UR27 ;  /* 0x0000001be5e57c20 */ /* 0x000fe20008400000 */
[----:B------:R-:W-:Y:S01]  /*728c0*/  FMUL R230, R230, UR27 ;  /* 0x0000001be6e67c20 */ /* 0x000fe20008400000 */
[----:B------:R-:W-:Y:S01]  /*728d0*/  FMUL R231, R231, UR27 ;  /* 0x0000001be7e77c20 */ /* 0x000fe20008400000 */
[----:B------:R-:W-:Y:S01]  /*728e0*/  FMUL R232, R232, UR27 ;  /* 0x0000001be8e87c20 */ /* 0x000fe20008400000 */
[----:B------:R-:W-:Y:S01]  /*728f0*/  FMUL R233, R233, UR27 ;  /* 0x0000001be9e97c20 */ /* 0x000fe20008400000 */
[----:B------:R-:W4:Y:S01]  /*72900*/  LDL.LU R63, [R1+0x904] ;  /* 0x00090400013f7983 */ /* 0x000f220000300800 */
[----:B0-----:R-:W-:Y:S01]  /*72910*/  @!P4 IADD3 R30, P1, P2, R24, UR11, R30 ;  /* 0x0000000b181ecc10 */ /* 0x001fe2000fa3e01e */
[----:B------:R-:W-:Y:S01]  /*72920*/  FMUL R234, R234, UR27 ;  /* 0x0000001beaea7c20 */ /* 0x000fe20008400000 */
[----:B------:R-:W-:Y:S01]  /*72930*/  F2FP.SATFINITE.E4M3.F32.PACK_AB_MERGE_C R32, RZ, R32, RZ ;  /* 0x00000020ff20723e */ /* 0x000fe200048070ff */
[----:B------:R-:W3:Y:S01]  /*72940*/  LDL.LU R62, [R1+0x908] ;  /* 0x00090800013e7983 */ /* 0x000ee20000300800 */
[----:B------:R-:W-:Y:S01]  /*72950*/  @!P4 IADD3.X R31, R29, UR10, R31, P1, P2 ;  /* 0x0000000a1d1fcc10 */ /* 0x000fe20008fe441f */
[----:B------:R-:W-:Y:S01]  /*72960*/  FMUL R235, R235, UR27 ;  /* 0x0000001bebeb7c20 */ /* 0x000fe20008400000 */
[----:B------:R-:W-:Y:S01]  /*72970*/  ISETP.GE.AND P1, PT, R11, 0x1, PT ;  /* 0x000000010b00780c */ /* 0x000fe20003f26270 */
[----:B------:R-:W-:Y:S01]  /*72980*/  FMUL R236, R236, UR27 ;  /* 0x0000001becec7c20 */ /* 0x000fe20008400000 */
[----:B-1----:R-:W-:Y:S01]  /*72990*/  @!P3 IADD3 R34, P2, P5, R24, UR11, R26 ;  /* 0x0000000b1822bc10 */ /* 0x002fe2000fd5e01a */
[----:B------:R-:W3:Y:S01]  /*729a0*/  LDL.LU R65, [R1+0x90c] ;  /* 0x00090c0001417983 */ /* 0x000ee20000300800 */
[----:B------:R-:W-:Y:S01]  /*729b0*/  F2FP.SATFINITE.E4M3.F32.PACK_AB_MERGE_C R15, RZ, R15, RZ ;  /* 0x0000000fff0f723e */ /* 0x000fe200048070ff */
[----:B------:R-:W-:Y:S01]  /*729c0*/  FMUL R237, R237, UR27 ;  /* 0x0000001beded7c20 */ /* 0x000fe20008400000 */
[----:B------:R-:W-:Y:S01]  /*729d0*/  @!P3 IADD3.X R35, R29, UR10, R27, P2, P5 ;  /* 0x0000000a1d23bc10 */ /* 0x000fe200097ea41b */
[----:B------:R-:W3:Y:S01]  /*729e0*/  LDL.LU R64, [R1+0x910] ;  /* 0x0009100001407983 */ /* 0x000ee20000300800 */
[----:B------:R-:W-:-:S02]  /*729f0*/  ISETP.LT.OR P5, PT, R28, 0x1, !P1 ;  /* 0x000000011c00780c */ /* 0x000fc40004fa1670 */
[----:B------:R-:W-:Y:S01]  /*72a00*/  F2FP.SATFINITE.E4M3.F32.PACK_AB_MERGE_C R16, RZ, R16, RZ ;  /* 0x00000010ff10723e */ /* 0x000fe200048070ff */
[----:B------:R-:W3:Y:S01]  /*72a10*/  LDL.LU R69, [R1+0x914] ;  /* 0x0009140001457983 */ /* 0x000ee20000300800 */
[----:B------:R-:W-:Y:S02]  /*72a20*/  @P3 LOP3.LUT R10, R10, 0x8, RZ, 0xfc, !PT ;  /* 0x000000080a0a3812 */ /* 0x000fe400078efcff */
[----:B------:R-:W-:Y:S01]  /*72a30*/  F2FP.SATFINITE.E4M3.F32.PACK_AB_MERGE_C R17, RZ, R17, RZ ;  /* 0x00000011ff11723e */ /* 0x000fe200048070ff */
[----:B------:R-:W3:Y:S01]  /*72a40*/  LDL.LU R68, [R1+0x918] ;  /* 0x0009180001447983 */ /* 0x000ee20000300800 */
[----:B------:R-:W-:Y:S02]  /*72a50*/  LOP3.LUT R10, R10, 0xfffffffb, RZ, 0xc0, !PT ;  /* 0xfffffffb0a0a7812 */ /* 0x000fe400078ec0ff */
[----:B------:R-:W-:Y:S01]  /*72a60*/  F2FP.SATFINITE.E4M3.F32.PACK_AB_MERGE_C R18, RZ, R18, RZ ;  /* 0x00000012ff12723e */ /* 0x000fe200048070ff */
[----:B------:R-:W3:Y:S01]  /*72a70*/  LDL.LU R71, [R1+0x91c] ;  /* 0x00091c0001477983 */ /* 0x000ee20000300800 */
[----:B------:R-:W-:Y:S01]  /*72a80*/  F2FP.SATFINITE.E4M3.F32.PACK_AB_MERGE_C R19, RZ, R19, RZ ;  /* 0x00000013ff13723e */ /* 0x000fe200048070ff */
[----:B------:R-:W0:Y:S01]  /*72a90*/  @!P5 LDC.64 R26, c[0x0][0x5c0] ;  /* 0x00017000ff1adb82 */ /* 0x000e220000000a00 */
[----:B------:R-:W-:Y:S01]  /*72aa0*/  F2FP.SATFINITE.E4M3.F32.PACK_AB_MERGE_C R20, RZ, R20, RZ ;  /* 0x00000014ff14723e */ /* 0x000fe200048070ff */
[----:B------:R-:W3:Y:S01]  /*72ab0*/  LDL.LU R70, [R1+0x920] ;  /* 0x0009200001467983 */ /* 0x000ee20000300800 */
[----:B------:R-:W-:-:S02]  /*72ac0*/  F2FP.SATFINITE.E4M3.F32.PACK_AB_MERGE_C R21, RZ, R21, RZ ;  /* 0x00000015ff15723e */ /* 0x000fc400048070ff */
[----:B------:R-:W-:Y:S01]  /*72ad0*/  F2FP.SATFINITE.E4M3.F32.PACK_AB_MERGE_C R22, RZ, R22, RZ ;  /* 0x00000016ff16723e */ /* 0x000fe200048070ff */
[----:B------:R-:W3:Y:S01]  /*72ae0*/  LDL.LU R75, [R1+0x924] ;  /* 0x00092400014b7983 */ /* 0x000ee20000300800 */
[----:B------:R-:W-:Y:S02]  /*72af0*/  F2FP.SATFINITE.E4M3.F32.PACK_AB_MERGE_C R23, RZ, R23, RZ ;  /* 0x00000017ff17723e */ /* 0x000fe400048070ff */
[----:B------:R-:W-:Y:S01]  /*72b00*/  F2FP.SATFINITE.E4M3.F32.PACK_AB_MERGE_C R216, RZ, R216, RZ ;  /* 0x000000d8ffd8723e */ /* 0x000fe200048070ff */
[----:B------:R-:W3:Y:S01]  /*72b10*/  LDL.LU R74, [R1+0x928] ;  /* 0x00092800014a7983 */ /* 0x000ee20000300800 */
[----:B------:R-:W-:Y:S02]  /*72b20*/  F2FP.SATFINITE.E4M3.F32.PACK_AB_MERGE_C R217, RZ, R217, RZ ;  /* 0x000000d9ffd9723e */ /* 0x000fe400048070ff */
        /* <DEDUP_REMOVED lines=9> */
[----:B0-----:R-:W-:Y:S02]  /*72bc0*/  @!P5 IADD3 R26, P2, R24, R26, RZ ;  /* 0x0000001a181ad210 */ /* 0x001fe40007f5e0ff */
[----:B------:R-:W-:-:S02]  /*72bd0*/  F2FP.SATFINITE.E4M3.F32.PACK_AB_MERGE_C R224, RZ, R224, RZ ;  /* 0x000000e0ffe0723e */ /* 0x000fc400048070ff */
[----:B------:R-:W-:Y:S01]  /*72be0*/  F2FP.SATFINITE.E4M3.F32.PACK_AB_MERGE_C R225, RZ, R225, RZ ;  /* 0x000000e1ffe1723e */ /* 0x000fe200048070ff */
[----:B------:R-:W-:Y:S01]  /*72bf0*/  @!P5 IMAD.X R27, R29, 0x1, R27, P2 ;  /* 0x000000011d1bd824 */ /* 0x000fe200010e061b */
[----:B------:R-:W-:Y:S02]  /*72c00*/  ISETP.LT.OR P2, PT, R28, 0x9, !P0 ;  /* 0x000000091c00780c */ /* 0x000fe40004741670 */
[----:B------:R-:W-:Y:S02]  /*72c10*/  F2FP.SATFINITE.E4M3.F32.PACK_AB_MERGE_C R226, RZ, R226, RZ ;  /* 0x000000e2ffe2723e */ /* 0x000fe400048070ff */
[----:B------:R0:W-:Y:S01]  /*72c20*/  @!P5 STG.E.U8 desc[UR32][R26.64], R32 ;  /* 0x000000201a00d986 */ /* 0x0001e2000c101120 */
[----:B------:R-:W-:Y:S02]  /*72c30*/  F2FP.SATFINITE.E4M3.F32.PACK_AB_MERGE_C R227, RZ, R227, RZ ;  /* 0x000000e3ffe3723e */ /* 0x000fe400048070ff */
[----:B------:R-:W-:Y:S02]  /*72c40*/  LOP3.LUT R14, R14, 0xbfffffff, RZ, 0xc0, !PT ;  /* 0xbfffffff0e0e7812 */ /* 0x000fe400078ec0ff */
[----:B------:R-:W-:-:S02]  /*72c50*/  F2FP.SATFINITE.E4M3.F32.PACK_AB_MERGE_C R228, RZ, R228, RZ ;  /* 0x000000e4ffe4723e */ /* 0x000fc400048070ff */
[----:B------:R-:W-:Y:S02]  /*72c60*/  F2FP.SATFINITE.E4M3.F32.PACK_AB_MERGE_C R229, RZ, R229, RZ ;  /* 0x000000e5ffe5723e */ /* 0x000fe400048070ff */
[----:B------:R-:W-:Y:S02]  /*72c70*/  @P2 LOP3.LUT R10, R10, 0x4, RZ, 0xfc, !PT ;  /* 0x000000040a0a2812 */ /* 0x000fe400078efcff */
[----:B------:R-:W-:Y:S01]  /*72c80*/  F2FP.SATFINITE.E4M3.F32.PACK_AB_MERGE_C R230, RZ, R230, RZ ;  /* 0x000000e6ffe6723e */ /* 0x000fe200048070ff */
[----:B0-----:R-:W0:Y:S01]  /*72c90*/  @!P2 LDC.64 R26, c[0x0][0x5c0] ;  /* 0x00017000ff1aab82 */ /* 0x001e220000000a00 */
[----:B------:R-:W-:Y:S02]  /*72ca0*/  F2FP.SATFINITE.E4M3.F32.PACK_AB_MERGE_C R231, RZ, R231, RZ ;  /* 0x000000e7ffe7723e */ /* 0x000fe400048070ff */
[----:B------:R-:W-:Y:S02]  /*72cb0*/  F2FP.SATFINITE.E4M3.F32.PACK_AB_MERGE_C R232, RZ, R232, RZ ;  /* 0x000000e8ffe8723e */ /* 0x000fe400048070ff */
[----:B------:R-:W-:-:S02]  /*72cc0*/  F2FP.SATFINITE.E4M3.F32.PACK_AB_MERGE_C R233, RZ, R233, RZ ;  /* 0x000000e9ffe9723e */ /* 0x000fc400048070ff */
[----:B------:R-:W-:Y:S02]  /*72cd0*/  F2FP.SATFINITE.E4M3.F32.PACK_AB_MERGE_C R234, RZ, R234, RZ ;  /* 0x000000eaffea723e */ /* 0x000fe400048070ff */
[----:B------:R-:W-:Y:S02]  /*72ce0*/  F2FP.SATFINITE.E4M3.F32.PACK_AB_MERGE_C R235, RZ, R235, RZ ;  /* 0x000000ebffeb723e */ /* 0x000fe400048070ff */
[----:B------:R-:W-:Y:S02]  /*72cf0*/  F2FP.SATFINITE.E4M3.F32.PACK_AB_MERGE_C R236, RZ, R236, RZ ;  /* 0x000000ecffec723e */ /* 0x000fe400048070ff */
[----:B------:R-:W-:Y:S02]  /*72d00*/  F2FP.SATFINITE.E4M3.F32.PACK_AB_MERGE_C R237, RZ, R237, RZ ;  /* 0x000000edffed723e */ /* 0x000fe400048070ff */
[----:B0-----:R-:W-:-:S04]  /*72d10*/  @!P2 IADD3 R36, P5, P6, R24, UR11, R26 ;  /* 0x0000000b1824ac10 */ /* 0x001fc8000febe01a */
[----:B------:R-:W-:Y:S02]  /*72d20*/  @!P2 IADD3.X R37, R29, UR10, R27, P5, P6 ;  /* 0x0000000a1d25ac10 */ /* 0x000fe4000afec41b */
[----:B------:R-:W-:-:S13]  /*72d30*/  ISETP.LT.OR P5, PT, R28, 0x2, !P1 ;  /* 0x000000021c00780c */ /* 0x000fda0004fa1670 */
[----:B------:R-:W0:Y:S02]  /*72d40*/  @!P5 LDC.64 R26, c[0x0][0x5c0] ;  /* 0x00017000ff1adb82 */ /* 0x000e240000000a00 */
[----:B0-----:R-:W-:-:S05]  /*72d50*/  @!P5 IADD3 R26, P6, R24, R26, RZ ;  /* 0x0000001a181ad210 */ /* 0x001fca0007fde0ff */
[----:B------:R-:W-:-:S05]  /*72d60*/  @!P5 IMAD.X R27, R29, 0x1, R27, P6 ;  /* 0x000000011d1bd824 */ /* 0x000fca00030e061b */
[----:B------:R0:W-:Y:S01]  /*72d70*/  @!P5 STG.E.U8 desc[UR32][R26.64+0x1], R15 ;  /* 0x0000010f1a00d986 */ /* 0x0001e2000c101120 */
[----:B------:R-:W-:-:S03]  /*72d80*/  ISETP.LT.OR P5, PT, R28, 0xa, !P0 ;  /* 0x0000000a1c00780c */ /* 0x000fc600047a1670 */
[----:B------:R1:W-:Y:S01]  /*72d90*/  @!P4 STG.E.U8 desc[UR32][R30.64], R16 ;  /* 0x000000101e00c986 */ /* 0x0003e2000c101120 */
[----:B------:R-:W-:-:S09]  /*72da0*/  ISETP.LT.OR P4, PT, R28, 0x11, !P0 ;  /* 0x000000111c00780c */ /* 0x000fd20004781670 */
[----:B0-----:R-:W0:Y:S02]  /*72db0*/  @!P5 LDC.64 R26, c[0x0][0x5c0] ;  /* 0x00017000ff1adb82 */ /* 0x001e240000000a00 */
[----:B0-----:R-:W-:-:S04]  /*72dc0*/  @!P5 IADD3 R32, P3, P6, R24, UR11, R26 ;  /* 0x0000000b1820dc10 */ /* 0x001fc8000fe7e01a */
[----:B------:R-:W-:Y:S02]  /*72dd0*/  @!P5 IADD3.X R33, R29, UR10, R27, P3, P6 ;  /* 0x0000000a1d21dc10 */ /* 0x000fe40009fec41b */
[----:B------:R-:W1:Y:S01]  /*72de0*/  @!P4 LDC.64 R26, c[0x0][0x5c0] ;  /* 0x00017000ff1acb82 */ /* 0x000e620000000a00 */
[----:B------:R-:W-:Y:S02]  /*72df0*/  ISETP.LT.OR P3, PT, R28, 0x12, !P0 ;  /* 0x000000121c00780c */ /* 0x000fe40004761670 */
[----:B-1----:R-:W-:-:S04]  /*72e00*/  @!P4 IADD3 R30, P2, P6, R24, UR11, R26 ;  /* 0x0000000b181ecc10 */ /* 0x002fc8000fe5e01a */
[----:B------:R-:W-:-:S07]  /*72e10*/  @!P4 IADD3.X R31, R29, UR10, R27, P2, P6 ;  /* 0x0000000a1d1fcc10 */ /* 0x000fce00097ec41b */
[----:B------:R-:W0:Y:S02]  /*72e20*/  @!P3 LDC.64 R26, c[0x0][0x5c0] ;  /* 0x00017000ff1abb82 */ /* 0x000e240000000a00 */
[----:B0-----:R-:W-:-:S04]  /*72e30*/  @!P3 IADD3 R38, P2, P6, R24, UR11, R26 ;  /* 0x0000000b1826bc10 */ /* 0x001fc8000fe5e01a */
[----:B------:R-:W-:Y:S02]  /*72e40*/  @!P3 IADD3.X R39, R29, UR10, R27, P2, P6 ;  /* 0x0000000a1d27bc10 */ /* 0x000fe400097ec41b */
[----:B------:R-:W-:Y:S02]  /*72e50*/  LOP3.LUT P3, RZ, R10, 0x8, RZ, 0xc0, !PT ;  /* 0x000000080aff7812 */ /* 0x000fe4000786c0ff */
[----:B------:R-:W-:Y:S01]  /*72e60*/  ISETP.LT.OR P2, PT, R28, 0x19, !P0 ;  /* 0x000000191c00780c */ /* 0x000fe20004741670 */
[----:B--2---:R-:W-:-:S10]  /*72e70*/  FMUL R15, R58, UR27 ;  /* 0x0000001b3a0f7c20 */ /* 0x004fd40008400000 */
[----:B------:R0:W-:Y:S01]  /*72e80*/  @!P3 STG.E.U8 desc[UR32][R34.64+0x1], R17 ;  /* 0x000001112200b986 */ /* 0x0001e2000c101120 */
[----:B------:R-:W-:-:S13]  /*72e90*/  ISETP.LT.OR P3, PT, R28, 0x9, !P1 ;  /* 0x000000091c00780c */ /* 0x000fda0004f61670 */
[----:B0-----:R-:W0:Y:S02]  /*72ea0*/  @!P3 LDC.64 R16, c[0x0][0x5c0] ;  /* 0x00017000ff10bb82 */ /* 0x001e240000000a00 */
[----:B0-----:R-:W-:-:S05]  /*72eb0*/  @!P3 IADD3 R16, P6, R24, R16, RZ ;  /* 0x000000101810b210 */ /* 0x001fca0007fde0ff */
[----:B------:R-:W-:-:S05]  /*72ec0*/  @!P3 IMAD.X R17, R29, 0x1, R17, P6 ;  /* 0x000000011d11b824 */ /* 0x000fca00030e0611 */
[----:B------:R0:W-:Y:S02]  /*72ed0*/  @!P3 STG.E.U8 desc[UR32][R16.64+0x8], R18 ;  /* 0x000008121000b986 */ /* 0x0001e4000c101120 */
[----:B0-----:R-:W0:Y:S02]  /*72ee0*/  @!P2 LDC.64 R16, c[0x0][0x5c0] ;  /* 0x00017000ff10ab82 */ /* 0x001e240000000a00 */
[----:B0-----:R-:W-:-:S04]  /*72ef0*/  @!P2 IADD3 R26, P3, P6, R24, UR11, R16 ;  /* 0x0000000b181aac10 */ /* 0x001fc8000fe7e010 */
[----:B------:R-:W-:Y:S02]  /*72f00*/  @!P2 IADD3.X R27, R29, UR10, R17, P3, P6 ;  /* 0x0000000a1d1bac10 */ /* 0x000fe40009fec411 */
[C---:B------:R-:W-:Y:S02]  /*72f10*/  ISETP.LT.OR P3, PT, R28.reuse, 0xa, !P1 ;  /* 0x0000000a1c00780c */ /* 0x040fe40004f61670 */
[----:B------:R-:W-:-:S11]  /*72f20*/  ISETP.LT.OR P2, PT, R28, 0x1a, !P0 ;  /* 0x0000001a1c00780c */ /* 0x000fd60004741670 */
[----:B------:R-:W0:Y:S02]  /*72f30*/  @!P3 LDC.64 R16, c[0x0][0x5c0] ;  /* 0x00017000ff10bb82 */ /* 0x000e240000000a00 */
[----:B0-----:R-:W-:-:S05]  /*72f40*/  @!P3 IADD3 R16, P6, R24, R16, RZ ;  /* 0x000000101810b210 */ /* 0x001fca0007fde0ff */
[----:B------:R-:W-:-:S05]  /*72f50*/  @!P3 IMAD.X R17, R29, 0x1, R17, P6 ;  /* 0x000000011d11b824 */ /* 0x000fca00030e0611 */
[----:B------:R0:W-:Y:S02]  /*72f60*/  @!P3 STG.E.U8 desc[UR32][R16.64+0x9], R19 ;  /* 0x000009131000b986 */ /* 0x0001e4000c101120 */
[----:B0-----:R-:W0:Y:S02]  /*72f70*/  @!P2 LDC.64 R16, c[0x0][0x5c0] ;  /* 0x00017000ff10ab82 */ /* 0x001e240000000a00 */
[----:B0-----:R-:W-:-:S04]  /*72f80*/  @!P2 IADD3 R18, P3, P6, R24, UR11, R16 ;  /* 0x0000000b1812ac10 */ /* 0x001fc8000fe7e010 */
[----:B------:R-:W-:Y:S02]  /*72f90*/  @!P2 IADD3.X R19, R29, UR10, R17, P3, P6 ;  /* 0x0000000a1d13ac10 */ /* 0x000fe40009fec411 */
[C---:B------:R-:W-:Y:S02]  /*72fa0*/  LOP3.LUT P2, RZ, R10.reuse, 0x4, RZ, 0xc0, !PT ;  /* 0x000000040aff7812 */ /* 0x040fe4000784c0ff */
[----:B------:R-:W-:-:S11]  /*72fb0*/  LOP3.LUT R10, R10, 0xfffffffe, RZ, 0xc0, !PT ;  /* 0xfffffffe0a0a7812 */ /* 0x000fd600078ec0ff */
[----:B------:R0:W-:Y:S01]  /*72fc0*/  @!P2 STG.E.U8 desc[UR32][R36.64+0x8], R20 ;  /* 0x000008142400a986 */ /* 0x0001e2000c101120 */
[----:B------:R-:W-:-:S03]  /*72fd0*/  ISETP.LT.OR P2, PT, R28, 0x21, !P0 ;  /* 0x000000211c00780c */ /* 0x000fc60004741670 */
[----:B------:R-:W-:Y:S01]  /*72fe0*/  @!P5 STG.E.U8 desc[UR32][R32.64+0x9], R21 ;  /* 0x000009152000d986 */ /* 0x000fe2000c101120 */
[----:B------:R-:W-:-:S09]  /*72ff0*/  ISETP.LT.OR P5, PT, R28, 0x11, !P1 ;  /* 0x000000111c00780c */ /* 0x000fd20004fa1670 */
[----:B------:R-:W1:Y:S01]  /*73000*/  @!P2 LDC.64 R16, c[0x0][0x5c0] ;  /* 0x00017000ff10ab82 */ /* 0x000e620000000a00 */
[----:B------:R-:W-:-:S04]  /*73010*/  @P2 LOP3.LUT R10, R10, 0x1, RZ, 0xfc, !PT ;  /* 0x000000010a0a2812 */ /* 0x000fc800078efcff */
[----:B------:R-:W-:Y:S02]  /*73020*/  LOP3.LUT R10, R10, 0xfffffffd, RZ, 0xc0, !PT ;  /* 0xfffffffd0a0a7812 */ /* 0x000fe400078ec0ff */
[----:B-1----:R-:W-:-:S04]  /*73030*/  @!P2 IADD3 R34, P3, P6, R24, UR11, R16 ;  /* 0x0000000b1822ac10 */ /* 0x002fc8000fe7e010 */
[----:B------:R-:W-:Y:S02]  /*73040*/  @!P2 IADD3.X R35, R29, UR10, R17, P3, P6 ;  /* 0x0000000a1d23ac10 */ /* 0x000fe40009fec411 */
[----:B------:R-:W-:-:S13]  /*73050*/  ISETP.LT.OR P3, PT, R28, 0x22, !P0 ;  /* 0x000000221c00780c */ /* 0x000fda0004761670 */
[----:B------:R-:W0:Y:S01]  /*73060*/  @!P3 LDC.64 R16, c[0x0][0x5c0] ;  /* 0x00017000ff10bb82 */ /* 0x000e220000000a00 */
[----:B------:R-:W-:Y:S02]  /*73070*/  @P3 LOP3.LUT R10, R10, 0x2, RZ, 0xfc, !PT ;  /* 0x000000020a0a3812 */ /* 0x000fe400078efcff */
[----:B0-----:R-:W-:-:S04]  /*73080*/  @!P3 IADD3 R36, P2, P6, R24, UR11, R16 ;  /* 0x0000000b1824bc10 */ /* 0x001fc8000fe5e010 */
[----:B------:R-:W-:Y:S02]  /*73090*/  @!P3 IADD3.X R37, R29, UR10, R17, P2, P6 ;  /* 0x0000000a1d25bc10 */ /* 0x000fe400097ec411 */
[----:B------:R-:W0:Y:S01]  /*730a0*/  @!P5 LDC.64 R16, c[0x0][0x5c0] ;  /* 0x00017000ff10db82 */ /* 0x000e220000000a00 */
[C---:B------:R-:W-:Y:S02]  /*730b0*/  ISETP.LT.OR P2, PT, R28.reuse, 0x29, !P0 ;  /* 0x000000291c00780c */ /* 0x040fe40004741670 */
[----:B------:R-:W-:Y:S02]  /*730c0*/  ISETP.LT.OR P3, PT, R28, 0x32, !P0 ;  /* 0x000000321c00780c */ /* 0x000fe40004761670 */
[----:B0-----:R-:W-:-:S05]  /*730d0*/  @!P5 IADD3 R16, P6, R24, R16, RZ ;  /* 0x000000101810d210 */ /* 0x001fca0007fde0ff */
[----:B------:R-:W-:-:S05]  /*730e0*/  @!P5 IMAD.X R17, R29, 0x1, R17, P6 ;  /* 0x000000011d11d824 */ /* 0x000fca00030e0611 */
[----:B------:R0:W-:Y:S02]  /*730f0*/  @!P5 STG.E.U8 desc[UR32][R16.64+0x10], R22 ;  /* 0x000010161000d986 */ /* 0x0001e4000c101120 */
[----:B0-----:R-:W0:Y:S02]  /*73100*/  @!P2 LDC.64 R16, c[0x0][0x5c0] ;  /* 0x00017000ff10ab82 */ /* 0x001e240000000a00 */
        /* <DEDUP_REMOVED lines=8> */
[----:B------:R1:W-:Y:S10]  /*73190*/  @!P4 STG.E.U8 desc[UR32][R30.64+0x10], R216 ;  /* 0x000010d81e00c986 */ /* 0x0003f4000c101120 */
[----:B0-----:R-:W0:Y:S02]  /*731a0*/  @!P5 LDC.64 R16, c[0x0][0x5c0] ;  /* 0x00017000ff10db82 */ /* 0x001e240000000a00 */
[----:B0-----:R-:W-:-:S04]  /*731b0*/  @!P5 IADD3 R20, P2, P6, R24, UR11, R16 ;  /* 0x0000000b1814dc10 */ /* 0x001fc8000fe5e010 */
[----:B------:R-:W-:Y:S02]  /*731c0*/  @!P5 IADD3.X R21, R29, UR10, R17, P2, P6 ;  /* 0x0000000a1d15dc10 */ /* 0x000fe400097ec411 */
[----:B------:R-:W-:-:S13]  /*731d0*/  ISETP.LT.OR P2, PT, R28, 0x31, !P0 ;  /* 0x000000311c00780c */ /* 0x000fda0004741670 */
[----:B------:R-:W1:Y:S02]  /*731e0*/  @!P2 LDC.64 R16, c[0x0][0x5c0] ;  /* 0x00017000ff10ab82 */ /* 0x000e640000000a00 */
[----:B-1----:R-:W-:-:S04]  /*731f0*/  @!P2 IADD3 R30, P4, P6, R24, UR11, R16 ;  /* 0x0000000b181eac10 */ /* 0x002fc8000fe9e010 */
[----:B------:R-:W-:Y:S02]  /*73200*/  @!P2 IADD3.X R31, R29, UR10, R17, P4, P6 ;  /* 0x0000000a1d1fac10 */ /* 0x000fe4000a7ec411 */
[----:B------:R-:W0:Y:S01]  /*73210*/  @!P3 LDC.64 R16, c[0x0][0x5c0] ;  /* 0x00017000ff10bb82 */ /* 0x000e220000000a00 */
[----:B------:R-:W-:-:S13]  /*73220*/  ISETP.LT.OR P2, PT, R28, 0x12, !P0 ;  /* 0x000000121c00780c */ /* 0x000fda0004741670 */
[----:B------:R-:W-:Y:S01]  /*73230*/  @!P2 STG.E.U8 desc[UR32][R38.64+0x11], R217 ;  /* 0x000011d92600a986 */ /* 0x000fe2000c101120 */
[----:B------:R-:W-:Y:S02]  /*73240*/  ISETP.LT.OR P2, PT, R28, 0x39, !P0 ;  /* 0x000000391c00780c */ /* 0x000fe40004741670 */
        /* <DEDUP_REMOVED lines=16> */
[----:B------:R0:W-:Y:S04]  /*73350*/  @!P4 STG.E.U8 desc[UR32][R16.64+0x19], R219 ;  /* 0x000019db1000c986 */ /* 0x0001e8000c101120 */
[----:B------:R1:W-:Y:S01]  /*73360*/  @!P2 STG.E.U8 desc[UR32][R26.64+0x18], R220 ;  /* 0x000018dc1a00a986 */ /* 0x0003e2000c101120 */
[----:B------:R-:W-:Y:S01]  /*73370*/  ISETP.LT.OR P2, PT, R28, 0x41, !P0 ;  /* 0x000000411c00780c */ /* 0x000fe20004741670 */
[----:B0-----:R-:W0:Y:S02]  /*73380*/  @!P3 LDC.64 R16, c[0x0][0x5c0] ;  /* 0x00017000ff10bb82 */ /* 0x001e240000000a00 */
[----:B0-----:R-:W-:-:S04]  /*73390*/  @!P3 IADD3 R22, P4, P6, R24, UR11, R16 ;  /* 0x0000000b1816bc10 */ /* 0x001fc8000fe9e010 */
[----:B------:R-:W-:-:S06]  /*733a0*/  @!P3 IADD3.X R23, R29, UR10, R17, P4, P6 ;  /* 0x0000000a1d17bc10 */ /* 0x000fcc000a7ec411 */
[----:B------:R-:W1:Y:S01]  /*733b0*/  @!P2 LDC.64 R16, c[0x0][0x5c0] ;  /* 0x00017000ff10ab82 */ /* 0x000e620000000a00 */
[----:B------:R-:W-:Y:S02]  /*733c0*/  ISETP.LT.OR P3, PT, R28, 0x42, !P0 ;  /* 0x000000421c00780c */ /* 0x000fe40004761670 */
[----:B-1----:R-:W-:-:S04]  /*733d0*/  @!P2 IADD3 R26, P4, P6, R24, UR11, R16 ;  /* 0x0000000b181aac10 */ /* 0x002fc8000fe9e010 */
[----:B------:R-:W-:-:S07]  /*733e0*/  @!P2 IADD3.X R27, R29, UR10, R17, P4, P6 ;  /* 0x0000000a1d1bac10 */ /* 0x000fce000a7ec411 */
[----:B------:R-:W0:Y:S01]  /*733f0*/  @!P3 LDC.64 R16, c[0x0][0x5c0] ;  /* 0x00017000ff10bb82 */ /* 0x000e220000000a00 */
[----:B------:R-:W-:-:S13]  /*73400*/  ISETP.LT.OR P2, PT, R28, 0x1a, !P0 ;  /* 0x0000001a1c00780c */ /* 0x000fda0004741670 */
[----:B------:R-:W-:Y:S01]  /*73410*/  @!P2 STG.E.U8 desc[UR32][R18.64+0x19], R221 ;  /* 0x000019dd1200a986 */ /* 0x000fe2000c101120 */
[----:B------:R-:W-:Y:S02]  /*73420*/  ISETP.LT.OR P2, PT, R28, 0x49, !P0 ;  /* 0x000000491c00780c */ /* 0x000fe40004741670 */
[----:B0-----:R-:W-:-:S04]  /*73430*/  @!P3 IADD3 R44, P4, P6, R24, UR11, R16 ;  /* 0x0000000b182cbc10 */ /* 0x001fc8000fe9e010 */
[----:B------:R-:W-:Y:S02]  /*73440*/  @!P3 IADD3.X R45, R29, UR10, R17, P4, P6 ;  /* 0x0000000a1d2dbc10 */ /* 0x000fe4000a7ec411 */
[----:B------:R-:W-:Y:S02]  /*73450*/  ISETP.LT.OR P4, PT, R28, 0x21, !P1 ;  /* 0x000000211c00780c */ /* 0x000fe40004f81670 */
[----:B------:R-:W-:-:S11]  /*73460*/  LOP3.LUT P3, RZ, R10, 0x2, RZ, 0xc0, !PT ;  /* 0x000000020aff7812 */ /* 0x000fd6000786c0ff */
        /* <DEDUP_REMOVED lines=16> */
[----:B------:R-:W-:Y:S02]  /*73570*/  ISETP.LT.OR P6, PT, R28, 0x51, !P0 ;  /* 0x000000511c00780c */ /* 0x000fe400047c1670 */
[----:B------:R-:W-:-:S11]  /*73580*/  LOP3.LUT P2, RZ, R10, 0x1, RZ, 0xc0, !PT ;  /* 0x000000010aff7812 */ /* 0x000fd6000784c0ff */
[----:B------:R-:W0:Y:S02]  /*73590*/  @!P6 LDC.64 R16, c[0x0][0x5c0] ;  /* 0x00017000ff10eb82 */ /* 0x000e240000000a00 */
[----:B------:R-:W-:Y:S04]  /*735a0*/  @!P2 STG.E.U8 desc[UR32][R34.64+0x20], R224 ;  /* 0x000020e02200a986 */ /* 0x000fe8000c101120 */
[----:B------:R-:W-:Y:S01]  /*735b0*/  @!P3 STG.E.U8 desc[UR32][R36.64+0x21], R225 ;  /* 0x000021e12400b986 */ /* 0x000fe2000c101120 */
[----:B------:R-:W-:Y:S02]  /*735c0*/  ISETP.LT.OR P3, PT, R28, 0x29, !P1 ;  /* 0x000000291c00780c */ /* 0x000fe40004f61670 */
[----:B0-----:R-:W-:-:S04]  /*735d0*/  @!P6 IADD3 R46, P2, P4, R24, UR11, R16 ;  /* 0x0000000b182eec10 */ /* 0x001fc8000fc5e010 */
[----:B------:R-:W-:Y:S02]  /*735e0*/  @!P6 IADD3.X R47, R29, UR10, R17, P2, P4 ;  /* 0x0000000a1d2fec10 */ /* 0x000fe400097e8411 */
[----:B------:R-:W-:-:S13]  /*735f0*/  ISETP.LT.OR P2, PT, R28, 0x52, !P0 ;  /* 0x000000521c00780c */ /* 0x000fda0004741670 */
[----:B------:R-:W0:Y:S01]  /*73600*/  @!P2 LDC.64 R16, c[0x0][0x5c0] ;  /* 0x00017000ff10ab82 */ /* 0x000e220000000a00 */
[----:B------:R-:W-:-:S04]  /*73610*/  @P2 LOP3.LUT R14, R14, 0x40000000, RZ, 0xfc, !PT ;  /* 0x400000000e0e2812 */ /* 0x000fc800078efcff */
[----:B------:R-:W-:Y:S02]  /*73620*/  LOP3.LUT R14, R14, 0x7fffffff, RZ, 0xc0, !PT ;  /* 0x7fffffff0e0e7812 */ /* 0x000fe400078ec0ff */
[----:B0-----:R-:W-:-:S04]  /*73630*/  @!P2 IADD3 R48, P4, P6, R24, UR11, R16 ;  /* 0x0000000b1830ac10 */ /* 0x001fc8000fe9e010 */
[----:B------:R-:W-:Y:S02]  /*73640*/  @!P2 IADD3.X R49, R29, UR10, R17, P4, P6 ;  /* 0x0000000a1d31ac10 */ /* 0x000fe4000a7ec411 */
[----:B------:R-:W0:Y:S01]  /*73650*/  @!P3 LDC.64 R16, c[0x0][0x5c0] ;  /* 0x00017000ff10bb82 */ /* 0x000e220000000a00 */
[----:B------:R-:W-:Y:S02]  /*73660*/  ISETP.LT.OR P2, PT, R28, 0x29, !P0 ;  /* 0x000000291c00780c */ /* 0x000fe40004741670 */
[----:B0-----:R-:W-:-:S05]  /*73670*/  @!P3 IADD3 R16, P4, R24, R16, RZ ;  /* 0x000000101810b210 */ /* 0x001fca0007f9e0ff */
[----:B------:R-:W-:-:S05]  /*73680*/  @!P3 IMAD.X R17, R29, 0x1, R17, P4 ;  /* 0x000000011d11b824 */ /* 0x000fca00020e0611 */
[----:B------:R0:W-:Y:S01]  /*73690*/  @!P3 STG.E.U8 desc[UR32][R16.64+0x28], R226 ;  /* 0x000028e21000b986 */ /* 0x0001e2000c101120 */
[----:B------:R-:W-:-:S13]  /*736a0*/  ISETP.LT.OR P3, PT, R28, 0x59, !P0 ;  /* 0x000000591c00780c */ /* 0x000fda0004761670 */
[----:B0-----:R-:W0:Y:S01]  /*736b0*/  @!P3 LDC.64 R16, c[0x0][0x5c0] ;  /* 0x00017000ff10bb82 */ /* 0x001e220000000a00 */
[----:B------:R-:W-:Y:S02]  /*736c0*/  @P3 LOP3.LUT R14, R14, 0x80000000, RZ, 0xfc, !PT ;  /* 0x800000000e0e3812 */ /* 0x000fe400078efcff */
        /* <DEDUP_REMOVED lines=8> */
[----:B------:R1:W-:Y:S04]  /*73750*/  @!P2 STG.E.U8 desc[UR32][R32.64+0x28], R228 ;  /* 0x000028e42000a986 */ /* 0x0003e8000c101120 */
[----:B------:R-:W-:Y:S01]  /*73760*/  @!P5 STG.E.U8 desc[UR32][R20.64+0x29], R229 ;  /* 0x000029e51400d986 */ /* 0x000fe2000c101120 */
[----:B------:R-:W-:-:S05]  /*73770*/  ISETP.LT.OR P5, PT, R28, 0x31, !P1 ;  /* 0x000000311c00780c */ /* 0x000fca0004fa1670 */
[----:B0-----:R-:W0:Y:S02]  /*73780*/  @!P4 LDC.64 R16, c[0x0][0x5c0] ;  /* 0x00017000ff10cb82 */ /* 0x001e240000000a00 */
[----:B0-----:R-:W-:-:S04]  /*73790*/  @!P4 IADD3 R34, P3, P6, R24, UR11, R16 ;  /* 0x0000000b1822cc10 */ /* 0x001fc8000fe7e010 */
[----:B------:R-:W-:Y:S02]  /*737a0*/  @!P4 IADD3.X R35, R29, UR10, R17, P3, P6 ;  /* 0x0000000a1d23cc10 */ /* 0x000fe40009fec411 */
[----:B------:R-:W-:-:S13]  /*737b0*/  ISETP.LT.OR P3, PT, R28, 0x61, !P0 ;  /* 0x000000611c00780c */ /* 0x000fda0004761670 */
[----:B------:R-:W1:Y:S01]  /*737c0*/  @!P3 LDC.64 R16, c[0x0][0x5c0] ;  /* 0x00017000ff10bb82 */ /* 0x000e620000000a00 */
[----:B------:R-:W-:-:S04]  /*737d0*/  @P3 LOP3.LUT R0, R0, 0x10, RZ, 0xfc, !PT ;  /* 0x0000001000003812 */ /* 0x000fc800078efcff */
[----:B------:R-:W-:Y:S02]  /*737e0*/  LOP3.LUT R0, R0, 0xfffff7ff, RZ, 0xc0, !PT ;  /* 0xfffff7ff00007812 */ /* 0x000fe400078ec0ff */
[----:B-1----:R-:W-:-:S04]  /*737f0*/  @!P3 IADD3 R32, P2, P6, R24, UR11, R16 ;  /* 0x0000000b1820bc10 */ /* 0x002fc8000fe5e010 */
        /* <DEDUP_REMOVED lines=8> */
[C---:B------:R-:W-:Y:S02]  /*73880*/  ISETP.LT.OR P2, PT, R28.reuse, 0x69, !P0 ;  /* 0x000000691c00780c */ /* 0x040fe40004741670 */
[----:B------:R-:W-:-:S11]  /*73890*/  ISETP.LT.OR P3, PT, R28, 0x6a, !P0 ;  /* 0x0000006a1c00780c */ /* 0x000fd60004761670 */
[----:B------:R-:W-:-:S04]  /*738a0*/  @P2 LOP3.LUT R0, R0, 0x1000, RZ, 0xfc, !PT ;  /* 0x0000100000002812 */ /* 0x000fc800078efcff */
[----:B------:R-:W-:-:S04]  /*738b0*/  LOP3.LUT R0, R0, 0xfffffffe, RZ, 0xc0, !PT ;  /* 0xfffffffe00007812 */ /* 0x000fc800078ec0ff */
[----:B------:R-:W-:Y:S02]  /*738c0*/  @P3 LOP3.LUT R0, R0, 0x1, RZ, 0xfc, !PT ;  /* 0x0000000100003812 */ /* 0x000fe400078efcff */
[----:B0-----:R-:W-:Y:S02]  /*738d0*/  @!P5 IADD3 R16, P6, R24, R16, RZ ;  /* 0x000000101810d210 */ /* 0x001fe40007fde0ff */
[----:B------:R-:W-:-:S03]  /*738e0*/  LOP3.LUT R0, R0, 0xffffffdf, RZ, 0xc0, !PT ;  /* 0xffffffdf00007812 */ /* 0x000fc600078ec0ff */
        /* <DEDUP_REMOVED lines=11> */
[----:B------:R-:W-:Y:S01]  /*739a0*/  @!P2 STG.E.U8 desc[UR32][R30.64+0x30], R232 ;  /* 0x000030e81e00a986 */ /* 0x000fe2000c101120 */
[----:B------:R-:W-:Y:S01]  /*739b0*/  ISETP.LT.OR P2, PT, R28, 0x71, !P0 ;  /* 0x000000711c00780c */ /* 0x000fe20004741670 */
[----:B0-----:R-:W0:-:S12]  /*739c0*/  @!P3 LDC.64 R16, c[0x0][0x5c0] ;  /* 0x00017000ff10bb82 */ /* 0x001e180000000a00 */
[----:B------:R-:W-:-:S04]  /*739d0*/  @P2 LOP3.LUT R0, R0, 0x20, RZ, 0xfc, !PT ;  /* 0x0000002000002812 */ /* 0x000fc800078efcff */
[----:B------:R-:W-:Y:S02]  /*739e0*/  LOP3.LUT R0, R0, 0xffffdfff, RZ, 0xc0, !PT ;  /* 0xffffdfff00007812 */ /* 0x000fe400078ec0ff */
[----:B0-----:R-:W-:-:S04]  /*739f0*/  @!P3 IADD3 R20, P5, P6, R24, UR11, R16 ;  /* 0x0000000b1814bc10 */ /* 0x001fc8000febe010 */
[----:B------:R-:W-:Y:S02]  /*73a00*/  @!P3 IADD3.X R21, R29, UR10, R17, P5, P6 ;  /* 0x0000000a1d15bc10 */ /* 0x000fe4000afec411 */
[----:B------:R-:W0:Y:S01]  /*73a10*/  @!P2 LDC.64 R16, c[0x0][0x5c0] ;  /* 0x00017000ff10ab82 */ /* 0x000e220000000a00 */
[----:B------:R-:W-:-:S13]  /*73a20*/  ISETP.LT.OR P3, PT, R28, 0x72, !P0 ;  /* 0x000000721c00780c */ /* 0x000fda0004761670 */
[----:B------:R-:W-:-:S04]  /*73a30*/  @P3 LOP3.LUT R0, R0, 0x2000, RZ, 0xfc, !PT ;  /* 0x0000200000003812 */ /* 0x000fc800078efcff */
[----:B------:R-:W-:Y:S02]  /*73a40*/  LOP3.LUT R0, R0, 0xffffbfff, RZ, 0xc0, !PT ;  /* 0xffffbfff00007812 */ /* 0x000fe400078ec0ff */
[----:B0-----:R-:W-:-:S04]  /*73a50*/  @!P2 IADD3 R54, P5, P6, R24, UR11, R16 ;  /* 0x0000000b1836ac10 */ /* 0x001fc8000febe010 */
        /* <DEDUP_REMOVED lines=8> */
[----:B------:R-:W-:-:S03]  /*73ae0*/  ISETP.LT.OR P3, PT, R28, 0x7a, !P0 ;  /* 0x0000007a1c00780c */ /* 0x000fc60004761670 */
[----:B------:R-:W-:-:S04]  /*73af0*/  @P2 LOP3.LUT R0, R0, 0x4000, RZ, 0xfc, !PT ;  /* 0x0000400000002812 */ /* 0x000fc800078efcff */
[----:B------:R-:W-:-:S04]  /*73b00*/  LOP3.LUT R0, R0, 0xffffffbf, RZ, 0xc0, !PT ;  /* 0xffffffbf00007812 */ /* 0x000fc800078ec0ff */
[----:B------:R-:W0:Y:S02]  /*73b10*/  @!P5 LDC.64 R16, c[0x0][0x5c0] ;  /* 0x00017000ff10db82 */ /* 0x000e240000000a00 */
[----:B------:R-:W-:-:S04]  /*73b20*/  @P3 LOP3.LUT R0, R0, 0x40, RZ, 0xfc, !PT ;  /* 0x0000004000003812 */ /* 0x000fc800078efcff */
[----:B------:R-:W-:Y:S02]  /*73b30*/  LOP3.LUT R0, R0, 0xffffff7f, RZ, 0xc0, !PT ;  /* 0xffffff7f00007812 */ /* 0x000fe400078ec0ff */
        /* <DEDUP_REMOVED lines=14> */
[----:B0-----:R-:W0:-:S12]  /*73c20*/  @!P3 LDC.64 R16, c[0x0][0x5c0] ;  /* 0x00017000ff10bb82 */ /* 0x001e180000000a00 */
[----:B------:R-:W-:Y:S02]  /*73c30*/  @P2 LOP3.LUT R0, R0, 0x80, RZ, 0xfc, !PT ;  /* 0x0000008000002812 */ /* 0x000fe400078efcff */
[----:B------:R-:W-:Y:S02]  /*73c40*/  F2FP.SATFINITE.E4M3.F32.PACK_AB_MERGE_C R15, RZ, R15, RZ ;  /* 0x0000000fff0f723e */ /* 0x000fe400048070ff */
[----:B------:R-:W-:Y:S02]  /*73c50*/  LOP3.LUT R0, R0, 0xffff7fff, RZ, 0xc0, !PT ;  /* 0xffff7fff00007812 */ /* 0x000fe400078ec0ff */
[----:B0-----:R-:W-:-:S04]  /*73c60*/  @!P3 IADD3 R30, P5, P6, R24, UR11, R16 ;  /* 0x0000000b181ebc10 */ /* 0x001fc8000febe010 */
[----:B------:R-:W-:Y:S02]  /*73c70*/  @!P3 IADD3.X R31, R29, UR10, R17, P5, P6 ;  /* 0x0000000a1d1fbc10 */ /* 0x000fe4000afec411 */
[----:B------:R-:W1:Y:S01]  /*73c80*/  @!P2 LDC.64 R16, c[0x0][0x5c0] ;  /* 0x00017000ff10ab82 */ /* 0x000e620000000a00 */
[----:B------:R-:W-:-:S13]  /*73c90*/  ISETP.LT.OR P3, PT, R28, 0x82, !P0 ;  /* 0x000000821c00780c */ /* 0x000fda0004761670 */
[----:B------:R-:W-:Y:S02]  /*73ca0*/  @P3 LOP3.LUT R0, R0, 0x8000, RZ, 0xfc, !PT ;  /* 0x0000800000003812 */ /* 0x000fe400078efcff */
[----:B-1----:R-:W-:-:S04]  /*73cb0*/  @!P2 IADD3 R38, P5, P6, R24, UR11, R16 ;  /* 0x0000000b1826ac10 */ /* 0x002fc8000febe010 */
[----:B------:R-:W-:Y:S02]  /*73cc0*/  @!P2 IADD3.X R39, R29, UR10, R17, P5, P6 ;  /* 0x0000000a1d27ac10 */ /* 0x000fe4000afec411 */
[----:B------:R-:W0:Y:S01]  /*73cd0*/  @!P3 LDC.64 R16, c[0x0][0x5c0] ;  /* 0x00017000ff10bb82 */ /* 0x000e220000000a00 */
[----:B------:R-:W-:-:S13]  /*73ce0*/  ISETP.LT.OR P2, PT, R28, 0x3a, !P0 ;  /* 0x0000003a1c00780c */ /* 0x000fda0004741670 */
[----:B------:R-:W-:Y:S01]  /*73cf0*/  @!P2 STG.E.U8 desc[UR32][R22.64+0x39], R237 ;  /* 0x000039ed1600a986 */ /* 0x000fe2000c101120 */
[----:B0-----:R-:W-:-:S04]  /*73d00*/  @!P3 IADD3 R60, P5, P6, R24, UR11, R16 ;  /* 0x0000000b183cbc10 */ /* 0x001fc8000febe010 */
[----:B------:R-:W-:Y:S02]  /*73d10*/  @!P3 IADD3.X R61, R29, UR10, R17, P5, P6 ;  /* 0x0000000a1d3dbc10 */ /* 0x000fe4000afec411 */
[----:B------:R-:W-:-:S13]  /*73d20*/  ISETP.LT.OR P5, PT, R28, 0x41, !P1 ;  /* 0x000000411c00780c */ /* 0x000fda0004fa1670 */
[----:B------:R-:W0:Y:S01]  /*73d30*/  @!P5 LDC.64 R16, c[0x0][0x5c0] ;  /* 0x00017000ff10db82 */ /* 0x000e220000000a00 */
        /* <DEDUP_REMOVED lines=8> */
[----:B------:R-:W0:Y:S01]  /*73dc0*/  @!P5 LDC.64 R16, c[0x0][0x5c0] ;  /* 0x00017000ff10db82 */ /* 0x000e220000000a00 */
[----:B------:R-:W-:Y:S01]  /*73dd0*/  ISETP.LT.OR P3, PT, R28, 0x8a, !P0 ;  /* 0x0000008a1c00780c */ /* 0x000fe20004761670 */
[----:B----4-:R-:W-:Y:S01]  /*73de0*/  FMUL R15, R63, UR27 ;  /* 0x0000001b3f0f7c20 */ /* 0x010fe20008400000 */
[----:B------:R-:W-:-:S04]  /*73df0*/  LOP3.LUT R0, R0, 0xfffeffff, RZ, 0xc0, !PT ;  /* 0xfffeffff00007812 */ /* 0x000fc800078ec0ff */
[----:B------:R-:W-:Y:S02]  /*73e00*/  F2FP.SATFINITE.E4M3.F32.PACK_AB_MERGE_C R15, RZ, R15, RZ ;  /* 0x0000000fff0f723e */ /* 0x000fe400048070ff */
[----:B------:R-:W-:Y:S02]  /*73e10*/  @P2 LOP3.LUT R0, R0, 0x10000, RZ, 0xfc, !PT ;  /* 0x0001000000002812 */ /* 0x000fe400078efcff */
[----:B------:R-:W-:Y:S02]  /*73e20*/  ISETP.LT.OR P2, PT, R28, 0x41, !P0 ;  /* 0x000000411c00780c */ /* 0x000fe40004741670 */
[----:B0-----:R-:W-:-:S05]  /*73e30*/  @!P5 IADD3 R16, P6, R24, R16, RZ ;  /* 0x000000101810d210 */ /* 0x001fca0007fde0ff */
[----:B------:R-:W-:-:S05]  /*73e40*/  @!P5 IMAD.X R17, R29, 0x1, R17, P6 ;  /* 0x000000011d11d824 */ /* 0x000fca00030e0611 */
[----:B------:R0:W-:Y:S02]  /*73e50*/  @!P5 STG.E.U8 desc[UR32][R16.64+0x41], R15 ;  /* 0x0000410f1000d986 */ /* 0x0001e4000c101120 */
[----:B0-----:R-:W0:Y:S01]  /*73e60*/  @!P3 LDC.64 R16, c[0x0][0x5c0] ;  /* 0x00017000ff10bb82 */ /* 0x001e220000000a00 */
[----:B---3--:R-:W-:-:S05]  /*73e70*/  FMUL R15, R62, UR27 ;  /* 0x0000001b3e0f7c20 */ /* 0x008fca0008400000 */
[----:B------:R-:W-:-:S05]  /*73e80*/  F2FP.SATFINITE.E4M3.F32.PACK_AB_MERGE_C R15, RZ, R15, RZ ;  /* 0x0000000fff0f723e */ /* 0x000fca00048070ff */
[----:B------:R1:W-:Y:S01]  /*73e90*/  @!P2 STG.E.U8 desc[UR32][R26.64+0x40], R15 ;  /* 0x0000400f1a00a986 */ /* 0x0003e2000c101120 */
[----:B------:R-:W-:Y:S02]  /*73ea0*/  ISETP.LT.OR P2, PT, R28, 0x91, !P0 ;  /* 0x000000911c00780c */ /* 0x000fe40004741670 */
[----:B0-----:R-:W-:-:S04]  /*73eb0*/  @!P3 IADD3 R22, P5, P6, R24, UR11, R16 ;  /* 0x0000000b1816bc10 */ /* 0x001fc8000febe010 */
[----:B------:R-:W-:-:S07]  /*73ec0*/  @!P3 IADD3.X R23, R29, UR10, R17, P5, P6 ;  /* 0x0000000a1d17bc10 */ /* 0x000fce000afec411 */
[----:B------:R-:W0:Y:S01]  /*73ed0*/  @!P2 LDC.64 R16, c[0x0][0x5c0] ;  /* 0x00017000ff10ab82 */ /* 0x000e220000000a00 */
[----:B------:R-:W-:-:S04]  /*73ee0*/  LOP3.LUT R0, R0, 0xfffffffd, RZ, 0xc0, !PT ;  /* 0xfffffffd00007812 */ /* 0x000fc800078ec0ff */
[----:B------:R-:W-:Y:S02]  /*73ef0*/  @P3 LOP3.LUT R0, R0, 0x2, RZ, 0xfc, !PT ;  /* 0x0000000200003812 */ /* 0x000fe400078efcff */
[----:B------:R-:W-:Y:S02]  /*73f00*/  ISETP.LT.OR P3, PT, R28, 0x92, !P0 ;  /* 0x000000921c00780c */ /* 0x000fe40004761670 */
[----:B0-----:R-:W-:-:S04]  /*73f10*/  @!P2 IADD3 R62, P5, P6, R24, UR11, R16 ;  /* 0x0000000b183eac10 */ /* 0x001fc8000febe010 */
[----:B------:R-:W-:-:S07]  /*73f20*/  @!P2 IADD3.X R63, R29, UR10, R17, P5, P6 ;  /* 0x0000000a1d3fac10 */ /* 0x000fce000afec411 */
[----:B------:R-:W0:Y:S01]  /*73f30*/  @!P3 LDC.64 R16, c[0x0][0x5c0] ;  /* 0x00017000ff10bb82 */ /* 0x000e220000000a00 */
[----:B------:R-:W-:Y:S02]  /*73f40*/  LOP3.LUT R0, R0, 0xfffffff7, RZ, 0xc0, !PT ;  /* 0xfffffff700007812 */ /* 0x000fe400078ec0ff */
[----:B0-----:R-:W-:-:S04]  /*73f50*/  @!P3 IADD3 R66, P5, P6, R24, UR11, R16 ;  /* 0x0000000b1842bc10 */ /* 0x001fc8000febe010 */
[----:B------:R-:W-:Y:S02]  /*73f60*/  @!P3 IADD3.X R67, R29, UR10, R17, P5, P6 ;  /* 0x0000000a1d43bc10 */ /* 0x000fe4000afec411 */
[----:B------:R-:W-:Y:S02]  /*73f70*/  ISETP.LT.OR P5, PT, R28, 0x49, !P1 ;  /* 0x000000491c00780c */ /* 0x000fe40004fa1670 */
[----:B------:R-:W-:Y:S02]  /*73f80*/  @P2 LOP3.LUT R0, R0, 0x8, RZ, 0xfc, !PT ;  /* 0x0000000800002812 */ /* 0x000fe400078efcff */
[----:B------:R-:W-:-:S09]  /*73f90*/  ISETP.LT.OR P2, PT, R28, 0x42, !P0 ;  /* 0x000000421c00780c */ /* 0x000fd20004741670 */
[----:B------:R-:W0:Y:S01]  /*73fa0*/  @!P5 LDC.64 R16, c[0x0][0x5c0] ;  /* 0x00017000ff10db82 */ /* 0x000e220000000a00 */
[----:B-1----:R-:W-:-:S05]  /*73fb0*/  FMUL R15, R65, UR27 ;  /* 0x0000001b410f7c20 */ /* 0x002fca0008400000 */
[----:B------:R-:W-:-:S05]  /*73fc0*/  F2FP.SATFINITE.E4M3.F32.PACK_AB_MERGE_C R15, RZ, R15, RZ ;  /* 0x0000000fff0f723e */ /* 0x000fca00048070ff */
[----:B------:R1:W-:Y:S01]  /*73fd0*/  @!P2 STG.E.U8 desc[UR32][R44.64+0x41], R15 ;  /* 0x0000410f2c00a986 */ /* 0x0003e2000c101120 */
[----:B------:R-:W-:Y:S01]  /*73fe0*/  ISETP.LT.OR P2, PT, R28, 0x99, !P0 ;  /* 0x000000991c00780c */ /* 0x000fe20004741670 */
[----:B-1----:R-:W-:Y:S01]  /*73ff0*/  FMUL R15, R64, UR27 ;  /* 0x0000001b400f7c20 */ /* 0x002fe20008400000 */
[----:B0-----:R-:W-:-:S04]  /*74000*/  @!P5 IADD3 R16, P6, R24, R16, RZ ;  /* 0x000000101810d210 */ /* 0x001fc80007fde0ff */
[----:B------:R-:W-:Y:S01]  /*74010*/  F2FP.SATFINITE.E4M3.F32.PACK_AB_MERGE_C R15, RZ, R15, RZ ;  /* 0x0000000fff0f723e */ /* 0x000fe200048070ff */
[----:B------:R-:W-:-:S05]  /*74020*/  @!P5 IMAD.X R17, R29, 0x1, R17, P6 ;  /* 0x000000011d11d824 */ /* 0x000fca00030e0611 */
[----:B------:R0:W-:Y:S02]  /*74030*/  @!P5 STG.E.U8 desc[UR32][R16.64+0x48], R15 ;  /* 0x0000480f1000d986 */ /* 0x0001e4000c101120 */
[----:B0-----:R-:W0:Y:S02]  /*74040*/  @!P2 LDC.64 R16, c[0x0][0x5c0] ;  /* 0x00017000ff10ab82 */ /* 0x001e240000000a00 */
[----:B0-----:R-:W-:-:S04]  /*74050*/  @!P2 IADD3 R64, P5, P6, R24, UR11, R16 ;  /* 0x0000000b1840ac10 */ /* 0x001fc8000febe010 */
[----:B------:R-:W-:Y:S02]  /*74060*/  @!P2 IADD3.X R65, R29, UR10, R17, P5, P6 ;  /* 0x0000000a1d41ac10 */ /* 0x000fe4000afec411 */
[----:B------:R-:W-:-:S13]  /*74070*/  ISETP.LT.OR P5, PT, R28, 0x4a, !P1 ;  /* 0x0000004a1c00780c */ /* 0x000fda0004fa1670 */
[----:B------:R-:W0:Y:S01]  /*74080*/  @!P5 LDC.64 R16, c[0x0][0x5c0] ;  /* 0x00017000ff10db82 */ /* 0x000e220000000a00 */
[----:B------:R-:W-:Y:S01]  /*74090*/  LOP3.LUT R0, R0, 0xfffdffff, RZ, 0xc0, !PT ;  /* 0xfffdffff00007812 */ /* 0x000fe200078ec0ff */
[----:B------:R-:W-:-:S03]  /*740a0*/  FMUL R15, R69, UR27 ;  /* 0x0000001b450f7c20 */ /* 0x000fc60008400000 */
[----:B------:R-:W-:Y:S02]  /*740b0*/  @P3 LOP3.LUT R0, R0, 0x20000, RZ, 0xfc, !PT ;  /* 0x0002000000003812 */ /* 0x000fe400078efcff */
[----:B------:R-:W-:Y:S02]  /*740c0*/  ISETP.LT.OR P3, PT, R28, 0x9a, !P0 ;  /* 0x0000009a1c00780c */ /* 0x000fe40004761670 */
[----:B------:R-:W-:Y:S02]  /*740d0*/  F2FP.SATFINITE.E4M3.F32.PACK_AB_MERGE_C R15, RZ, R15, RZ ;  /* 0x0000000fff0f723e */ /* 0x000fe400048070ff */
[----:B------:R-:W-:Y:S02]  /*740e0*/  LOP3.LUT R0, R0, 0xfffbffff, RZ, 0xc0, !PT ;  /* 0xfffbffff00007812 */ /* 0x000fe400078ec0ff */
[----:B0-----:R-:W-:-:S05]  /*740f0*/  @!P5 IADD3 R16, P6, R24, R16, RZ ;  /* 0x000000101810d210 */ /* 0x001fca0007fde0ff */
[----:B------:R-:W-:Y:S01]  /*74100*/  @!P5 IMAD.X R17, R29, 0x1, R17, P6 ;  /* 0x000000011d11d824 */ /* 0x000fe200030e0611 */
[----:B------:R-:W-:-:S04]  /*74110*/  @P2 LOP3.LUT R0, R0, 0x40000, RZ, 0xfc, !PT ;  /* 0x0004000000002812 */ /* 0x000fc800078efcff */
[----:B------:R0:W-:Y:S01]  /*74120*/  @!P5 STG.E.U8 desc[UR32][R16.64+0x49], R15 ;  /* 0x0000490f1000d986 */ /* 0x0001e2000c101120 */
[----:B------:R-:W-:Y:S01]  /*74130*/  ISETP.LT.OR P2, PT, R28, 0x49, !P0 ;  /* 0x000000491c00780c */ /* 0x000fe20004741670 */
[----:B0-----:R-:W0:Y:S01]  /*74140*/  @!P3 LDC.64 R16, c[0x0][0x5c0] ;  /* 0x00017000ff10bb82 */ /* 0x001e220000000a00 */
[----:B------:R-:W-:-:S05]  /*74150*/  FMUL R15, R68, UR27 ;  /* 0x0000001b440f7c20 */ /* 0x000fca0008400000 */
[----:B------:R-:W-:-:S06]  /*74160*/  F2FP.SATFINITE.E4M3.F32.PACK_AB_MERGE_C R15, RZ, R15, RZ ;  /* 0x0000000fff0f723e */ /* 0x000fcc00048070ff */
        /* <DEDUP_REMOVED lines=52> */
[----:B------:R-:W-:-:S04]  /*744b0*/  @P3 LOP3.LUT R0, R0, 0x4, RZ, 0xfc, !PT ;  /* 0x0000000400003812 */ /* 0x000fc800078efcff */
[----:B------:R-:W-:-:S04]  /*744c0*/  LOP3.LUT R0, R0, 0xfffffbff, RZ, 0xc0, !PT ;  /* 0xfffffbff00007812 */ /* 0x000fc800078ec0ff */
[----:B------:R-:W-:Y:S02]  /*744d0*/  @P2 LOP3.LUT R0, R0, 0x400, RZ, 0xfc, !PT ;  /* 0x0000040000002812 */ /* 0x000fe400078efcff */
[----:B0-----:R-:W-:-:S04]  /*744e0*/  @!P2 IADD3 R74, P5, P6, R24, UR11, R16 ;  /* 0x0000000b184aac10 */ /* 0x001fc8000febe010 */
[----:B------:R-:W-:Y:S02]  /*744f0*/  @!P2 IADD3.X R75, R29, UR10, R17, P5, P6 ;  /* 0x0000000a1d4bac10 */ /* 0x000fe4000afec411 */
[----:B------:R-:W-:-:S13]  /*74500*/  ISETP.LT.OR P2, PT, R28, 0xb2, !P0 ;  /* 0x000000b21c00780c */ /* 0x000fda0004741670 */
[----:B------:R-:W0:Y:S01]  /*74510*/  @!P2 LDC.64 R16, c[0x0][0x5c0] ;  /* 0x00017000ff10ab82 */ /* 0x000e220000000a00 */
[----:B------:R-:W-:-:S04]  /*74520*/  LOP3.LUT R0, R0, 0xffbfffff, RZ, 0xc0, !PT ;  /* 0xffbfffff00007812 */ /* 0x000fc800078ec0ff */
[----:B------:R-:W-:Y:S01]  /*74530*/  @P2 LOP3.LUT R0, R0, 0x400000, RZ, 0xfc, !PT ;  /* 0x0040000000002812 */ /* 0x000fe200078efcff */
[----:B-1----:R-:W-:Y:S02]  /*74540*/  FMUL R15, R79, UR27 ;  /* 0x0000001b4f0f7c20 */ /* 0x002fe40008400000 */
[----:B------:R-:W2:Y:S03]  /*74550*/  LDL.LU R79, [R1+0x938] ;  /* 0x00093800014f7983 */ /* 0x000ea60000300800 */
[----:B------:R-:W-:Y:S02]  /*74560*/  F2FP.SATFINITE.E4M3.F32.PACK_AB_MERGE_C R15, RZ, R15, RZ ;  /* 0x0000000fff0f723e */ /* 0x000fe400048070ff */
[----:B0-----:R-:W-:-:S04]  /*74570*/  @!P2 IADD3 R76, P5, P6, R24, UR11, R16 ;  /* 0x0000000b184cac10 */ /* 0x001fc8000febe010 */
[----:B------:R-:W-:Y:S02]  /*74580*/  @!P2 IADD3.X R77, R29, UR10, R17, P5, P6 ;  /* 0x0000000a1d4dac10 */ /* 0x000fe4000afec411 */
[----:B------:R-:W-:-:S13]  /*74590*/  LOP3.LUT P2, RZ, R14, 0x40000000, RZ, 0xc0, !PT ;  /* 0x400000000eff7812 */ /* 0x000fda000784c0ff */
[----:B------:R0:W-:Y:S01]  /*745a0*/  @!P2 STG.E.U8 desc[UR32][R48.64+0x51], R15 ;  /* 0x0000510f3000a986 */ /* 0x0001e2000c101120 */
[----:B------:R-:W-:-:S13]  /*745b0*/  ISETP.LT.OR P2, PT, R28, 0x59, !P1 ;  /* 0x000000591c00780c */ /* 0x000fda0004f41670 */
[----:B------:R-:W1:Y:S01]  /*745c0*/  @!P2 LDC.64 R16, c[0x0][0x5c0] ;  /* 0x00017000ff10ab82 */ /* 0x000e620000000a00 */
[----:B0-----:R-:W-:-:S05]  /*745d0*/  FMUL R15, R80, UR27 ;  /* 0x0000001b500f7c20 */ /* 0x001fca0008400000 */
[----:B------:R-:W-:Y:S02]  /*745e0*/  F2FP.SATFINITE.E4M3.F32.PACK_AB_MERGE_C R15, RZ, R15, RZ ;  /* 0x0000000fff0f723e */ /* 0x000fe400048070ff */
[----:B-1----:R-:W-:-:S05]  /*745f0*/  @!P2 IADD3 R16, P5, R24, R16, RZ ;  /* 0x000000101810a210 */ /* 0x002fca0007fbe0ff */
[----:B------:R-:W-:-:S05]  /*74600*/  @!P2 IMAD.X R17, R29, 0x1, R17, P5 ;  /* 0x000000011d11a824 */ /* 0x000fca00028e0611 */
[----:B------:R0:W-:Y:S02]  /*74610*/  @!P2 STG.E.U8 desc[UR32][R16.64+0x58], R15 ;  /* 0x0000580f1000a986 */ /* 0x0001e4000c101120 */
[----:B0-----:R-:W-:Y:S02]  /*74620*/  FMUL R15, R78, UR27 ;  /* 0x0000001b4e0f7c20 */ /* 0x001fe40008400000 */
[----:B------:R-:W3:Y:S04]  /*74630*/  LDL.LU R78, [R1+0x93c] ;  /* 0x00093c00014e7983 */ /* 0x000ee80000300800 */
[----:B------:R-:W4:Y:S01]  /*74640*/  LDL.LU R80, [R1+0x940] ;  /* 0x0009400001507983 */ /* 0x000f220000300800 */
[----:B------:R-:W-:-:S13]  /*74650*/  ISETP.LT.OR P2, PT, R28, 0xb9, !P0 ;  /* 0x000000b91c00780c */ /* 0x000fda0004741670 */
[----:B------:R-:W0:Y:S02]  /*74660*/  @!P2 LDC.64 R16, c[0x0][0x5c0] ;  /* 0x00017000ff10ab82 */ /* 0x000e240000000a00 */
[----:B0-----:R-:W-:-:S04]  /*74670*/  @!P2 IADD3 R48, P5, P6, R24, UR11, R16 ;  /* 0x0000000b1830ac10 */ /* 0x001fc8000febe010 */
[----:B------:R-:W-:Y:S02]  /*74680*/  @!P2 IADD3.X R49, R29, UR10, R17, P5, P6 ;  /* 0x0000000a1d31ac10 */ /* 0x000fe4000afec411 */
[----:B------:R-:W-:-:S13]  /*74690*/  ISETP.LT.OR P5, PT, R28, 0x5a, !P1 ;  /* 0x0000005a1c00780c */ /* 0x000fda0004fa1670 */
[----:B------:R-:W0:Y:S01]  /*746a0*/  @!P5 LDC.64 R16, c[0x0][0x5c0] ;  /* 0x00017000ff10db82 */ /* 0x000e220000000a00 */
[----:B------:R-:W-:Y:S02]  /*746b0*/  F2FP.SATFINITE.E4M3.F32.PACK_AB_MERGE_C R15, RZ, R15, RZ ;  /* 0x0000000fff0f723e */ /* 0x000fe400048070ff */
[----:B------:R-:W-:Y:S02]  /*746c0*/  LOP3.LUT P3, RZ, R14, 0x80000000, RZ, 0xc0, !PT ;  /* 0x800000000eff7812 */ /* 0x000fe4000786c0ff */
[----:B0-----:R-:W-:-:S05]  /*746d0*/  @!P5 IADD3 R16, P6, R24, R16, RZ ;  /* 0x000000101810d210 */ /* 0x001fca0007fde0ff */
[----:B------:R-:W-:-:S05]  /*746e0*/  @!P5 IMAD.X R17, R29, 0x1, R17, P6 ;  /* 0x000000011d11d824 */ /* 0x000fca00030e0611 */
[----:B------:R0:W-:Y:S01]  /*746f0*/  @!P5 STG.E.U8 desc[UR32][R16.64+0x59], R15 ;  /* 0x0000590f1000d986 */ /* 0x0001e2000c101120 */
[----:B------:R-:W-:-:S04]  /*74700*/  LOP3.LUT R14, R14, 0xefffffff, RZ, 0xc0, !PT ;  /* 0xefffffff0e0e7812 */ /* 0x000fc800078ec0ff */
[----:B------:R-:W-:Y:S02]  /*74710*/  @P2 LOP3.LUT R14, R14, 0x10000000, RZ, 0xfc, !PT ;  /* 0x100000000e0e2812 */ /* 0x000fe400078efcff */
[----:B------:R-:W-:Y:S02]  /*74720*/  ISETP.LT.OR P2, PT, R28, 0xba, !P0 ;  /* 0x000000ba1c00780c */ /* 0x000fe40004741670 */
[----:B------:R-:W-:-:S11]  /*74730*/  LOP3.LUT R2, R2, 0xffbfffff, RZ, 0xc0, !PT ;  /* 0xffbfffff02027812 */ /* 0x000fd600078ec0ff */
[----:B0-----:R-:W0:Y:S01]  /*74740*/  @!P2 LDC.64 R16, c[0x0][0x5c0] ;  /* 0x00017000ff10ab82 */ /* 0x001e220000000a00 */
[----:B--2---:R-:W-:Y:S02]  /*74750*/  FMUL R15, R79, UR27 ;  /* 0x0000001b4f0f7c20 */ /* 0x004fe40008400000 */
[----:B------:R-:W2:Y:S03]  /*74760*/  LDL.LU R79, [R1+0x944] ;  /* 0x00094400014f7983 */ /* 0x000ea60000300800 */
[----:B------:R-:W-:-:S05]  /*74770*/  F2FP.SATFINITE.E4M3.F32.PACK_AB_MERGE_C R15, RZ, R15, RZ ;  /* 0x0000000fff0f723e */ /* 0x000fca00048070ff */
[----:B------:R3:W-:Y:S02]  /*74780*/  @!P3 STG.E.U8 desc[UR32][R36.64+0x58], R15 ;  /* 0x0000580f2400b986 */ /* 0x0007e4000c101120 */
[----:B---3--:R-:W-:Y:S02]  /*74790*/  FMUL R15, R78, UR27 ;  /* 0x0000001b4e0f7c20 */ /* 0x008fe40008400000 */
[----:B------:R-:W3:Y:S01]  /*747a0*/  LDL.LU R78, [R1+0x948] ;  /* 0x00094800014e7983 */ /* 0x000ee20000300800 */
[----:B------:R-:W-:Y:S02]  /*747b0*/  @P0 LOP3.LUT R2, R2, 0x400000, RZ, 0xfc, !PT ;  /* 0x0040000002020812 */ /* 0x000fe400078efcff */
[----:B------:R-:W-:Y:S01]  /*747c0*/  ISETP.GE.AND P0, PT, R11, 0x81, PT ;  /* 0x000000810b00780c */ /* 0x000fe20003f06270 */
[----:B------:R-:W3:Y:S03]  /*747d0*/  LDL.LU R81, [R1+0x94c] ;  /* 0x00094c0001517983 */ /* 0x000ee60000300800 */
[----:B------:R-:W-:-:S02]  /*747e0*/  ISETP.LT.OR P3, PT, R28, 0x1, !P0 ;  /* 0x000000011c00780c */ /* 0x000fc40004761670 */
[----:B0-----:R-:W-:Y:S02]  /*747f0*/  @!P2 IADD3 R46, P5, P6, R24, UR11, R16 ;  /* 0x0000000b182eac10 */ /* 0x001fe4000febe010 */
[----:B------:R-:W-:Y:S02]  /*74800*/  F2FP.SATFINITE.E4M3.F32.PACK_AB_MERGE_C R15, RZ, R15, RZ ;  /* 0x0000000fff0f723e */ /* 0x000fe400048070ff */
[----:B------:R-:W-:-:S07]  /*74810*/  @!P2 IADD3.X R47, R29, UR10, R17, P5, P6 ;  /* 0x0000000a1d2fac10 */ /* 0x000fce000afec411 */
[----:B------:R-:W0:Y:S01]  /*74820*/  @!P3 LDC.64 R16, c[0x0][0x5c0] ;  /* 0x00017000ff10bb82 */ /* 0x000e220000000a00 */
[----:B------:R4:W-:Y:S02]  /*74830*/  @!P4 STG.E.U8 desc[UR32][R34.64+0x59], R15 ;  /* 0x0000590f2200c986 */ /* 0x0009e4000c101120 */
[----:B----4-:R-:W-:Y:S02]  /*74840*/  FMUL R15, R80, UR27 ;  /* 0x0000001b500f7c20 */ /* 0x010fe40008400000 */
[----:B------:R-:W4:Y:S01]  /*74850*/  LDL.LU R80, [R1+0x950] ;  /* 0x0009500001507983 */ /* 0x000f220000300800 */
[----:B------:R-:W-:Y:S02]  /*74860*/  LOP3.LUT R14, R14, 0xdfffffff, RZ, 0xc0, !PT ;  /* 0xdfffffff0e0e7812 */ /* 0x000fe400078ec0ff */
[----:B0-----:R-:W-:Y:S01]  /*74870*/  @!P3 IADD3 R36, P5, P6, R24, UR9, R16 ;  /* 0x000000091824bc10 */ /* 0x001fe2000febe010 */
[----:B------:R-:W4:Y:S01]  /*74880*/  LDL.LU R84, [R1+0x954] ;  /* 0x0009540001547983 */ /* 0x000f220000300800 */
[----:B------:R-:W-:-:S02]  /*74890*/  @P3 LOP3.LUT R14, R14, 0x20000000, RZ, 0xfc, !PT ;  /* 0x200000000e0e3812 */ /* 0x000fc400078efcff */
[----:B------:R-:W-:Y:S01]  /*748a0*/  @!P3 IADD3.X R37, R29, UR8, R17, P5, P6 ;  /* 0x000000081d25bc10 */ /* 0x000fe2000afec411 */
[----:B------:R-:W4:Y:S01]  /*748b0*/  LDL.LU R82, [R1+0x958] ;  /* 0x0009580001527983 */ /* 0x000f220000300800 */
[C---:B------:R-:W-:Y:S02]  /*748c0*/  ISETP.LT.OR P3, PT, R28.reuse, 0x2, !P0 ;  /* 0x000000021c00780c */ /* 0x040fe40004761670 */
[----:B------:R-:W-:Y:S01]  /*748d0*/  ISETP.LT.OR P4, PT, R28, 0x61, !P1 ;  /* 0x000000611c00780c */ /* 0x000fe20004f81670 */
[----:B------:R-:W4:Y:S10]  /*748e0*/  LDL.LU R83, [R1+0x95c] ;  /* 0x00095c0001537983 */ /* 0x000f340000300800 */
[----:B------:R-:W0:Y:S02]  /*748f0*/  @!P3 LDC.64 R16, c[0x0][0x5c0] ;  /* 0x00017000ff10bb82 */ /* 0x000e240000000a00 */
[----:B0-----:R-:W-:-:S04]  /*74900*/  @!P3 IADD3 R18, P5, P6, R24, UR9, R16 ;  /* 0x000000091812bc10 */ /* 0x001fc8000febe010 */
[----:B------:R-:W-:Y:S02]  /*74910*/  @!P3 IADD3.X R19, R29, UR8, R17, P5, P6 ;  /* 0x000000081d13bc10 */ /* 0x000fe4000afec411 */
[----:B------:R-:W0:Y:S01]  /*74920*/  @!P4 LDC.64 R16, c[0x0][0x5c0] ;  /* 0x00017000ff10cb82 */ /* 0x000e220000000a00 */
[----:B------:R-:W-:Y:S02]  /*74930*/  ISETP.LT.OR P6, PT, R28, 0x9, !P0 ;  /* 0x000000091c00780c */ /* 0x000fe400047c1670 */
[----:B------:R-:W-:Y:S02]  /*74940*/  F2FP.SATFINITE.E4M3.F32.PACK_AB_MERGE_C R15, RZ, R15, RZ ;  /* 0x0000000fff0f723e */ /* 0x000fe400048070ff */
[----:B0-----:R-:W-:-:S05]  /*74950*/  @!P4 IADD3 R16, P5, R24, R16, RZ ;  /* 0x000000101810c210 */ /* 0x001fca0007fbe0ff */
[----:B------:R-:W-:-:S05]  /*74960*/  @!P4 IMAD.X R17, R29, 0x1, R17, P5 ;  /* 0x000000011d11c824 */ /* 0x000fca00028e0611 */
[----:B------:R0:W-:Y:S02]  /*74970*/  @!P4 STG.E.U8 desc[UR32][R16.64+0x60], R15 ;  /* 0x0000600f1000c986 */ /* 0x0001e4000c101120 */
[----:B0-----:R-:W0:Y:S01]  /*74980*/  @!P6 LDC.64 R16, c[0x0][0x5c0] ;  /* 0x00017000ff10eb82 */ /* 0x001e220000000a00 */
[----:B------:R-:W-:-:S04]  /*74990*/  LOP3.LUT R0, R0, 0xff7fffff, RZ, 0xc0, !PT ;  /* 0xff7fffff00007812 */ /* 0x000fc800078ec0ff */
[----:B------:R-:W-:Y:S02]  /*749a0*/  @P2 LOP3.LUT R0, R0, 0x800000, RZ, 0xfc, !PT ;  /* 0x0080000000002812 */ /* 0x000fe400078efcff */
[----:B0-----:R-:W-:-:S04]  /*749b0*/  @!P6 IADD3 R34, P4, P5, R24, UR9, R16 ;  /* 0x000000091822ec10 */ /* 0x001fc8000fd9e010 */
[----:B------:R-:W-:Y:S02]  /*749c0*/  @!P6 IADD3.X R35, R29, UR8, R17, P4, P5 ;  /* 0x000000081d23ec10 */ /* 0x000fe4000a7ea411 */
[----:B------:R-:W-:Y:S02]  /*749d0*/  ISETP.LT.OR P4, PT, R28, 0x62, !P1 ;  /* 0x000000621c00780c */ /* 0x000fe40004f81670 */
[C---:B------:R-:W-:Y:S02]  /*749e0*/  LOP3.LUT P2, RZ, R0.reuse, 0x10, RZ, 0xc0, !PT ;  /* 0x0000001000ff7812 */ /* 0x040fe4000784c0ff */
[----:B------:R-:W-:-:S04]  /*749f0*/  LOP3.LUT R0, R0, 0xfff7ffff, RZ, 0xc0, !PT ;  /* 0xfff7ffff00007812 */ /* 0x000fc800078ec0ff */
[----:B------:R-:W-:-:S05]  /*74a00*/  @P0 LOP3.LUT R0, R0, 0x80000, RZ, 0xfc, !PT ;  /* 0x0008000000000812 */ /* 0x000fca00078efcff */
[----:B------:R-:W0:Y:S01]  /*74a10*/  @!P4 LDC.64 R16, c[0x0][0x5c0] ;  /* 0x00017000ff10cb82 */ /* 0x000e220000000a00 */
[----:B------:R-:W-:-:S04]  /*74a20*/  LOP3.LUT R0, R0, 0xfeffffff, RZ, 0xc0, !PT ;  /* 0xfeffffff00007812 */ /* 0x000fc800078ec0ff */
[----:B------:R-:W-:-:S04]  /*74a30*/  @P3 LOP3.LUT R0, R0, 0x1000000, RZ, 0xfc, !PT ;  /* 0x0100000000003812 */ /* 0x000fc800078efcff */
[C---:B------:R-:W-:Y:S02]  /*74a40*/  LOP3.LUT P3, RZ, R0.reuse, 0x800, RZ, 0xc0, !PT ;  /* 0x0000080000ff7812 */ /* 0x040fe4000786c0ff */
[----:B------:R-:W-:-:S04]  /*74a50*/  LOP3.LUT R0, R0, 0xfdffffff, RZ, 0xc0, !PT ;  /* 0xfdffffff00007812 */ /* 0x000fc800078ec0ff */
[----:B------:R-:W-:Y:S02]  /*74a60*/  @P6 LOP3.LUT R0, R0, 0x2000000, RZ, 0xfc, !PT ;  /* 0x0200000000006812 */ /* 0x000fe400078efcff */
[----:B------:R-:W-:Y:S01]  /*74a70*/  ISETP.LT.OR P6, PT, R28, 0xa, !P0 ;  /* 0x0000000a1c00780c */ /* 0x000fe200047c1670 */
[----:B--2---:R-:W-:Y:S01]  /*74a80*/  FMUL R15, R79, UR27 ;  /* 0x0000001b4f0f7c20 */ /* 0x004fe20008400000 */
[----:B0-----:R-:W-:-:S04]  /*74a90*/  @!P4 IADD3 R16, P5, R24, R16, RZ ;  /* 0x000000101810c210 */ /* 0x001fc80007fbe0ff */
[----:B------:R-:W-:Y:S01]  /*74aa0*/  F2FP.SATFINITE.E4M3.F32.PACK_AB_MERGE_C R15, RZ, R15, RZ ;  /* 0x0000000fff0f723e */ /* 0x000fe200048070ff */
[----:B------:R-:W-:-:S05]  /*74ab0*/  @!P4 IMAD.X R17, R29, 0x1, R17, P5 ;  /* 0x000000011d11c824 */ /* 0x000fca00028e0611 */
[----:B------:R0:W-:Y:S02]  /*74ac0*/  @!P4 STG.E.U8 desc[UR32][R16.64+0x61], R15 ;  /* 0x0000610f1000c986 */ /* 0x0001e4000c101120 */
[----:B0-----:R-:W0:Y:S01]  /*74ad0*/  @!P6 LDC.64 R16, c[0x0][0x5c0] ;  /* 0x00017000ff10eb82 */ /* 0x001e220000000a00 */
[----:B------:R-:W-:Y:S02]  /*74ae0*/  LOP3.LUT R0, R0, 0xfbffffff, RZ, 0xc0, !PT ;  /* 0xfbffffff00007812 */ /* 0x000fe400078ec0ff */
[----:B0-----:R-:W-:-:S04]  /*74af0*/  @!P6 IADD3 R26, P4, P5, R24, UR9, R16 ;  /* 0x00000009181aec10 */ /* 0x001fc8000fd9e010 */
[----:B------:R-:W-:Y:S02]  /*74b00*/  @!P6 IADD3.X R27, R29, UR8, R17, P4, P5 ;  /* 0x000000081d1bec10 */ /* 0x000fe4000a7ea411 */
[----:B------:R-:W-:Y:S02]  /*74b10*/  @P6 LOP3.LUT R0, R0, 0x4000000, RZ, 0xfc, !PT ;  /* 0x0400000000006812 */ /* 0x000fe400078efcff */
[----:B------:R-:W-:Y:S01]  /*74b20*/  ISETP.LT.OR P6, PT, R28, 0x12, !P0 ;  /* 0x000000121c00780c */ /* 0x000fe200047c1670 */
[----:B---3--:R-:W-:-:S05]  /*74b30*/  FMUL R15, R78, UR27 ;  /* 0x0000001b4e0f7c20 */ /* 0x008fca0008400000 */
[----:B------:R-:W-:-:S05]  /*74b40*/  F2FP.SATFINITE.E4M3.F32.PACK_AB_MERGE_C R15, RZ, R15, RZ ;  /* 0x0000000fff0f723e */ /* 0x000fca00048070ff */
[----:B------:R0:W-:Y:S01]  /*74b50*/  @!P2 STG.E.U8 desc[UR32][R32.64+0x60], R15 ;  /* 0x0000600f2000a986 */ /* 0x0001e2000c101120 */
[----:B------:R-:W-:-:S13]  /*74b60*/  ISETP.LT.OR P2, PT, R28, 0x11, !P0 ;  /* 0x000000111c00780c */ /* 0x000fda0004741670 */
[----:B------:R-:W0:Y:S02]  /*74b70*/  @!P2 LDC.64 R16, c[0x0][0x5c0] ;  /* 0x00017000ff10ab82 */ /* 0x000e240000000a00 */
[----:B0-----:R-:W-:-:S04]  /*74b80*/  @!P2 IADD3 R32, P4, P5, R24, UR9, R16 ;  /* 0x000000091820ac10 */ /* 0x001fc8000fd9e010 */
[----:B------:R-:W-:Y:S02]  /*74b90*/  @!P2 IADD3.X R33, R29, UR8, R17, P4, P5 ;  /* 0x000000081d21ac10 */ /* 0x000fe4000a7ea411 */
[----:B------:R-:W0:Y:S02]  /*74ba0*/  @!P6 LDC.64 R16, c[0x0][0x5c0] ;  /* 0x00017000ff10eb82 */ /* 0x000e240000000a00 */
[----:B0-----:R-:W-:-:S04]  /*74bb0*/  @!P6 IADD3 R78, P4, P5, R24, UR9, R16 ;  /* 0x00000009184eec10 */ /* 0x001fc8000fd9e010 */
[----:B------:R-:W-:Y:S02]  /*74bc0*/  @!P6 IADD3.X R79, R29, UR8, R17, P4, P5 ;  /* 0x000000081d4fec10 */ /* 0x000fe4000a7ea411 */
[----:B------:R-:W-:Y:S02]  /*74bd0*/  ISETP.LT.OR P4, PT, R28, 0x69, !P1 ;  /* 0x000000691c00780c */ /* 0x000fe40004f81670 */
[----:B------:R-:W-:-:S11]  /*74be0*/  LOP3.LUT R0, R0, 0xffffffef, RZ, 0xc0, !PT ;  /* 0xffffffef00007812 */ /* 0x000fd600078ec0ff */
[----:B------:R-:W0:Y:S01]  /*74bf0*/  @!P4 LDC.64 R16, c[0x0][0x5c0] ;  /* 0x00017000ff10cb82 */ /* 0x000e220000000a00 */
[----:B------:R-:W-:Y:S01]  /*74c00*/  @P2 LOP3.LUT R0, R0, 0x10, RZ, 0xfc, !PT ;  /* 0x0000001000002812 */ /* 0x000fe200078efcff */
[----:B------:R-:W-:-:S03]  /*74c10*/  FMUL R15, R81, UR27 ;  /* 0x0000001b510f7c20 */ /* 0x000fc60008400000 */
[C---:B------:R-:W-:Y:S02]  /*74c20*/  LOP3.LUT P2, RZ, R0.reuse, 0x1000, RZ, 0xc0, !PT ;  /* 0x0000100000ff7812 */ /* 0x040fe4000784c0ff */
[----:B------:R-:W-:Y:S02]  /*74c30*/  LOP3.LUT R0, R0, 0xefffffff, RZ, 0xc0, !PT ;  /* 0xefffffff00007812 */ /* 0x000fe400078ec0ff */
[----:B------:R-:W-:Y:S02]  /*74c40*/  F2FP.SATFINITE.E4M3.F32.PACK_AB_MERGE_C R15, RZ, R15, RZ ;  /* 0x0000000fff0f723e */ /* 0x000fe400048070ff */
[----:B------:R-:W-:Y:S02]  /*74c50*/  @P6 LOP3.LUT R0, R0, 0x10000000, RZ, 0xfc, !PT ;  /* 0x1000000000006812 */ /* 0x000fe400078efcff */
[----:B------:R-:W-:Y:S01]  /*74c60*/  ISETP.LT.OR P6, PT, R28, 0x19, !P0 ;  /* 0x000000191c00780c */ /* 0x000fe200047c1670 */
[----:B------:R4:W-:Y:S01]  /*74c70*/  @!P3 STG.E.U8 desc[UR32][R52.64+0x61], R15 ;  /* 0x0000610f3400b986 */ /* 0x0009e2000c101120 */
[----:B0-----:R-:W-:Y:S01]  /*74c80*/  @!P4 IADD3 R16, P5, R24, R16, RZ ;  /* 0x000000101810c210 */ /* 0x001fe20007fbe0ff */
[----:B----4-:R-:W-:-:S04]  /*74c90*/  FMUL R15, R80, UR27 ;  /* 0x0000001b500f7c20 */ /* 0x010fc80008400000 */
[----:B------:R-:W-:Y:S01]  /*74ca0*/  @!P4 IMAD.X R17, R29, 0x1, R17, P5 ;  /* 0x000000011d11c824 */ /* 0x000fe200028e0611 */
[----:B------:R-:W-:-:S05]  /*74cb0*/  F2FP.SATFINITE.E4M3.F32.PACK_AB_MERGE_C R15, RZ, R15, RZ ;  /* 0x0000000fff0f723e */ /* 0x000fca00048070ff */
[----:B------:R0:W-:Y:S02]  /*74cc0*/  @!P4 STG.E.U8 desc[UR32][R16.64+0x68], R15 ;  /* 0x0000680f1000c986 */ /* 0x0001e4000c101120 */
[----:B0-----:R-:W0:Y:S02]  /*74cd0*/  @!P6 LDC.64 R16, c[0x0][0x5c0] ;  /* 0x00017000ff10eb82 */ /* 0x001e240000000a00 */
[----:B0-----:R-:W-:-:S04]  /*74ce0*/  @!P6 IADD3 R80, P4, P5, R24, UR9, R16 ;  /* 0x000000091850ec10 */ /* 0x001fc8000fd9e010 */
[----:B------:R-:W-:Y:S02]  /*74cf0*/  @!P6 IADD3.X R81, R29, UR8, R17, P4, P5 ;  /* 0x000000081d51ec10 */ /* 0x000fe4000a7ea411 */
[----:B------:R-:W-:-:S13]  /*74d00*/  ISETP.LT.OR P4, PT, R28, 0x6a, !P1 ;  /* 0x0000006a1c00780c */ /* 0x000fda0004f81670 */
[----:B------:R-:W0:Y:S01]  /*74d10*/  @!P4 LDC.64 R16, c[0x0][0x5c0] ;  /* 0x00017000ff10cb82 */ /* 0x000e220000000a00 */
[----:B------:R-:W-:Y:S02]  /*74d20*/  FMUL R15, R84, UR27 ;  /* 0x0000001b540f7c20 */ /* 0x000fe40008400000 */
[----:B------:R-:W2:Y:S03]  /*74d30*/  LDL.LU R84, [R1+0x960] ;  /* 0x0009600001547983 */ /* 0x000ea60000300800 */
[----:B------:R-:W-:Y:S02]  /*74d40*/  F2FP.SATFINITE.E4M3.F32.PACK_AB_MERGE_C R15, RZ, R15, RZ ;  /* 0x0000000fff0f723e */ /* 0x000fe400048070ff */
[----:B0-----:R-:W-:-:S05]  /*74d50*/  @!P4 IADD3 R16, P5, R24, R16, RZ ;  /* 0x000000101810c210 */ /* 0x001fca0007fbe0ff */
[----:B------:R-:W-:-:S05]  /*74d60*/  @!P4 IMAD.X R17, R29, 0x1, R17, P5 ;  /* 0x000000011d11c824 */ /* 0x000fca00028e0611 */
[----:B------:R0:W-:Y:S02]  /*74d70*/  @!P4 STG.E.U8 desc[UR32][R16.64+0x69], R15 ;  /* 0x0000690f1000c986 */ /* 0x0001e4000c101120 */
[----:B0-----:R-:W-:Y:S02]  /*74d80*/  FMUL R15, R82, UR27 ;  /* 0x0000001b520f7c20 */ /* 0x001fe40008400000 */
[----:B------:R-:W3:Y:S01]  /*74d90*/  LDL.LU R82, [R1+0x964] ;  /* 0x0009640001527983 */ /* 0x000ee20000300800 */
[C---:B------:R-:W-:Y:S02]  /*74da0*/  LOP3.LUT P3, RZ, R0.reuse, 0x1, RZ, 0xc0, !PT ;  /* 0x0000000100ff7812 */ /* 0x040fe4000786c0ff */
[----:B------:R-:W-:-:S04]  /*74db0*/  LOP3.LUT R0, R0, 0xfffff7ff, RZ, 0xc0, !PT ;  /* 0xfffff7ff00007812 */ /* 0x000fc800078ec0ff */
[----:B------:R-:W-:Y:S02]  /*74dc0*/  @P6 LOP3.LUT R0, R0, 0x800, RZ, 0xfc, !PT ;  /* 0x0000080000006812 */ /* 0x000fe400078efcff */
[----:B------:R-:W-:Y:S02]  /*74dd0*/  ISETP.LT.OR P6, PT, R28, 0x1a, !P0 ;  /* 0x0000001a1c00780c */ /* 0x000fe400047c1670 */
[----:B------:R-:W-:-:S11]  /*74de0*/  F2FP.SATFINITE.E4M3.F32.PACK_AB_MERGE_C R15, RZ, R15, RZ ;  /* 0x0000000fff0f723e */ /* 0x000fd600048070ff */
[----:B------:R-:W0:Y:S01]  /*74df0*/  @!P6 LDC.64 R16, c[0x0][0x5c0] ;  /* 0x00017000ff10eb82 */ /* 0x000e220000000a00 */
[----:B------:R1:W-:Y:S01]  /*74e00*/  @!P2 STG.E.U8 desc[UR32][R50.64+0x68], R15 ;  /* 0x0000680f3200a986 */ /* 0x0003e2000c101120 */
[----:B------:R-:W-:Y:S02]  /*74e10*/  ISETP.LT.OR P2, PT, R28, 0x21, !P0 ;  /* 0x000000211c00780c */ /* 0x000fe40004741670 */
[----:B------:R-:W-:Y:S02]  /*74e20*/  LOP3.LUT R0, R0, 0xdfffffff, RZ, 0xc0, !PT ;  /* 0xdfffffff00007812 */ /* 0x000fe400078ec0ff */
[----:B0-----:R-:W-:-:S04]  /*74e30*/  @!P6 IADD3 R52, P4, P5, R24, UR9, R16 ;  /* 0x000000091834ec10 */ /* 0x001fc8000fd9e010 */
[----:B------:R-:W-:-:S05]  /*74e40*/  @!P6 IADD3.X R53, R29, UR8, R17, P4, P5 ;  /* 0x000000081d35ec10 */ /* 0x000fca000a7ea411 */
[----:B------:R-:W0:Y:S01]  /*74e50*/  @!P2 LDC.64 R16, c[0x0][0x5c0] ;  /* 0x00017000ff10ab82 */ /* 0x000e220000000a00 */
[----:B------:R-:W-:Y:S02]  /*74e60*/  @P6 LOP3.LUT R0, R0, 0x20000000, RZ, 0xfc, !PT ;  /* 0x2000000000006812 */ /* 0x000fe400078efcff */
[----:B------:R-:W-:Y:S01]  /*74e70*/  ISETP.LT.OR P6, PT, R28, 0x22, !P0 ;  /* 0x000000221c00780c */ /* 0x000fe200047c1670 */
[----:B-1----:R-:W-:Y:S02]  /*74e80*/  FMUL R15, R83, UR27 ;  /* 0x0000001b530f7c20 */ /* 0x002fe40008400000 */
[----:B------:R-:W4:Y:S01]  /*74e90*/  LDL.LU R83, [R1+0x968] ;  /* 0x0009680001537983 */ /* 0x000f220000300800 */
[----:B0-----:R-:W-:-:S04]  /*74ea0*/  @!P2 IADD3 R50, P4, P5, R24, UR9, R16 ;  /* 0x000000091832ac10 */ /* 0x001fc8000fd9e010 */
[----:B------:R-:W-:-:S05]  /*74eb0*/  @!P2 IADD3.X R51, R29, UR8, R17, P4, P5 ;  /* 0x000000081d33ac10 */ /* 0x000fca000a7ea411 */
[----:B------:R-:W0:Y:S02]  /*74ec0*/  @!P6 LDC.64 R16, c[0x0][0x5c0] ;  /* 0x00017000ff10eb82 */ /* 0x000e240000000a00 */
[----:B0-----:R-:W-:-:S04]  /*74ed0*/  @!P6 IADD3 R96, P4, P5, R24, UR9, R16 ;  /* 0x000000091860ec10 */ /* 0x001fc8000fd9e010 */
[----:B------:R-:W-:Y:S02]  /*74ee0*/  @!P6 IADD3.X R97, R29, UR8, R17, P4, P5 ;  /* 0x000000081d61ec10 */ /* 0x000fe4000a7ea411 */
[----:B------:R-:W-:-:S13]  /*74ef0*/  ISETP.LT.OR P4, PT, R28, 0x71, !P1 ;  /* 0x000000711c00780c */ /* 0x000fda0004f81670 */
[----:B------:R-:W0:Y:S01]  /*74f00*/  @!P4 LDC.64 R16, c[0x0][0x5c0] ;  /* 0x00017000ff10cb82 */ /* 0x000e220000000a00 */
[----:B------:R-:W-:-:S05]  /*74f10*/  F2FP.SATFINITE.E4M3.F32.PACK_AB_MERGE_C R15, RZ, R15, RZ ;  /* 0x0000000fff0f723e */ /* 0x000fca00048070ff */
[----:B------:R2:W-:Y:S01]  /*74f20*/  @!P3 STG.E.U8 desc[UR32][R20.64+0x69], R15 ;  /* 0x0000690f1400b986 */ /* 0x0005e2000c101120 */
[----:B0-----:R-:W-:-:S05]  /*74f30*/  @!P4 IADD3 R16, P5, R24, R16, RZ ;  /* 0x000000101810c210 */ /* 0x001fca0007fbe0ff */
[----:B------:R-:W-:Y:S02]  /*74f40*/  @!P4 IMAD.X R17, R29, 0x1, R17, P5 ;  /* 0x000000011d11c824 */ /* 0x000fe400028e0611 */
[----:B--2---:R-:W-:Y:S02]  /*74f50*/  FMUL R15, R84, UR27 ;  /* 0x0000001b540f7c20 */ /* 0x004fe40008400000 */
[----:B------:R-:W2:Y:S03]  /*74f60*/  LDL.LU R84, [R1+0x96c] ;  /* 0x00096c0001547983 */ /* 0x000ea60000300800 */
[----:B------:R-:W-:-:S05]  /*74f70*/  F2FP.SATFINITE.E4M3.F32.PACK_AB_MERGE_C R15, RZ, R15, RZ ;  /* 0x0000000fff0f723e */ /* 0x000fca00048070ff */
[----:B------:R3:W-:Y:S02]  /*74f80*/  @!P4 STG.E.U8 desc[UR32][R16.64+0x70], R15 ;  /* 0x0000700f1000c986 */ /* 0x0007e4000c101120 */
[----:B---3--:R-:W-:Y:S02]  /*74f90*/  FMUL R15, R82, UR27 ;  /* 0x0000001b520f7c20 */ /* 0x008fe40008400000 */
[----:B------:R-:W3:Y:S01]  /*74fa0*/  LDL.LU R82, [R1+0x970] ;  /* 0x0009700001527983 */ /* 0x000ee20000300800 */
[----:B------:R-:W-:-:S04]  /*74fb0*/  LOP3.LUT R0, R0, 0xffffefff, RZ, 0xc0, !PT ;  /* 0xffffefff00007812 */ /* 0x000fc800078ec0ff */
[----:B------:R-:W-:-:S04]  /*74fc0*/  @P2 LOP3.LUT R0, R0, 0x1000, RZ, 0xfc, !PT ;  /* 0x0000100000002812 */ /* 0x000fc800078efcff */
[C---:B------:R-:W-:Y:S02]  /*74fd0*/  LOP3.LUT P2, RZ, R0.reuse, 0x20, RZ, 0xc0, !PT ;  /* 0x0000002000ff7812 */ /* 0x040fe4000784c0ff */
[----:B------:R-:W-:-:S04]  /*74fe0*/  LOP3.LUT R0, R0, 0xbfffffff, RZ, 0xc0, !PT ;  /* 0xbfffffff00007812 */ /* 0x000fc800078ec0ff */
[----:B------:R-:W-:Y:S02]  /*74ff0*/  @P6 LOP3.LUT R0, R0, 0x40000000, RZ, 0xfc, !PT ;  /* 0x4000000000006812 */ /* 0x000fe400078efcff */
[----:B------:R-:W-:-:S13]  /*75000*/  ISETP.LT.OR P6, PT, R28, 0x29, !P0 ;  /* 0x000000291c00780c */ /* 0x000fda00047c1670 */
[----:B------:R-:W0:Y:S02]  /*75010*/  @!P6 LDC.64 R16, c[0x0][0x5c0] ;  /* 0x00017000ff10eb82 */ /* 0x000e240000000a00 */
[----:B0-----:R-:W-:-:S04]  /*75020*/  @!P6 IADD3 R104, P4, P5, R24, UR9, R16 ;  /* 0x000000091868ec10 */ /* 0x001fc8000fd9e010 */
[----:B------:R-:W-:Y:S02]  /*75030*/  @!P6 IADD3.X R105, R29, UR8, R17, P4, P5 ;  /* 0x000000081d69ec10 */ /* 0x000fe4000a7ea411 */
[----:B------:R-:W-:-:S13]  /*75040*/  ISETP.LT.OR P4, PT, R28, 0x72, !P1 ;  /* 0x000000721c00780c */ /* 0x000fda0004f81670 */
[----:B------:R-:W0:Y:S01]  /*75050*/  @!P4 LDC.64 R16, c[0x0][0x5c0] ;  /* 0x00017000ff10cb82 */ /* 0x000e220000000a00 */
[----:B------:R-:W-:Y:S02]  /*75060*/  F2FP.SATFINITE.E4M3.F32.PACK_AB_MERGE_C R15, RZ, R15, RZ ;  /* 0x0000000fff0f723e */ /* 0x000fe400048070ff */
[----:B0-----:R-:W-:-:S05]  /*75070*/  @!P4 IADD3 R16, P5, R24, R16, RZ ;  /* 0x000000101810c210 */ /* 0x001fca0007fbe0ff */
[----:B------:R-:W-:-:S05]  /*75080*/  @!P4 IMAD.X R17, R29, 0x1, R17, P5 ;  /* 0x000000011d11c824 */ /* 0x000fca00028e0611 */
[----:B------:R4:W-:Y:S02]  /*75090*/  @!P4 STG.E.U8 desc[UR32][R16.64+0x71], R15 ;  /* 0x0000710f1000c986 */ /* 0x0009e4000c101120 */
[----:B----4-:R-:W-:Y:S02]  /*750a0*/  FMUL R15, R83, UR27 ;  /* 0x0000001b530f7c20 */ /* 0x010fe40008400000 */
[----:B------:R-:W4:Y:S03]  /*750b0*/  LDL.LU R83, [R1+0x974] ;  /* 0x0009740001537983 */ /* 0x000f260000300800 */
[----:B------:R-:W-:Y:S02]  /*750c0*/  F2FP.SATFINITE.E4M3.F32.PACK_AB_MERGE_C R15, RZ, R15, RZ ;  /* 0x0000000fff0f723e */ /* 0x000fe400048070ff */
[----:B------:R-:W-:-:S03]  /*750d0*/  LOP3.LUT P3, RZ, R0, 0x2000, RZ, 0xc0, !PT ;  /* 0x0000200000ff7812 */ /* 0x000fc6000786c0ff */
[----:B------:R2:W-:Y:S01]  /*750e0*/  @!P2 STG.E.U8 desc[UR32][R54.64+0x70], R15 ;  /* 0x0000700f3600a986 */ /* 0x0005e2000c101120 */
[----:B------:R-:W-:-:S04]  /*750f0*/  LOP3.LUT R0, R0, 0xfffffffe, RZ, 0xc0, !PT ;  /* 0xfffffffe00007812 */ /* 0x000fc800078ec0ff */
[----:B------:R-:W-:Y:S02]  /*75100*/  @P6 LOP3.LUT R0, R0, 0x1, RZ, 0xfc, !PT ;  /* 0x0000000100006812 */ /* 0x000fe400078efcff */
[----:B------:R-:W-:-:S13]  /*75110*/  ISETP.LT.OR P6, PT, R28, 0x2a, !P0 ;  /* 0x0000002a1c00780c */ /* 0x000fda00047c1670 */
[----:B------:R-:W0:Y:S01]  /*75120*/  @!P6 LDC.64 R16, c[0x0][0x5c0] ;  /* 0x00017000ff10eb82 */ /* 0x000e220000000a00 */
[----:B------:R-:W-:Y:S01]  /*75130*/  ISETP.LT.OR P2, PT, R28, 0x31, !P0 ;  /* 0x000000311c00780c */ /* 0x000fe20004741670 */
[----:B--2---:R-:W-:Y:S02]  /*75140*/  FMUL R15, R84, UR27 ;  /* 0x0000001b540f7c20 */ /* 0x004fe40008400000 */
[----:B------:R-:W2:Y:S03]  /*75150*/  LDL.LU R84, [R1+0x978] ;  /* 0x0009780001547983 */ /* 0x000ea60000300800 */
[----:B------:R-:W-:-:S05]  /*75160*/  F2FP.SATFINITE.E4M3.F32.PACK_AB_MERGE_C R15, RZ, R15, RZ ;  /* 0x0000000fff0f723e */ /* 0x000fca00048070ff */
[----:B------:R3:W-:Y:S02]  /*75170*/  @!P3 STG.E.U8 desc[UR32][R56.64+0x71], R15 ;  /* 0x0000710f3800b986 */ /* 0x0007e4000c101120 */
[----:B---3--:R-:W-:Y:S02]  /*75180*/  FMUL R15, R82, UR27 ;  /* 0x0000001b520f7c20 */ /* 0x008fe40008400000 */
[----:B------:R-:W3:Y:S01]  /*75190*/  LDL.LU R82, [R1+0x97c] ;  /* 0x00097c0001527983 */ /* 0x000ee20000300800 */
[----:B0-----:R-:W-:-:S04]  /*751a0*/  @!P6 IADD3 R20, P4, P5, R24, UR9, R16 ;  /* 0x000000091814ec10 */ /* 0x001fc8000fd9e010 */
[----:B------:R-:W-:Y:S02]  /*751b0*/  @!P6 IADD3.X R21, R29, UR8, R17, P4, P5 ;  /* 0x000000081d15ec10 */ /* 0x000fe4000a7ea411 */
[----:B------:R-:W0:Y:S01]  /*751c0*/  @!P2 LDC.64 R16, c[0x0][0x5c0] ;  /* 0x00017000ff10ab82 */ /* 0x000e220000000a00 */
[----:B------:R-:W-:-:S04]  /*751d0*/  LOP3.LUT R0, R0, 0x7fffffff, RZ, 0xc0, !PT ;  /* 0x7fffffff00007812 */ /* 0x000fc800078ec0ff */
[----:B------:R-:W-:Y:S02]  /*751e0*/  @P6 LOP3.LUT R0, R0, 0x80000000, RZ, 0xfc, !PT ;  /* 0x8000000000006812 */ /* 0x000fe400078efcff */
        /* <DEDUP_REMOVED lines=8> */
[----:B------:R-:W-:-:S04]  /*75270*/  LOP3.LUT R4, R4, 0xfffffffe, RZ, 0xc0, !PT ;  /* 0xfffffffe04047812 */ /* 0x000fc800078ec0ff */
[----:B------:R-:W-:Y:S02]  /*75280*/  @P6 LOP3.LUT R4, R4, 0x1, RZ, 0xfc, !PT ;  /* 0x0000000104046812 */ /* 0x000fe400078efcff */
[----:B------:R-:W-:Y:S02]  /*75290*/  ISETP.LT.OR P6, PT, R28, 0x39, !P0 ;  /* 0x000000391c00780c */ /* 0x000fe400047c1670 */
[----:B------:R-:W-:Y:S02]  /*752a0*/  F2FP.SATFINITE.E4M3.F32.PACK_AB_MERGE_C R15, RZ, R15, RZ ;  /* 0x0000000fff0f723e */ /* 0x000fe400048070ff */
[----:B0-----:R-:W-:-:S05]  /*752b0*/  @!P4 IADD3 R16, P5, R24, R16, RZ ;  /* 0x000000101810c210 */ /* 0x001fca0007fbe0ff */
[----:B------:R-:W-:-:S05]  /*752c0*/  @!P4 IMAD.X R17, R29, 0x1, R17, P5 ;  /* 0x000000011d11c824 */ /* 0x000fca00028e0611 */
[----:B------:R0:W-:Y:S02]  /*752d0*/  @!P4 STG.E.U8 desc[UR32][R16.64+0x78], R15 ;  /* 0x0000780f1000c986 */ /* 0x0001e4000c101120 */
[----:B0-----:R-:W0:Y:S01]  /*752e0*/  @!P6 LDC.64 R16, c[0x0][0x5c0] ;  /* 0x00017000ff10eb82 */ /* 0x001e220000000a00 */
[----:B----4-:R-:W-:Y:S02]  /*752f0*/  FMUL R15, R83, UR27 ;  /* 0x0000001b530f7c20 */ /* 0x010fe40008400000 */
[----:B------:R-:W4:Y:S01]  /*75300*/  LDL.LU R83, [R1+0x980] ;  /* 0x0009800001537983 */ /* 0x000f220000300800 */
[----:B0-----:R-:W-:-:S04]  /*75310*/  @!P6 IADD3 R148, P4, P5, R24, UR9, R16 ;  /* 0x000000091894ec10 */ /* 0x001fc8000fd9e010 */
[----:B------:R-:W-:Y:S02]  /*75320*/  @!P6 IADD3.X R149, R29, UR8, R17, P4, P5 ;  /* 0x000000081d95ec10 */ /* 0x000fe4000a7ea411 */
[----:B------:R-:W-:-:S13]  /*75330*/  ISETP.LT.OR P4, PT, R28, 0x7a, !P1 ;  /* 0x0000007a1c00780c */ /* 0x000fda0004f81670 */
[----:B------:R-:W0:Y:S01]  /*75340*/  @!P4 LDC.64 R16, c[0x0][0x5c0] ;  /* 0x00017000ff10cb82 */ /* 0x000e220000000a00 */
[----:B------:R-:W-:Y:S02]  /*75350*/  LOP3.LUT R0, R0, 0xffffffdf, RZ, 0xc0, !PT ;  /* 0xffffffdf00007812 */ /* 0x000fe400078ec0ff */
[----:B------:R-:W-:Y:S02]  /*75360*/  F2FP.SATFINITE.E4M3.F32.PACK_AB_MERGE_C R15, RZ, R15, RZ ;  /* 0x0000000fff0f723e */ /* 0x000fe400048070ff */
[----:B------:R-:W-:-:S04]  /*75370*/  @P2 LOP3.LUT R0, R0, 0x20, RZ, 0xfc, !PT ;  /* 0x0000002000002812 */ /* 0x000fc800078efcff */
[----:B------:R-:W-:Y:S02]  /*75380*/  LOP3.LUT P2, RZ, R0, 0x4000, RZ, 0xc0, !PT ;  /* 0x0000400000ff7812 */ /* 0x000fe4000784c0ff */
[----:B0-----:R-:W-:-:S05]  /*75390*/  @!P4 IADD3 R16, P5, R24, R16, RZ ;  /* 0x000000101810c210 */ /* 0x001fca0007fbe0ff */
[----:B------:R-:W-:-:S05]  /*753a0*/  @!P4 IMAD.X R17, R29, 0x1, R17, P5 ;  /* 0x000000011d11c824 */ /* 0x000fca00028e0611 */
[----:B------:R2:W-:Y:S02]  /*753b0*/  @!P4 STG.E.U8 desc[UR32][R16.64+0x79], R15 ;  /* 0x0000790f1000c986 */ /* 0x0005e4000c101120 */
[----:B--2---:R-:W-:Y:S02]  /*753c0*/  FMUL R15, R84, UR27 ;  /* 0x0000001b540f7c20 */ /* 0x004fe40008400000 */
[----:B------:R-:W2:Y:S03]  /*753d0*/  LDL.LU R84, [R1+0x984] ;  /* 0x0009840001547983 */ /* 0x000ea60000300800 */
[----:B------:R-:W-:-:S05]  /*753e0*/  F2FP.SATFINITE.E4M3.F32.PACK_AB_MERGE_C R15, RZ, R15, RZ ;  /* 0x0000000fff0f723e */ /* 0x000fca00048070ff */
[----:B------:R3:W-:Y:S02]  /*753f0*/  @!P2 STG.E.U8 desc[UR32][R40.64+0x78], R15 ;  /* 0x0000780f2800a986 */ /* 0x0007e4000c101120 */
[----:B---3--:R-:W-:Y:S02]  /*75400*/  FMUL R15, R82, UR27 ;  /* 0x0000001b520f7c20 */ /* 0x008fe40008400000 */
[----:B------:R-:W3:Y:S01]  /*75410*/  LDL.LU R82, [R1+0x988] ;  /* 0x0009880001527983 */ /* 0x000ee20000300800 */
[C---:B------:R-:W-:Y:S02]  /*75420*/  LOP3.LUT P3, RZ, R0.reuse, 0x40, RZ, 0xc0, !PT ;  /* 0x0000004000ff7812 */ /* 0x040fe4000786c0ff */
[----:B------:R-:W-:-:S04]  /*75430*/  LOP3.LUT R0, R0, 0xffffdfff, RZ, 0xc0, !PT ;  /* 0xffffdfff00007812 */ /* 0x000fc800078ec0ff */
[----:B------:R-:W-:Y:S02]  /*75440*/  @P6 LOP3.LUT R0, R0, 0x2000, RZ, 0xfc, !PT ;  /* 0x0000200000006812 */ /* 0x000fe400078efcff */
[----:B------:R-:W-:-:S13]  /*75450*/  ISETP.LT.OR P6, PT, R28, 0x3a, !P0 ;  /* 0x0000003a1c00780c */ /* 0x000fda00047c1670 */
[----:B------:R-:W0:Y:S01]  /*75460*/  @!P6 LDC.64 R16, c[0x0][0x5c0] ;  /* 0x00017000ff10eb82 */ /* 0x000e220000000a00 */
[----:B------:R-:W-:Y:S02]  /*75470*/  ISETP.LT.OR P2, PT, R28, 0x41, !P0 ;  /* 0x000000411c00780c */ /* 0x000fe40004741670 */
[----:B------:R-:W-:Y:S02]  /*75480*/  LOP3.LUT R4, R4, 0xfffffffd, RZ, 0xc0, !PT ;  /* 0xfffffffd04047812 */ /* 0x000fe400078ec0ff */
[----:B0-----:R-:W-:-:S04]  /*75490*/  @!P6 IADD3 R142, P4, P5, R24, UR9, R16 ;  /* 0x00000009188eec10 */ /* 0x001fc8000fd9e010 */
[----:B------:R-:W-:-:S05]  /*754a0*/  @!P6 IADD3.X R143, R29, UR8, R17, P4, P5 ;  /* 0x000000081d8fec10 */ /* 0x000fca000a7ea411 */
        /* <DEDUP_REMOVED lines=10> */
[----:B------:R-:W-:Y:S02]  /*75550*/  LOP3.LUT R4, R4, 0xfffffffb, RZ, 0xc0, !PT ;  /* 0xfffffffb04047812 */ /* 0x000fe400078ec0ff */
[----:B------:R-:W-:Y:S02]  /*75560*/  F2FP.SATFINITE.E4M3.F32.PACK_AB_MERGE_C R15, RZ, R15, RZ ;  /* 0x0000000fff0f723e */ /* 0x000fe400048070ff */
[----:B------:R-:W-:Y:S02]  /*75570*/  @P6 LOP3.LUT R4, R4, 0x4, RZ, 0xfc, !PT ;  /* 0x0000000404046812 */ /* 0x000fe400078efcff */
[----:B------:R-:W-:Y:S01]  /*75580*/  ISETP.LT.OR P6, PT, R28, 0x49, !P0 ;  /* 0x000000491c00780c */ /* 0x000fe200047c1670 */
[----:B------:R4:W-:Y:S02]  /*75590*/  @!P3 STG.E.U8 desc[UR32][R30.64+0x79], R15 ;  /* 0x0000790f1e00b986 */ /* 0x0009e4000c101120 */
[----:B----4-:R-:W-:-:S02]  /*755a0*/  FMUL R15, R83, UR27 ;  /* 0x0000001b530f7c20 */ /* 0x010fc40008400000 */
[----:B------:R-:W4:Y:S01]  /*755b0*/  LDL.LU R83, [R1+0x98c] ;  /* 0x00098c0001537983 */ /* 0x000f220000300800 */
[----:B0-----:R-:W-:Y:S02]  /*755c0*/  @!P4 IADD3 R16, P5, R24, R16, RZ ;  /* 0x000000101810c210 */ /* 0x001fe40007fbe0ff */
[----:B------:R-:W-:-:S03]  /*755d0*/  F2FP.SATFINITE.E4M3.F32.PACK_AB_MERGE_C R15, RZ, R15, RZ ;  /* 0x0000000fff0f723e */ /* 0x000fc600048070ff */
        /* <DEDUP_REMOVED lines=34> */
[----:B------:R-:W0:Y:S01]  /*75800*/  @!P6 LDC.64 R16, c[0x0][0x5c0] ;  /* 0x00017000ff10eb82 */ /* 0x000e220000000a00 */
[----:B----4-:R-:W-:Y:S02]  /*75810*/  FMUL R15, R83, UR27 ;  /* 0x0000001b530f7c20 */ /* 0x010fe40008400000 */
[----:B------:R-:W4:Y:S01]  /*75820*/  LDL.LU R83, [R1+0x998] ;  /* 0x0009980001537983 */ /* 0x000f220000300800 */
        /* <DEDUP_REMOVED lines=27> */
[----:B------:R-:W4:Y:S01]  /*759e0*/  LDL.LU R83, [R1+0x9a4] ;  /* 0x0009a40001537983 */ /* 0x000f220000300800 */
[----:B------:R-:W-:-:S04]  /*759f0*/  LOP3.LUT R0, R0, 0xffffff7f, RZ, 0xc0, !PT ;  /* 0xffffff7f00007812 */ /* 0x000fc800078ec0ff */
[----:B------:R-:W-:-:S04]  /*75a00*/  @P2 LOP3.LUT R0, R0, 0x80, RZ, 0xfc, !PT ;  /* 0x0000008000002812 */ /* 0x000fc800078efcff */
[C---:B------:R-:W-:Y:S02]  /*75a10*/  LOP3.LUT P2, RZ, R0.reuse, 0x10000, RZ, 0xc0, !PT ;  /* 0x0001000000ff7812 */ /* 0x040fe4000784c0ff */
[----:B------:R-:W-:Y:S02]  /*75a20*/  F2FP.SATFINITE.E4M3.F32.PACK_AB_MERGE_C R15, RZ, R15, RZ ;  /* 0x0000000fff0f723e */ /* 0x000fe400048070ff */
[----:B------:R-:W-:-:S09]  /*75a30*/  LOP3.LUT P3, RZ, R0, 0x2, RZ, 0xc0, !PT ;  /* 0x0000000200ff7812 */ /* 0x000fd2000786c0ff */
[----:B------:R2:W-:Y:S01]  /*75a40*/  @!P2 STG.E.U8 desc[UR32][R58.64+0x88], R15 ;  /* 0x0000880f3a00a986 */ /* 0x0005e2000c101120 */
[----:B------:R-:W-:-:S04]  /*75a50*/  LOP3.LUT R0, R0, 0xffff7fff, RZ, 0xc0, !PT ;  /* 0xffff7fff00007812 */ /* 0x000fc800078ec0ff */
[----:B------:R-:W-:Y:S02]  /*75a60*/  @P6 LOP3.LUT R0, R0, 0x8000, RZ, 0xfc, !PT ;  /* 0x0000800000006812 */ /* 0x000fe400078efcff */
[----:B------:R-:W-:-:S13]  /*75a70*/  ISETP.LT.OR P6, PT, R28, 0x5a, !P0 ;  /* 0x0000005a1c00780c */ /* 0x000fda00047c1670 */
[----:B------:R-:W0:Y:S01]  /*75a80*/  @!P6 LDC.64 R16, c[0x0][0x5c0] ;  /* 0x00017000ff10eb82 */ /* 0x000e220000000a00 */
[----:B--2---:R-:W-:Y:S02]  /*75a90*/  FMUL R15, R84, UR27 ;  /* 0x0000001b540f7c20 */ /* 0x004fe40008400000 */
[----:B------:R-:W2:Y:S03]  /*75aa0*/  LDL.LU R84, [R1+0x9a8] ;  /* 0x0009a80001547983 */ /* 0x000ea60000300800 */
[----:B------:R-:W-:-:S05]  /*75ab0*/  F2FP.SATFINITE.E4M3.F32.PACK_AB_MERGE_C R15, RZ, R15, RZ ;  /* 0x0000000fff0f723e */ /* 0x000fca00048070ff */
[----:B------:R3:W-:Y:S02]  /*75ac0*/  @!P3 STG.E.U8 desc[UR32][R22.64+0x89], R15 ;  /* 0x0000890f1600b986 */ /* 0x0007e4000c101120 */
[----:B---3--:R-:W-:Y:S02]  /*75ad0*/  FMUL R15, R82, UR27 ;  /* 0x0000001b520f7c20 */ /* 0x008fe40008400000 */
[----:B------:R-:W3:Y:S01]  /*75ae0*/  LDL.LU R82, [R1+0x9ac] ;  /* 0x0009ac0001527983 */ /* 0x000ee20000300800 */
        /* <DEDUP_REMOVED lines=57> */
[----:B------:R-:W-:Y:S02]  /*75e80*/  ISETP.LT.OR P4, PT, R28, 0x99, !P1 ;  /* 0x000000991c00780c */ /* 0x000fe40004f81670 */
[----:B------:R-:W-:-:S11]  /*75e90*/  LOP3.LUT R4, R4, 0xfffffdff, RZ, 0xc0, !PT ;  /* 0xfffffdff04047812 */ /* 0x000fd600078ec0ff */
[----:B------:R-:W0:Y:S01]  /*75ea0*/  @!P4 LDC.64 R16, c[0x0][0x5c0] ;  /* 0x00017000ff10cb82 */ /* 0x000e220000000a00 */
[----:B------:R-:W-:Y:S02]  /*75eb0*/  LOP3.LUT P3, RZ, R0, 0x20000, RZ, 0xc0, !PT ;  /* 0x0002000000ff7812 */ /* 0x000fe4000786c0ff */
[----:B------:R-:W-:Y:S02]  /*75ec0*/  @P2 LOP3.LUT R4, R4, 0x200, RZ, 0xfc, !PT ;  /* 0x0000020004042812 */ /* 0x000fe400078efcff */
[----:B------:R-:W-:Y:S02]  /*75ed0*/  F2FP.SATFINITE.E4M3.F32.PACK_AB_MERGE_C R15, RZ, R15, RZ ;  /* 0x0000000fff0f723e */ /* 0x000fe400048070ff */
[----:B------:R-:W-:-:S04]  /*75ee0*/  LOP3.LUT R4, R4, 0xfffffbff, RZ, 0xc0, !PT ;  /* 0xfffffbff04047812 */ /* 0x000fc800078ec0ff */
[----:B------:R-:W-:Y:S02]  /*75ef0*/  @P6 LOP3.LUT R4, R4, 0x400, RZ, 0xfc, !PT ;  /* 0x0000040004046812 */ /* 0x000fe400078efcff */
[----:B------:R-:W-:Y:S01]  /*75f00*/  ISETP.LT.OR P6, PT, R28, 0x79, !P0 ;  /* 0x000000791c00780c */ /* 0x000fe200047c1670 */
[----:B------:R4:W-:Y:S01]  /*75f10*/  @!P3 STG.E.U8 desc[UR32][R66.64+0x91], R15 ;  /* 0x0000910f4200b986 */ /* 0x0009e2000c101120 */
[----:B0-----:R-:W-:Y:S01]  /*75f20*/  @!P4 IADD3 R16, P5, R24, R16, RZ ;  /* 0x000000101810c210 */ /* 0x001fe20007fbe0ff */
[----:B----4-:R-:W-:Y:S02]  /*75f30*/  FMUL R15, R83, UR27 ;  /* 0x0000001b530f7c20 */ /* 0x010fe40008400000 */
[----:B------:R-:W4:Y:S02]  /*75f40*/  LDL.LU R83, [R1+0x9bc] ;  /* 0x0009bc0001537983 */ /* 0x000f240000300800 */
[----:B------:R-:W-:Y:S01]  /*75f50*/  @!P4 IMAD.X R17, R29, 0x1, R17, P5 ;  /* 0x000000011d11c824 */ /* 0x000fe200028e0611 */
[----:B------:R-:W-:-:S05]  /*75f60*/  F2FP.SATFINITE.E4M3.F32.PACK_AB_MERGE_C R15, RZ, R15, RZ ;  /* 0x0000000fff0f723e */ /* 0x000fca00048070ff */
        /* <DEDUP_REMOVED lines=32> */
[----:B0-----:R-:W-:Y:S01]  /*76170*/  @!P6 IADD3 R156, P4, P5, R24, UR9, R16 ;  /* 0x00000009189cec10 */ /* 0x001fe2000fd9e010 */
[----:B----4-:R-:W-:Y:S02]  /*76180*/  FMUL R15, R83, UR27 ;  /* 0x0000001b530f7c20 */ /* 0x010fe40008400000 */
[----:B------:R-:W4:Y:S01]  /*76190*/  LDL.LU R83, [R1+0x9c8] ;  /* 0x0009c80001537983 */ /* 0x000f220000300800 */
        /* <DEDUP_REMOVED lines=34> */
[----:B------:R-:W-:Y:S01]  /*763c0*/  @P6 LOP3.LUT R3, R3, 0x800, RZ, 0xfc, !PT ;  /* 0x0000080003036812 */ /* 0x000fe200078efcff */
[----:B--2---:R-:W-:Y:S02]  /*763d0*/  FMUL R15, R84, UR27 ;  /* 0x0000001b540f7c20 */ /* 0x004fe40008400000 */
[----:B------:R-:W2:Y:S03]  /*763e0*/  LDL.LU R84, [R1+0x9d8] ;  /* 0x0009d80001547983 */ /* 0x000ea60000300800 */
[----:B------:R-:W-:-:S05]  /*763f0*/  F2FP.SATFINITE.E4M3.F32.PACK_AB_MERGE_C R15, RZ, R15, RZ ;  /* 0x0000000fff0f723e */ /* 0x000fca00048070ff */
[----:B------:R3:W-:Y:S02]  /*76400*/  @!P3 STG.E.U8 desc[UR32][R72.64+0xa1], R15 ;  /* 0x0000a10f4800b986 */ /* 0x0007e4000c101120 */
[----:B---3--:R-:W-:Y:S02]  /*76410*/  FMUL R15, R82, UR27 ;  /* 0x0000001b520f7c20 */ /* 0x008fe40008400000 */
[----:B------:R-:W3:Y:S01]  /*76420*/  LDL.LU R82, [R1+0x9dc] ;  /* 0x0009dc0001527983 */ /* 0x000ee20000300800 */
        /* <DEDUP_REMOVED lines=17> */
[----:B------:R-:W-:-:S04]  /*76540*/  @P2 LOP3.LUT R3, R3, 0x20000, RZ, 0xfc, !PT ;  /* 0x0002000003032812 */ /* 0x000fc800078efcff */
        /* <DEDUP_REMOVED lines=42> */
[----:B------:R-:W-:-:S11]  /*767f0*/  LOP3.LUT P3, RZ, R0, 0x4, RZ, 0xc0, !PT ;  /* 0x0000000400ff7812 */ /* 0x000fd6000786c0ff */
[----:B------:R-:W0:Y:S01]  /*76800*/  @!P4 LDC.64 R16, c[0x0][0x5c0] ;  /* 0x00017000ff10cb82 */ /* 0x000e220000000a00 */
[----:B------:R-:W-:-:S05]  /*76810*/  F2FP.SATFINITE.E4M3.F32.PACK_AB_MERGE_C R15, RZ, R15, RZ ;  /* 0x0000000fff0f723e */ /* 0x000fca00048070ff */
[----:B------:R4:W-:Y:S01]  /*76820*/  @!P3 STG.E.U8 desc[UR32][R42.64+0xa9], R15 ;  /* 0x0000a90f2a00b986 */ /* 0x0009e2000c101120 */
[----:B------:R-:W-:Y:S02]  /*76830*/  ISETP.LT.OR P3, PT, R28, 0xa9, !P0 ;  /* 0x000000a91c00780c */ /* 0x000fe40004761670 */
[----:B0-----:R-:W-:-:S05]  /*76840*/  @!P4 IADD3 R16, P5, R24, R16, RZ ;  /* 0x000000101810c210 */ /* 0x001fca0007fbe0ff */
[----:B------:R-:W-:Y:S02]  /*76850*/  @!P4 IMAD.X R17, R29, 0x1, R17, P5 ;  /* 0x000000011d11c824 */ /* 0x000fe400028e0611 */
[----:B----4-:R-:W-:Y:S02]  /*76860*/  FMUL R15, R83, UR27 ;  /* 0x0000001b530f7c20 */ /* 0x010fe40008400000 */
[----:B------:R-:W4:Y:S03]  /*76870*/  LDL.LU R83, [R1+0x9ec] ;  /* 0x0009ec0001537983 */ /* 0x000f260000300800 */
[----:B------:R-:W-:-:S05]  /*76880*/  F2FP.SATFINITE.E4M3.F32.PACK_AB_MERGE_C R15, RZ, R15, RZ ;  /* 0x0000000fff0f723e */ /* 0x000fca00048070ff */
[----:B------:R0:W-:Y:S02]  /*76890*/  @!P4 STG.E.U8 desc[UR32][R16.64+0xb0], R15 ;  /* 0x0000b00f1000c986 */ /* 0x0001e4000c101120 */
[----:B0-----:R-:W0:Y:S02]  /*768a0*/  @!P3 LDC.64 R16, c[0x0][0x5c0] ;  /* 0x00017000ff10bb82 */ /* 0x001e240000000a00 */
[----:B0-----:R-:W-:-:S04]  /*768b0*/  @!P3 IADD3 R128, P4, P5, R24, UR9, R16 ;  /* 0x000000091880bc10 */ /* 0x001fc8000fd9e010 */
[----:B------:R-:W-:Y:S02]  /*768c0*/  @!P3 IADD3.X R129, R29, UR8, R17, P4, P5 ;  /* 0x000000081d81bc10 */ /* 0x000fe4000a7ea411 */
[----:B------:R-:W-:-:S13]  /*768d0*/  ISETP.LT.OR P4, PT, R28, 0xb2, !P1 ;  /* 0x000000b21c00780c */ /* 0x000fda0004f81670 */
[----:B------:R-:W0:Y:S02]  /*768e0*/  @!P4 LDC.64 R16, c[0x0][0x5c0] ;  /* 0x00017000ff10cb82 */ /* 0x000e240000000a00 */
[----:B0-----:R-:W-:Y:S01]  /*768f0*/  @!P4 IADD3 R16, P5, R24, R16, RZ ;  /* 0x000000101810c210 */ /* 0x001fe20007fbe0ff */
[----:B--2---:R-:W-:Y:S02]  /*76900*/  FMUL R15, R84, UR27 ;  /* 0x0000001b540f7c20 */ /* 0x004fe40008400000 */
[----:B------:R-:W2:Y:S02]  /*76910*/  LDL.LU R84, [R1+0x9f0] ;  /* 0x0009f00001547983 */ /* 0x000ea40000300800 */
[----:B------:R-:W-:Y:S01]  /*76920*/  @!P4 IMAD.X R17, R29, 0x1, R17, P5 ;  /* 0x000000011d11c824 */ /* 0x000fe200028e0611 */
[----:B------:R-:W-:-:S05]  /*76930*/  F2FP.SATFINITE.E4M3.F32.PACK_AB_MERGE_C R15, RZ, R15, RZ ;  /* 0x0000000fff0f723e */ /* 0x000fca00048070ff */
[----:B------:R3:W-:Y:S02]  /*76940*/  @!P4 STG.E.U8 desc[UR32][R16.64+0xb1], R15 ;  /* 0x0000b10f1000c986 */ /* 0x0007e4000c101120 */
[----:B---3--:R-:W-:Y:S02]  /*76950*/  FMUL R15, R82, UR27 ;  /* 0x0000001b520f7c20 */ /* 0x008fe40008400000 */
[----:B------:R-:W3:Y:S01]  /*76960*/  LDL.LU R82, [R1+0x9f4] ;  /* 0x0009f40001527983 */ /* 0x000ee20000300800 */
[----:B------:R-:W-:-:S04]  /*76970*/  LOP3.LUT R8, R8, 0xfffffff7, RZ, 0xc0, !PT ;  /* 0xfffffff708087812 */ /* 0x000fc800078ec0ff */
[----:B------:R-:W-:Y:S02]  /*76980*/  @P3 LOP3.LUT R8, R8, 0x8, RZ, 0xfc, !PT ;  /* 0x0000000808083812 */ /* 0x000fe400078efcff */
[----:B------:R-:W-:Y:S02]  /*76990*/  ISETP.LT.OR P3, PT, R28, 0xaa, !P0 ;  /* 0x000000aa1c00780c */ /* 0x000fe40004761670 */
[----:B------:R-:W-:-:S04]  /*769a0*/  LOP3.LUT R3, R3, 0xdfffffff, RZ, 0xc0, !PT ;  /* 0xdfffffff03037812 */ /* 0x000fc800078ec0ff */
[----:B------:R-:W-:Y:S02]  /*769b0*/  @P2 LOP3.LUT R3, R3, 0x20000000, RZ, 0xfc, !PT ;  /* 0x2000000003032812 */ /* 0x000fe400078efcff */
[----:B------:R-:W-:-:S05]  /*769c0*/  LOP3.LUT P2, RZ, R0, 0x400, RZ, 0xc0, !PT ;  /* 0x0000040000ff7812 */ /* 0x000fca000784c0ff */
[----:B------:R-:W0:Y:S01]  /*769d0*/  @!P3 LDC.64 R16, c[0x0][0x5c0] ;  /* 0x00017000ff10bb82 */ /* 0x000e220000000a00 */
[----:B------:R-:W-:-:S07]  /*769e0*/  F2FP.SATFINITE.E4M3.F32.PACK_AB_MERGE_C R15, RZ, R15, RZ ;  /* 0x0000000fff0f723e */ /* 0x000fce00048070ff */
        /* <DEDUP_REMOVED lines=13> */
[----:B------:R-:W-:Y:S02]  /*76ac0*/  LOP3.LUT R3, R3, 0xbfffffff, RZ, 0xc0, !PT ;  /* 0xbfffffff03037812 */ /* 0x000fe400078ec0ff */
[----:B0-----:R-:W-:-:S04]  /*76ad0*/  @!P2 IADD3 R122, P4, P5, R24, UR9, R16 ;  /* 0x00000009187aac10 */ /* 0x001fc8000fd9e010 */
[----:B------:R-:W-:Y:S02]  /*76ae0*/  @!P2 IADD3.X R123, R29, UR8, R17, P4, P5 ;  /* 0x000000081d7bac10 */ /* 0x000fe4000a7ea411 */
[----:B------:R-:W-:Y:S02]  /*76af0*/  ISETP.LT.OR P4, PT, R28, 0xb9, !P1 ;  /* 0x000000b91c00780c */ /* 0x000fe40004f81670 */
[----:B------:R-:W-:-:S11]  /*76b00*/  @P6 LOP3.LUT R3, R3, 0x40000000, RZ, 0xfc, !PT ;  /* 0x4000000003036812 */ /* 0x000fd600078efcff */
[----:B------:R-:W0:Y:S01]  /*76b10*/  @!P4 LDC.64 R16, c[0x0][0x5c0] ;  /* 0x00017000ff10cb82 */ /* 0x000e220000000a00 */
[----:B----4-:R-:W-:Y:S02]  /*76b20*/  FMUL R15, R83, UR27 ;  /* 0x0000001b530f7c20 */ /* 0x010fe40008400000 */
[----:B------:R-:W4:Y:S01]  /*76b30*/  LDL.LU R83, [R1+0x9f8] ;  /* 0x0009f80001537983 */ /* 0x000f220000300800 */
[----:B------:R-:W-:Y:S02]  /*76b40*/  LOP3.LUT P6, RZ, R0, 0x400000, RZ, 0xc0, !PT ;  /* 0x0040000000ff7812 */ /* 0x000fe400078cc0ff */
[----:B------:R-:W-:Y:S02]  /*76b50*/  F2FP.SATFINITE.E4M3.F32.PACK_AB_MERGE_C R15, RZ, R15, RZ ;  /* 0x0000000fff0f723e */ /* 0x000fe400048070ff */
[----:B0-----:R-:W-:-:S09]  /*76b60*/  @!P4 IADD3 R16, P5, R24, R16, RZ ;  /* 0x000000101810c210 */ /* 0x001fd20007fbe0ff */
[----:B------:R2:W-:Y:S01]  /*76b70*/  @!P6 STG.E.U8 desc[UR32][R76.64+0xb1], R15 ;  /* 0x0000b10f4c00e986 */ /* 0x0005e2000c101120 */
[----:B------:R-:W-:Y:S02]  /*76b80*/  @!P4 IMAD.X R17, R29, 0x1, R17, P5 ;  /* 0x000000011d11c824 */ /* 0x000fe400028e0611 */
[----:B--2---:R-:W-:Y:S02]  /*76b90*/  FMUL R15, R84, UR27 ;  /* 0x0000001b540f7c20 */ /* 0x004fe40008400000 */
[----:B------:R-:W2:Y:S03]  /*76ba0*/  LDL.LU R84, [R1+0x9fc] ;  /* 0x0009fc0001547983 */ /* 0x000ea60000300800 */
[----:B------:R-:W-:-:S05]  /*76bb0*/  F2FP.SATFINITE.E4M3.F32.PACK_AB_MERGE_C R15, RZ, R15, RZ ;  /* 0x0000000fff0f723e */ /* 0x000fca00048070ff */
[----:B------:R3:W-:Y:S02]  /*76bc0*/  @!P4 STG.E.U8 desc[UR32][R16.64+0xb8], R15 ;  /* 0x0000b80f1000c986 */ /* 0x0007e4000c101120 */
[----:B---3--:R-:W-:Y:S02]  /*76bd0*/  FMUL R15, R82, UR27 ;  /* 0x0000001b520f7c20 */ /* 0x008fe40008400000 */
[----:B------:R-:W3:Y:S01]  /*76be0*/  LDL.LU R82, [R1+0xa00] ;  /* 0x000a000001527983 */ /* 0x000ee20000300800 */
        /* <DEDUP_REMOVED lines=9> */
[----:B------:R4:W-:Y:S01]  /*76c80*/  @!P4 STG.E.U8 desc[UR32][R16.64+0xb9], R15 ;  /* 0x0000b90f1000c986 */ /* 0x0009e2000c101120 */
[----:B------:R-:W-:-:S04]  /*76c90*/  LOP3.LUT R8, R8, 0xfffffbff, RZ, 0xc0, !PT ;  /* 0xfffffbff08087812 */ /* 0x000fc800078ec0ff */
[----:B------:R-:W-:Y:S02]  /*76ca0*/  @P2 LOP3.LUT R8, R8, 0x400, RZ, 0xfc, !PT ;  /* 0x0000040008082812 */ /* 0x000fe400078efcff */
[----:B------:R-:W-:Y:S02]  /*76cb0*/  LOP3.LUT P2, RZ, R14, 0x10000000, RZ, 0xc0, !PT ;  /* 0x100000000eff7812 */ /* 0x000fe4000784c0ff */
[----:B------:R-:W-:-:S04]  /*76cc0*/  LOP3.LUT R2, R2, 0xff7fffff, RZ, 0xc0, !PT ;  /* 0xff7fffff02027812 */ /* 0x000fc800078ec0ff */
[----:B------:R-:W-:Y:S02]  /*76cd0*/  @P1 LOP3.LUT R2, R2, 0x800000, RZ, 0xfc, !PT ;  /* 0x0080000002021812 */ /* 0x000fe400078efcff */
[----:B------:R-:W-:Y:S01]  /*76ce0*/  LOP3.LUT P1, RZ, R0, 0x800000, RZ, 0xc0, !PT ;  /* 0x0080000000ff7812 */ /* 0x000fe2000782c0ff */
[----:B----4-:R-:W-:Y:S02]  /*76cf0*/  FMUL R15, R83, UR27 ;  /* 0x0000001b530f7c20 */ /* 0x010fe40008400000 */
[----:B------:R-:W4:Y:S03]  /*76d00*/  LDL.LU R83, [R1+0xa04] ;  /* 0x000a040001537983 */ /* 0x000f260000300800 */
[----:B------:R-:W-:-:S05]  /*76d10*/  F2FP.SATFINITE.E4M3.F32.PACK_AB_MERGE_C R15, RZ, R15, RZ ;  /* 0x0000000fff0f723e */ /* 0x000fca00048070ff */
[----:B------:R2:W-:Y:S02]  /*76d20*/  @!P2 STG.E.U8 desc[UR32][R48.64+0xb8], R15 ;  /* 0x0000b80f3000a986 */ /* 0x0005e4000c101120 */
[----:B--2---:R-:W-:-:S05]  /*76d30*/  FMUL R15, R84, UR27 ;  /* 0x0000001b540f7c20 */ /* 0x004fca0008400000 */
[----:B------:R-:W-:-:S05]  /*76d40*/  F2FP.SATFINITE.E4M3.F32.PACK_AB_MERGE_C R15, RZ, R15, RZ ;  /* 0x0000000fff0f723e */ /* 0x000fca00048070ff */
[----:B------:R3:W-:Y:S02]  /*76d50*/  @!P1 STG.E.U8 desc[UR32][R46.64+0xb9], R15 ;  /* 0x0000b90f2e009986 */ /* 0x0007e4000c101120 */
[----:B---3--:R-:W-:Y:S02]  /*76d60*/  FMUL R15, R82, UR27 ;  /* 0x0000001b520f7c20 */ /* 0x008fe40008400000 */
[----:B------:R-:W2:Y:S01]  /*76d70*/  LDL.LU R82, [R1+0xa08] ;  /* 0x000a080001527983 */ /* 0x000ea20000300800 */
[----:B------:R-:W-:Y:S02]  /*76d80*/  LOP3.LUT P3, RZ, R14, 0x20000000, RZ, 0xc0, !PT ;  /* 0x200000000eff7812 */ /* 0x000fe4000786c0ff */
[----:B------:R-:W-:Y:S01]  /*76d90*/  ISETP.LT.OR P0, PT, R28, 0xba, !P0 ;  /* 0x000000ba1c00780c */ /* 0x000fe20004701670 */
[----:B------:R-:W3:Y:S01]  /*76da0*/  LDL.LU R84, [R1+0xa0c] ;  /* 0x000a0c0001547983 */ /* 0x000ee20000300800 */
[----:B------:R-:W-:-:S09]  /*76db0*/  F2FP.SATFINITE.E4M3.F32.PACK_AB_MERGE_C R15, RZ, R15, RZ ;  /* 0x0000000fff0f723e */ /* 0x000fd200048070ff */
[----:B------:R4:W-:Y:S02]  /*76dc0*/  @!P3 STG.E.U8 desc[UR32][R36.64], R15 ;  /* 0x0000000f2400b986 */ /* 0x0009e4000c101120 */
[----:B------:R-:W0:Y:S01]  /*76dd0*/  @!P0 LDC.64 R16, c[0x0][0x5c0] ;  /* 0x00017000ff108b82 */ /* 0x000e220000000a00 */
[----:B------:R-:W-:-:S04]  /*76de0*/  LOP3.LUT R14, R14, 0xfffffffd, RZ, 0xc0, !PT ;  /* 0xfffffffd0e0e7812 */ /* 0x000fc800078ec0ff */
[----:B------:R-:W-:Y:S02]  /*76df0*/  @P0 LOP3.LUT R14, R14, 0x2, RZ, 0xfc, !PT ;  /* 0x000000020e0e0812 */ /* 0x000fe400078efcff */
[----:B0-----:R-:W-:-:S04]  /*76e00*/  @!P0 IADD3 R114, P4, P5, R24, UR9, R16 ;  /* 0x0000000918728c10 */ /* 0x001fc8000fd9e010 */
[----:B------:R-:W-:Y:S02]  /*76e10*/  @!P0 IADD3.X R115, R29, UR8, R17, P4, P5 ;  /* 0x000000081d738c10 */ /* 0x000fe4000a7ea411 */
[----:B------:R-:W-:-:S04]  /*76e20*/  ISETP.GE.AND P0, PT, R11, 0x101, PT ;  /* 0x000001010b00780c */ /* 0x000fc80003f06270 */
[----:B------:R-:W-:Y:S02]  /*76e30*/  ISETP.LT.OR P5, PT, R28, 0x1, !P0 ;  /* 0x000000011c00780c */ /* 0x000fe400047a1670 */
[----:B------:R-:W-:-:S04]  /*76e40*/  LOP3.LUT R8, R8, 0xffffdfff, RZ, 0xc0, !PT ;  /* 0xffffdfff08087812 */ /* 0x000fc800078ec0ff */
[----:B------:R-:W-:Y:S02]  /*76e50*/  @P6 LOP3.LUT R8, R8, 0x2000, RZ, 0xfc, !PT ;  /* 0x0000200008086812 */ /* 0x000fe400078efcff */
[----:B------:R-:W-:-:S05]  /*76e60*/  LOP3.LUT P6, RZ, R0, 0x1000000, RZ, 0xc0, !PT ;  /* 0x0100000000ff7812 */ /* 0x000fca00078cc0ff */
[----:B------:R-:W0:Y:S01]  /*76e70*/  @!P5 LDC.64 R16, c[0x0][0x5c0] ;  /* 0x00017000ff10db82 */ /* 0x000e220000000a00 */
[----:B------:R-:W-:-:S04]  /*76e80*/  LOP3.LUT R8, R8, 0xfffdffff, RZ, 0xc0, !PT ;  /* 0xfffdffff08087812 */ /* 0x000fc800078ec0ff */
[----:B------:R-:W-:Y:S02]  /*76e90*/  @P5 LOP3.LUT R8, R8, 0x20000, RZ, 0xfc, !PT ;  /* 0x0002000008085812 */ /* 0x000fe400078efcff */
[----:B0-----:R-:W-:Y:S01]  /*76ea0*/  @!P5 IADD3 R118, P2, P4, R24, UR13, R16 ;  /* 0x0000000d1876dc10 */ /* 0x001fe2000fc5e010 */
[----:B----4-:R-:W-:Y:S02]  /*76eb0*/  FMUL R15, R83, UR27 ;  /* 0x0000001b530f7c20 */ /* 0x010fe40008400000 */
[----:B------:R-:W4:Y:S03]  /*76ec0*/  LDL.LU R83, [R1+0xa10] ;  /* 0x000a100001537983 */ /* 0x000f260000300800 */
[----:B------:R-:W-:-:S05]  /*76ed0*/  F2FP.SATFINITE.E4M3.F32.PACK_AB_MERGE_C R15, RZ, R15, RZ ;  /* 0x0000000fff0f723e */ /* 0x000fca00048070ff */
[----:B------:R2:W-:Y:S01]  /*76ee0*/  @!P6 STG.E.U8 desc[UR32][R18.64+0x1], R15 ;  /* 0x0000010f1200e986 */ /* 0x0005e2000c101120 */
[----:B------:R-:W-:Y:S02]  /*76ef0*/  @!P5 IADD3.X R119, R29, UR12, R17, P2, P4 ;  /* 0x0000000c1d77dc10 */ /* 0x000fe400097e8411 */
[----:B------:R-:W-:-:S13]  /*76f00*/  ISETP.LT.OR P5, PT, R28, 0x2, !P0 ;  /* 0x000000021c00780c */ /* 0x000fda00047a1670 */
[----:B------:R-:W0:Y:S01]  /*76f10*/  @!P5 LDC.64 R16, c[0x0][0x5c0] ;  /* 0x00017000ff10db82 */ /* 0x000e220000000a00 */
[----:B------:R-:W-:Y:S02]  /*76f20*/  ISETP.LT.OR P1, PT, R28, 0x9, !P0 ;  /* 0x000000091c00780c */ /* 0x000fe40004721670 */
[----:B------:R-:W-:Y:S02]  /*76f30*/  LOP3.LUT R8, R8, 0xffff7fff, RZ, 0xc0, !PT ;  /* 0xffff7fff08087812 */ /* 0x000fe400078ec0ff */
[----:B0-----:R-:W-:-:S04]  /*76f40*/  @!P5 IADD3 R112, P2, P4, R24, UR13, R16 ;  /* 0x0000000d1870dc10 */ /* 0x001fc8000fc5e010 */
[----:B------:R-:W-:-:S05]  /*76f50*/  @!P5 IADD3.X R113, R29, UR12, R17, P2, P4 ;  /* 0x0000000c1d71dc10 */ /* 0x000fca00097e8411 */
[----:B------:R-:W0:Y:S01]  /*76f60*/  @!P1 LDC.64 R16, c[0x0][0x5c0] ;  /* 0x00017000ff109b82 */ /* 0x000e220000000a00 */
[----:B------:R-:W-:Y:S01]  /*76f70*/  @P5 LOP3.LUT R8, R8, 0x8000, RZ, 0xfc, !PT ;  /* 0x0000800008085812 */ /* 0x000fe200078efcff */
[----:B--2---:R-:W-:Y:S02]  /*76f80*/  FMUL R15, R82, UR27 ;  /* 0x0000001b520f7c20 */ /* 0x004fe40008400000 */
[----:B------:R-:W2:Y:S01]  /*76f90*/  LDL.LU R82, [R1+0xa14] ;  /* 0x000a140001527983 */ /* 0x000ea20000300800 */
[----:B------:R-:W-:Y:S02]  /*76fa0*/  LOP3.LUT R8, R8, 0xffffbfff, RZ, 0xc0, !PT ;  /* 0xffffbfff08087812 */ /* 0x000fe400078ec0ff */
[----:B0-----:R-:W-:Y:S02]  /*76fb0*/  @!P1 IADD3 R116, P2, P4, R24, UR13, R16 ;  /* 0x0000000d18749c10 */ /* 0x001fe4000fc5e010 */
[----:B------:R-:W-:Y:S02]  /*76fc0*/  @P1 LOP3.LUT R8, R8, 0x4000, RZ, 0xfc, !PT ;  /* 0x0000400008081812 */ /* 0x000fe400078efcff */
[----:B------:R-:W-:-:S02]  /*76fd0*/  @!P1 IADD3.X R117, R29, UR12, R17, P2, P4 ;  /* 0x0000000c1d759c10 */ /* 0x000fc400097e8411 */
[----:B------:R-:W-:-:S13]  /*76fe0*/  ISETP.LT.OR P1, PT, R28, 0xa, !P0 ;  /* 0x0000000a1c00780c */ /* 0x000fda0004721670 */
[----:B------:R-:W0:Y:S02]  /*76ff0*/  @!P1 LDC.64 R16, c[0x0][0x5c0] ;  /* 0x00017000ff109b82 */ /* 0x000e240000000a00 */
[----:B0-----:R-:W-:-:S04]  /*77000*/  @!P1 IADD3 R108, P2, P3, R24, UR13, R16 ;  /* 0x0000000d186c9c10 */ /* 0x001fc8000fb5e010 */
[----:B------:R-:W-:Y:S02]  /*77010*/  @!P1 IADD3.X R109, R29, UR12, R17, P2, P3 ;  /* 0x0000000c1d6d9c10 */ /* 0x000fe400097e6411 */
[----:B------:R-:W-:-:S04]  /*77020*/  ISETP.GE.AND P2, PT, R11, 0x89, PT ;  /* 0x000000890b00780c */ /* 0x000fc80003f46270 */
[----:B------:R-:W-:Y:S02]  /*77030*/  ISETP.LT.OR P3, PT, R28, 0x1, !P2 ;  /* 0x000000011c00780c */ /* 0x000fe40005761670 */
[----:B------:R-:W-:-:S11]  /*77040*/  LOP3.LUT R8, R8, 0xffffefff, RZ, 0xc0, !PT ;  /* 0xffffefff08087812 */ /* 0x000fd600078ec0ff */
[----:B------:R-:W0:Y:S01]  /*77050*/  @!P3 LDC.64 R18, c[0x0][0x5c0] ;  /* 0x00017000ff12bb82 */ /* 0x000e220000000a00 */
[----:B------:R-:W-:Y:S02]  /*77060*/  @P1 LOP3.LUT R8, R8, 0x1000, RZ, 0xfc, !PT ;  /* 0x0000100008081812 */ /* 0x000fe400078efcff */
[----:B------:R-:W-:Y:S01]  /*77070*/  ISETP.LT.OR P1, PT, R28, 0x11, !P0 ;  /* 0x000000111c00780c */ /* 0x000fe20004721670 */
[----:B------:R-:W-:Y:S02]  /*77080*/  IMAD.U32 R16, RZ, RZ, UR11 ;  /* 0x0000000bff107e24 */ /* 0x000fe4000f8e00ff */
[----:B------:R-:W-:-:S03]  /*77090*/  IMAD.U32 R22, RZ, RZ, UR10 ;  /* 0x0000000aff167e24 */ /* 0x000fc6000f8e00ff */
[----:B------:R-:W-:-:S04]  /*770a0*/  @!P3 IADD3 R16, P4, P5, R16, UR9, R24 ;  /* 0x000000091010bc10 */ /* 0x000fc8000fd9e018 */
[----:B------:R-:W-:Y:S02]  /*770b0*/  @!P3 IADD3.X R22, R22, UR8, R29, P4, P5 ;  /* 0x000000081616bc10 */ /* 0x000fe4000a7ea41d */
[----:B0-----:R-:W-:Y:S02]  /*770c0*/  @!P3 IADD3 R18, P4, R16, R18, RZ ;  /* 0x000000121012b210 */ /* 0x001fe40007f9e0ff */
[----:B------:R-:W0:Y:S01]  /*770d0*/  @!P1 LDC.64 R16, c[0x0][0x5c0] ;  /* 0x00017000ff109b82 */ /* 0x000e220000000a00 */
[----:B------:R-:W-:Y:S02]  /*770e0*/  F2FP.SATFINITE.E4M3.F32.PACK_AB_MERGE_C R15, RZ, R15, RZ ;  /* 0x0000000fff0f723e */ /* 0x000fe400048070ff */
[----:B------:R-:W-:-:S05]  /*770f0*/  @!P3 IMAD.X R19, R22, 0x1, R19, P4 ;  /* 0x000000011613b824 */ /* 0x000fca00020e0613 */
[----:B------:R1:W-:Y:S01]  /*77100*/  @!P3 STG.E.U8 desc[UR32][R18.64], R15 ;  /* 0x0000000f1200b986 */ /* 0x0003e2000c101120 */
[----:B------:R-:W-:Y:S02]  /*77110*/  ISETP.LT.OR P3, PT, R28, 0x2, !P2 ;  /* 0x000000021c00780c */ /* 0x000fe40005761670 */
[----:B0-----:R-:W-:-:S04]  /*77120*/  @!P1 IADD3 R110, P5, P6, R24, UR13, R16 ;  /* 0x0000000d186e9c10 */ /* 0x001fc8000febe010 */
[----:B------:R-:W-:-:S07]  /*77130*/  @!P1 IADD3.X R111, R29, UR12, R17, P5, P6 ;  /* 0x0000000c1d6f9c10 */ /* 0x000fce000afec411 */
[----:B------:R-:W0:Y:S01]  /*77140*/  @!P3 LDC.64 R16, c[0x0][0x5c0] ;  /* 0x00017000ff10bb82 */ /* 0x000e220000000a00 */
[----:B-1----:R-:W-:Y:S02]  /*77150*/  IMAD.U32 R18, RZ, RZ, UR11 ;  /* 0x0000000bff127e24 */ /* 0x002fe4000f8e00ff */
[----:B------:R-:W-:-:S03]  /*77160*/  IMAD.U32 R15, RZ, RZ, UR10 ;  /* 0x0000000aff0f7e24 */ /* 0x000fc6000f8e00ff */
[----:B------:R-:W-:-:S04]  /*77170*/  @!P3 IADD3 R18, P4, P5, R18, UR9, R24 ;  /* 0x000000091212bc10 */ /* 0x000fc8000fd9e018 */
[----:B------:R-:W-:Y:S02]  /*77180*/  @!P3 IADD3.X R15, R15, UR8, R29, P4, P5 ;  /* 0x000000080f0fbc10 */ /* 0x000fe4000a7ea41d */
[----:B------:R-:W-:-:S04]  /*77190*/  LOP3.LUT R0, R0, 0xf7ffffff, RZ, 0xc0, !PT ;  /* 0xf7ffffff00007812 */ /* 0x000fc800078ec0ff */
[----:B------:R-:W-:Y:S02]  /*771a0*/  @P0 LOP3.LUT R0, R0, 0x8000000, RZ, 0xfc, !PT ;  /* 0x0800000000000812 */ /* 0x000fe400078efcff */
[----:B0-----:R-:W-:-:S05]  /*771b0*/  @!P3 IADD3 R18, P4, R18, R16, RZ ;  /* 0x000000101212b210 */ /* 0x001fca0007f9e0ff */
[----:B------:R-:W-:Y:S02]  /*771c0*/  @!P3 IMAD.X R19, R15, 0x1, R17, P4 ;  /* 0x000000010f13b824 */ /* 0x000fe400020e0611 */
[----:B---3--:R-:W-:Y:S01]  /*771d0*/  FMUL R15, R84, UR27 ;  /* 0x0000001b540f7c20 */ /* 0x008fe20008400000 */
[----:B------:R-:W-:-:S04]  /*771e0*/  LOP3.LUT P6, RZ, R0, 0x2000000, RZ, 0xc0, !PT ;  /* 0x0200000000ff7812 */ /* 0x000fc800078cc0ff */
[----:B------:R-:W-:-:S05]  /*771f0*/  F2FP.SATFINITE.E4M3.F32.PACK_AB_MERGE_C R15, RZ, R15, RZ ;  /* 0x0000000fff0f723e */ /* 0x000fca00048070ff */
[----:B------:R4:W-:Y:S01]  /*77200*/  @!P3 STG.E.U8 desc[UR32][R18.64+0x1], R15 ;  /* 0x0000010f1200b986 */ /* 0x0009e2000c101120 */
[----:B------:R-:W-:Y:S01]  /*77210*/  LOP3.LUT R14, R14, 0xf7ffffff, RZ, 0xc0, !PT ;  /* 0xf7ffffff0e0e7812 */ /* 0x000fe200078ec0ff */
[----:B----4-:R-:W-:Y:S02]  /*77220*/  FMUL R15, R83, UR27 ;  /* 0x0000001b530f7c20 */ /* 0x010fe40008400000 */
[----:B------:R-:W3:Y:S01]  /*77230*/  LDL.LU R83, [R1+0xa18] ;  /* 0x000a180001537983 */ /* 0x000ee20000300800 */
[----:B------:R-:W-:Y:S02]  /*77240*/  @P6 LOP3.LUT R14, R14, 0x8000000, RZ, 0xfc, !PT ;  /* 0x080000000e0e6812 */ /* 0x000fe400078efcff */
[----:B------:R-:W-:Y:S01]  /*77250*/  ISETP.LT.OR P6, PT, R28, 0x12, !P0 ;  /* 0x000000121c00780c */ /* 0x000fe200047c1670 */
[----:B------:R-:W4:-:S12]  /*77260*/  LDL.LU R84, [R1+0xa1c] ;  /* 0x000a1c0001547983 */ /* 0x000f180000300800 */
[----:B------:R-:W0:Y:S01]  /*77270*/  @!P6 LDC.64 R16, c[0x0][0x5c0] ;  /* 0x00017000ff10eb82 */ /* 0x000e220000000a00 */
[----:B------:R-:W-:-:S04]  /*77280*/  LOP3.LUT R8, R8, 0xfffff7ff, RZ, 0xc0, !PT ;  /* 0xfffff7ff08087812 */ /* 0x000fc800078ec0ff */
[----:B------:R-:W-:-:S04]  /*77290*/  @P1 LOP3.LUT R8, R8, 0x800, RZ, 0xfc, !PT ;  /* 0x0000080008081812 */ /* 0x000fc800078efcff */
[----:B------:R-:W-:-:S04]  /*772a0*/  LOP3.LUT R8, R8, 0xfffffdff, RZ, 0xc0, !PT ;  /* 0xfffffdff08087812 */ /* 0x000fc800078ec0ff */
[----:B------:R-:W-:Y:S02]  /*772b0*/  @P6 LOP3.LUT R8, R8, 0x200, RZ, 0xfc, !PT ;  /* 0x0000020008086812 */ /* 0x000fe400078efcff */
[----:B0-----:R-:W-:-:S04]  /*772c0*/  @!P6 IADD3 R102, P4, P5, R24, UR13, R16 ;  /* 0x0000000d1866ec10 */ /* 0x001fc8000fd9e010 */
[----:B------:R-:W-:Y:S02]  /*772d0*/  @!P6 IADD3.X R103, R29, UR12, R17, P4, P5 ;  /* 0x0000000c1d67ec10 */ /* 0x000fe4000a7ea411 */
[----:B------:R-:W-:Y:S02]  /*772e0*/  LOP3.LUT P6, RZ, R14, 0x8000000, RZ, 0xc0, !PT ;  /* 0x080000000eff7812 */ /* 0x000fe400078cc0ff */
[----:B------:R-:W-:-:S11]  /*772f0*/  F2FP.SATFINITE.E4M3.F32.PACK_AB_MERGE_C R15, RZ, R15, RZ ;  /* 0x0000000fff0f723e */ /* 0x000fd600048070ff */
[----:B------:R2:W-:Y:S02]  /*77300*/  @!P6 STG.E.U8 desc[UR32][R34.64+0x8], R15 ;  /* 0x0000080f2200e986 */ /* 0x0005e4000c101120 */
[----:B--2---:R-:W-:Y:S02]  /*77310*/  FMUL R15, R82, UR27 ;  /* 0x0000001b520f7c20 */ /* 0x004fe40008400000 */
[----:B------:R-:W2:Y:S01]  /*77320*/  LDL.LU R82, [R1+0xa20] ;  /* 0x000a200001527983 */ /* 0x000ea20000300800 */
        /* <DEDUP_REMOVED lines=8> */
[----:B------:R-:W-:Y:S02]  /*773b0*/  LOP3.LUT P1, RZ, R0, 0x4000000, RZ, 0xc0, !PT ;  /* 0x0400000000ff7812 */ /* 0x000fe4000782c0ff */
[----:B0-----:R-:W-:-:S04]  /*773c0*/  @!P5 IADD3 R98, P3, P4, R24, UR13, R16 ;  /* 0x0000000d1862dc10 */ /* 0x001fc8000fc7e010 */
[----:B------:R-:W-:Y:S02]  /*773d0*/  @!P5 IADD3.X R99, R29, UR12, R17, P3, P4 ;  /* 0x0000000c1d63dc10 */ /* 0x000fe40009fe8411 */
[----:B------:R-:W-:Y:S02]  /*773e0*/  ISETP.LT.OR P3, PT, R28, 0x9, !P2 ;  /* 0x000000091c00780c */ /* 0x000fe40005761670 */
[----:B------:R-:W-:-:S11]  /*773f0*/  F2FP.SATFINITE.E4M3.F32.PACK_AB_MERGE_C R15, RZ, R15, RZ ;  /* 0x0000000fff0f723e */ /* 0x000fd600048070ff */
[----:B------:R-:W0:Y:S01]  /*77400*/  @!P3 LDC.64 R18, c[0x0][0x5c0] ;  /* 0x00017000ff12bb82 */ /* 0x000e220000000a00 */
[----:B------:R3:W-:Y:S01]  /*77410*/  @!P1 STG.E.U8 desc[UR32][R26.64+0x9], R15 ;  /* 0x0000090f1a009986 */ /* 0x0007e2000c101120 */
[----:B------:R-:W-:Y:S01]  /*77420*/  ISETP.LT.OR P1, PT, R28, 0x21, !P0 ;  /* 0x000000211c00780c */ /* 0x000fe20004721670 */
[----:B------:R-:W-:Y:S01]  /*77430*/  IMAD.U32 R16, RZ, RZ, UR11 ;  /* 0x0000000bff107e24 */ /* 0x000fe2000f8e00ff */
[----:B------:R-:W-:Y:S01]  /*77440*/  LOP3.LUT R8, R8, 0xffffffbf, RZ, 0xc0, !PT ;  /* 0xffffffbf08087812 */ /* 0x000fe200078ec0ff */
[----:B------:R-:W-:-:S03]  /*77450*/  IMAD.U32 R22, RZ, RZ, UR10 ;  /* 0x0000000aff167e24 */ /* 0x000fc6000f8e00ff */
[----:B------:R-:W-:Y:S02]  /*77460*/  @P5 LOP3.LUT R8, R8, 0x40, RZ, 0xfc, !PT ;  /* 0x0000004008085812 */ /* 0x000fe400078efcff */
[----:B------:R-:W-:-:S04]  /*77470*/  @!P3 IADD3 R16, P4, P5, R16, UR9, R24 ;  /* 0x000000091010bc10 */ /* 0x000fc8000fd9e018 */
[----:B------:R-:W-:Y:S02]  /*77480*/  @!P3 IADD3.X R22, R22, UR8, R29, P4, P5 ;  /* 0x000000081616bc10 */ /* 0x000fe4000a7ea41d */
[----:B0-----:R-:W-:Y:S02]  /*77490*/  @!P3 IADD3 R18, P4, R16, R18, RZ ;  /* 0x000000121012b210 */ /* 0x001fe40007f9e0ff */
[----:B------:R-:W0:Y:S03]  /*774a0*/  @!P1 LDC.64 R16, c[0x0][0x5c0] ;  /* 0x00017000ff109b82 */ /* 0x000e260000000a00 */
[----:B------:R-:W-:Y:S01]  /*774b0*/  @!P3 IMAD.X R19, R22, 0x1, R19, P4 ;  /* 0x000000011613b824 */ /* 0x000fe200020e0613 */
[----:B0-----:R-:W-:-:S04]  /*774c0*/  @!P1 IADD3 R100, P5, P6, R24, UR13, R16 ;  /* 0x0000000d18649c10 */ /* 0x001fc8000febe010 */
[----:B------:R-:W-:Y:S01]  /*774d0*/  @!P1 IADD3.X R101, R29, UR12, R17, P5, P6 ;  /* 0x0000000c1d659c10 */ /* 0x000fe2000afec411 */
[----:B---3--:R-:W-:Y:S02]  /*774e0*/  FMUL R15, R83, UR27 ;  /* 0x0000001b530f7c20 */ /* 0x008fe40008400000 */
[----:B------:R-:W3:Y:S03]  /*774f0*/  LDL.LU R83, [R1+0xa24] ;  /* 0x000a240001537983 */ /* 0x000ee60000300800 */
[----:B------:R-:W-:-:S05]  /*77500*/  F2FP.SATFINITE.E4M3.F32.PACK_AB_MERGE_C R15, RZ, R15, RZ ;  /* 0x0000000fff0f723e */ /* 0x000fca00048070ff */
[----:B------:R0:W-:Y:S01]  /*77510*/  @!P3 STG.E.U8 desc[UR32][R18.64+0x8], R15 ;  /* 0x0000080f1200b986 */ /* 0x0001e2000c101120 */
[----:B------:R-:W-:-:S13]  /*77520*/  ISETP.LT.OR P3, PT, R28, 0xa, !P2 ;  /* 0x0000000a1c00780c */ /* 0x000fda0005761670 */
[----:B------:R-:W1:Y:S01]  /*77530*/  @!P3 LDC.64 R16, c[0x0][0x5c0] ;  /* 0x00017000ff10bb82 */ /* 0x000e620000000a00 */
[----:B0-----:R-:W-:Y:S02]  /*77540*/  IMAD.U32 R18, RZ, RZ, UR11 ;  /* 0x0000000bff127e24 */ /* 0x001fe4000f8e00ff */
[----:B------:R-:W-:-:S03]  /*77550*/  IMAD.U32 R15, RZ, RZ, UR10 ;  /* 0x0000000aff0f7e24 */ /* 0x000fc6000f8e00ff */
[----:B------:R-:W-:-:S04]  /*77560*/  @!P3 IADD3 R18, P4, P5, R18, UR9, R24 ;  /* 0x000000091212bc10 */ /* 0x000fc8000fd9e018 */
[----:B------:R-:W-:Y:S02]  /*77570*/  @!P3 IADD3.X R15, R15, UR8, R29, P4, P5 ;  /* 0x000000080f0fbc10 */ /* 0x000fe4000a7ea41d */
[----:B-1----:R-:W-:-:S05]  /*77580*/  @!P3 IADD3 R18, P4, R18, R16, RZ ;  /* 0x000000101212b210 */ /* 0x002fca0007f9e0ff */
[----:B------:R-:W-:Y:S02]  /*77590*/  @!P3 IMAD.X R19, R15, 0x1, R17, P4 ;  /* 0x000000010f13b824 */ /* 0x000fe400020e0611 */
[----:B----4-:R-:W-:-:S05]  /*775a0*/  FMUL R15, R84, UR27 ;  /* 0x0000001b540f7c20 */ /* 0x010fca0008400000 */
[----:B------:R-:W-:-:S05]  /*775b0*/  F2FP.SATFINITE.E4M3.F32.PACK_AB_MERGE_C R15, RZ, R15, RZ ;  /* 0x0000000fff0f723e */ /* 0x000fca00048070ff */
[----:B------:R2:W-:Y:S02]  /*775c0*/  @!P3 STG.E.U8 desc[UR32][R18.64+0x9], R15 ;  /* 0x0000090f1200b986 */ /* 0x0005e4000c101120 */
[----:B--2---:R-:W-:Y:S02]  /*775d0*/  FMUL R15, R82, UR27 ;  /* 0x0000001b520f7c20 */ /* 0x004fe40008400000 */
[----:B------:R-:W2:Y:S04]  /*775e0*/  LDL.LU R82, [R1+0xa28] ;  /* 0x000a280001527983 */ /* 0x000ea80000300800 */
[----:B------:R-:W4:Y:S01]  /*775f0*/  LDL.LU R86, [R1+0xa2c] ;  /* 0x000a2c0001567983 */ /* 0x000f220000300800 */
[----:B------:R-:W-:Y:S02]  /*77600*/  LOP3.LUT P6, RZ, R0, 0x10, RZ, 0xc0, !PT ;  /* 0x0000001000ff7812 */ /* 0x000fe400078cc0ff */
[----:B------:R-:W-:Y:S01]  /*77610*/  LOP3.LUT R14, R14, 0xfbffffff, RZ, 0xc0, !PT ;  /* 0xfbffffff0e0e7812 */ /* 0x000fe200078ec0ff */
[----:B------:R-:W4:Y:S04]  /*77620*/  LDL.LU R85, [R1+0xa30] ;  /* 0x000a300001557983 */ /* 0x000f280000300800 */
[----:B------:R-:W4:Y:S01]  /*77630*/  LDL.LU R84, [R1+0xa34] ;  /* 0x000a340001547983 */ /* 0x000f220000300800 */
[----:B------:R-:W-:-:S03]  /*77640*/  LOP3.LUT R8, R8, 0xffffffdf, RZ, 0xc0, !PT ;  /* 0xffffffdf08087812 */ /* 0x000fc600078ec0ff */
[----:B------:R-:W4:Y:S02]  /*77650*/  LDL.LU R191, [R1+0xa38] ;  /* 0x000a380001bf7983 */ /* 0x000f240000300800 */
[----:B------:R-:W-:Y:S02]  /*77660*/  @P6 LOP3.LUT R14, R14, 0x4000000, RZ, 0xfc, !PT ;  /* 0x040000000e0e6812 */ /* 0x000fe400078efcff */
[----:B------:R-:W-:Y:S01]  /*77670*/  ISETP.LT.OR P6, PT, R28, 0x22, !P0 ;  /* 0x000000221c00780c */ /* 0x000fe200047c1670 */
[----:B------:R-:W4:Y:S01]  /*77680*/  LDL.LU R192, [R1+0xa3c] ;  /* 0x000a3c0001c07983 */ /* 0x000f220000300800 */
[----:B------:R-:W-:Y:S02]  /*77690*/  @P1 LOP3.LUT R8, R8, 0x20, RZ, 0xfc, !PT ;  /* 0x0000002008081812 */ /* 0x000fe400078efcff */
[----:B------:R-:W-:Y:S01]  /*776a0*/  F2FP.SATFINITE.E4M3.F32.PACK_AB_MERGE_C R15, RZ, R15, RZ ;  /* 0x0000000fff0f723e */ /* 0x000fe200048070ff */
[----:B------:R-:W4:Y:S08]  /*776b0*/  LDL.LU R190, [R1+0xa40] ;  /* 0x000a400001be7983 */ /* 0x000f300000300800 */
[----:B------:R-:W0:Y:S02]  /*776c0*/  @!P6 LDC.64 R16, c[0x0][0x5c0] ;  /* 0x00017000ff10eb82 */ /* 0x000e240000000a00 */
[----:B0-----:R-:W-:-:S04]  /*776d0*/  @!P6 IADD3 R90, P4, P5, R24, UR13, R16 ;  /* 0x0000000d185aec10 */ /* 0x001fc8000fd9e010 */
[----:B------:R-:W-:Y:S02]  /*776e0*/  @!P6 IADD3.X R91, R29, UR12, R17, P4, P5 ;  /* 0x0000000c1d5bec10 */ /* 0x000fe4000a7ea411 */
[----:B------:R-:W-:-:S13]  /*776f0*/  ISETP.LT.OR P5, PT, R28, 0x29, !P0 ;  /* 0x000000291c00780c */ /* 0x000fda00047a1670 */
        /* <DEDUP_REMOVED lines=9> */
[----:B------:R-:W-:Y:S02]  /*77790*/  LOP3.LUT P6, RZ, R14, 0x4000000, RZ, 0xc0, !PT ;  /* 0x040000000eff7812 */ /* 0x000fe400078cc0ff */
[----:B------:R-:W-:Y:S02]  /*777a0*/  LOP3.LUT P1, RZ, R0, 0x10000000, RZ, 0xc0, !PT ;  /* 0x1000000000ff7812 */ /* 0x000fe4000782c0ff */
[----:B0-----:R-:W-:-:S04]  /*777b0*/  @!P5 IADD3 R88, P3, P4, R24, UR13, R16 ;  /* 0x0000000d1858dc10 */ /* 0x001fc8000fc7e010 */
[----:B------:R-:W-:Y:S02]  /*777c0*/  @!P5 IADD3.X R89, R29, UR12, R17, P3, P4 ;  /* 0x0000000c1d59dc10 */ /* 0x000fe40009fe8411 */
[----:B------:R-:W-:-:S03]  /*777d0*/  ISETP.LT.OR P3, PT, R28, 0x11, !P2 ;  /* 0x000000111c00780c */ /* 0x000fc60005761670 */
[----:B------:R3:W-:Y:S10]  /*777e0*/  @!P6 STG.E.U8 desc[UR32][R32.64+0x10], R15 ;  /* 0x0000100f2000e986 */ /* 0x0007f4000c101120 */
[----:B------:R-:W0:Y:S01]  /*777f0*/  @!P3 LDC.64 R18, c[0x0][0x5c0] ;  /* 0x00017000ff12bb82 */ /* 0x000e220000000a00 */
[----:B------:R-:W-:Y:S01]  /*77800*/  LOP3.LUT R8, R8, 0xfffffffe, RZ, 0xc0, !PT ;  /* 0xfffffffe08087812 */ /* 0x000fe200078ec0ff */
[----:B------:R-:W-:-:S02]  /*77810*/  IMAD.U32 R16, RZ, RZ, UR11 ;  /* 0x0000000bff107e24 */ /* 0x000fc4000f8e00ff */
[----:B---3--:R-:W-:-:S05]  /*77820*/  FMUL R15, R83, UR27 ;  /* 0x0000001b530f7c20 */ /* 0x008fca0008400000 */
[----:B------:R-:W-:-:S05]  /*77830*/  F2FP.SATFINITE.E4M3.F32.PACK_AB_MERGE_C R15, RZ, R15, RZ ;  /* 0x0000000fff0f723e */ /* 0x000fca00048070ff */
[----:B------:R2:W-:Y:S01]  /*77840*/  @!P1 STG.E.U8 desc[UR32][R78.64+0x11], R15 ;  /* 0x0000110f4e009986 */ /* 0x0005e2000c101120 */
[----:B------:R-:W-:Y:S01]  /*77850*/  ISETP.LT.OR P1, PT, R28, 0x31, !P0 ;  /* 0x000000311c00780c */ /* 0x000fe20004721670 */
[----:B------:R-:W-:Y:S01]  /*77860*/  IMAD.U32 R22, RZ, RZ, UR10 ;  /* 0x0000000aff167e24 */ /* 0x000fe2000f8e00ff */
[----:B------:R-:W-:Y:S02]  /*77870*/  @P5 LOP3.LUT R8, R8, 0x1, RZ, 0xfc, !PT ;  /* 0x0000000108085812 */ /* 0x000fe400078efcff */
[----:B------:R-:W-:-:S04]  /*77880*/  @!P3 IADD3 R16, P4, P5, R16, UR9, R24 ;  /* 0x000000091010bc10 */ /* 0x000fc8000fd9e018 */
[----:B------:R-:W-:Y:S02]  /*77890*/  @!P3 IADD3.X R22, R22, UR8, R29, P4, P5 ;  /* 0x000000081616bc10 */ /* 0x000fe4000a7ea41d */
[----:B0-----:R-:W-:-:S03]  /*778a0*/  @!P3 IADD3 R18, P4, R16, R18, RZ ;  /* 0x000000121012b210 */ /* 0x001fc60007f9e0ff */
[----:B------:R-:W0:Y:S02]  /*778b0*/  @!P1 LDC.64 R16, c[0x0][0x5c0] ;  /* 0x00017000ff109b82 */ /* 0x000e240000000a00 */
[----:B------:R-:W-:Y:S01]  /*778c0*/  @!P3 IMAD.X R19, R22, 0x1, R19, P4 ;  /* 0x000000011613b824 */ /* 0x000fe200020e0613 */
[----:B------:R-:W-:Y:S02]  /*778d0*/  LOP3.LUT R14, R14, 0xfdffffff, RZ, 0xc0, !PT ;  /* 0xfdffffff0e0e7812 */ /* 0x000fe400078ec0ff */
[----:B0-----:R-:W-:-:S04]  /*778e0*/  @!P1 IADD3 R92, P5, P6, R24, UR13, R16 ;  /* 0x0000000d185c9c10 */ /* 0x001fc8000febe010 */
[----:B------:R-:W-:Y:S02]  /*778f0*/  @!P1 IADD3.X R93, R29, UR12, R17, P5, P6 ;  /* 0x0000000c1d5d9c10 */ /* 0x000fe4000afec411 */
[----:B------:R-:W-:-:S13]  /*77900*/  LOP3.LUT P6, RZ, R0, 0x800, RZ, 0xc0, !PT ;  /* 0x0000080000ff7812 */ /* 0x000fda00078cc0ff */
[----:B------:R-:W-:Y:S02]  /*77910*/  @P6 LOP3.LUT R14, R14, 0x2000000, RZ, 0xfc, !PT ;  /* 0x020000000e0e6812 */ /* 0x000fe400078efcff */
[----:B------:R-:W-:Y:S01]  /*77920*/  ISETP.LT.OR P6, PT, R28, 0x32, !P0 ;  /* 0x000000321c00780c */ /* 0x000fe200047c1670 */
[----:B--2---:R-:W-:-:S05]  /*77930*/  FMUL R15, R82, UR27 ;  /* 0x0000001b520f7c20 */ /* 0x004fca0008400000 */
        /* <DEDUP_REMOVED lines=10> */
[----:B------:R-:W0:Y:S02]  /*779e0*/  @!P6 LDC.64 R16, c[0x0][0x5c0] ;  /* 0x00017000ff10eb82 */ /* 0x000e240000000a00 */
[----:B0-----:R-:W-:-:S04]  /*779f0*/  @!P6 IADD3 R82, P4, P5, R24, UR13, R16 ;  /* 0x0000000d1852ec10 */ /* 0x001fc8000fd9e010 */
[----:B------:R-:W-:Y:S02]  /*77a00*/  @!P6 IADD3.X R83, R29, UR12, R17, P4, P5 ;  /* 0x0000000c1d53ec10 */ /* 0x000fe4000a7ea411 */
[----:B------:R-:W-:Y:S02]  /*77a10*/  ISETP.LT.OR P5, PT, R28, 0x39, !P0 ;  /* 0x000000391c00780c */ /* 0x000fe400047a1670 */
[----:B------:R-:W-:-:S11]  /*77a20*/  LOP3.LUT R3, R3, 0x7fffffff, RZ, 0xc0, !PT ;  /* 0x7fffffff03037812 */ /* 0x000fd600078ec0ff */
[----:B------:R-:W0:Y:S01]  /*77a30*/  @!P5 LDC.64 R16, c[0x0][0x5c0] ;  /* 0x00017000ff10db82 */ /* 0x000e220000000a00 */
[----:B------:R-:W-:Y:S01]  /*77a40*/  @P1 LOP3.LUT R3, R3, 0x80000000, RZ, 0xfc, !PT ;  /* 0x8000000003031812 */ /* 0x000fe200078efcff */
[----:B----4-:R-:W-:-:S03]  /*77a50*/  FMUL R15, R86, UR27 ;  /* 0x0000001b560f7c20 */ /* 0x010fc60008400000 */
[----:B------:R-:W-:Y:S02]  /*77a60*/  LOP3.LUT R3, R3, 0xefffffff, RZ, 0xc0, !PT ;  /* 0xefffffff03037812 */ /* 0x000fe400078ec0ff */
[----:B------:R-:W-:Y:S02]  /*77a70*/  F2FP.SATFINITE.E4M3.F32.PACK_AB_MERGE_C R15, RZ, R15, RZ ;  /* 0x0000000fff0f723e */ /* 0x000fe400048070ff */
[----:B------:R-:W-:-:S03]  /*77a80*/  @P6 LOP3.LUT R3, R3, 0x10000000, RZ, 0xfc, !PT ;  /* 0x1000000003036812 */ /* 0x000fc600078efcff */
[----:B------:R1:W-:Y:S01]  /*77a90*/  @!P3 STG.E.U8 desc[UR32][R18.64+0x11], R15 ;  /* 0x0000110f1200b986 */ /* 0x0003e2000c101120 */
[----:B------:R-:W-:-:S04]  /*77aa0*/  LOP3.LUT R3, R3, 0xf7ffffff, RZ, 0xc0, !PT ;  /* 0xf7ffffff03037812 */ /* 0x000fc800078ec0ff */
[----:B------:R-:W-:Y:S02]  /*77ab0*/  @P5 LOP3.LUT R3, R3, 0x8000000, RZ, 0xfc, !PT ;  /* 0x0800000003035812 */ /* 0x000fe400078efcff */
[----:B0-----:R-:W-:-:S04]  /*77ac0*/  @!P5 IADD3 R86, P3, P4, R24, UR13, R16 ;  /* 0x0000000d1856dc10 */ /* 0x001fc8000fc7e010 */
[----:B------:R-:W-:Y:S02]  /*77ad0*/  @!P5 IADD3.X R87, R29, UR12, R17, P3, P4 ;  /* 0x0000000c1d57dc10 */ /* 0x000fe40009fe8411 */
[----:B------:R-:W-:Y:S02]  /*77ae0*/  ISETP.LT.OR P5, PT, R28, 0x3a, !P0 ;  /* 0x0000003a1c00780c */ /* 0x000fe400047a1670 */
[----:B------:R-:W-:-:S11]  /*77af0*/  LOP3.LUT P6, RZ, R14, 0x2000000, RZ, 0xc0, !PT ;  /* 0x020000000eff7812 */ /* 0x000fd600078cc0ff */
[----:B------:R-:W0:Y:S01]  /*77b00*/  @!P5 LDC.64 R16, c[0x0][0x5c0] ;  /* 0x00017000ff10db82 */ /* 0x000e220000000a00 */
[----:B-1----:R-:W-:-:S05]  /*77b10*/  FMUL R15, R85, UR27 ;  /* 0x0000001b550f7c20 */ /* 0x002fca0008400000 */
[----:B------:R-:W-:-:S05]  /*77b20*/  F2FP.SATFINITE.E4M3.F32.PACK_AB_MERGE_C R15, RZ, R15, RZ ;  /* 0x0000000fff0f723e */ /* 0x000fca00048070ff */
[----:B------:R0:W-:Y:S02]  /*77b30*/  @!P6 STG.E.U8 desc[UR32][R80.64+0x18], R15 ;  /* 0x0000180f5000e986 */ /* 0x0001e4000c101120 */
[----:B0-----:R-:W-:-:S04]  /*77b40*/  @!P5 IADD3 R80, P3, P4, R24, UR13, R16 ;  /* 0x0000000d1850dc10 */ /* 0x001fc8000fc7e010 */
[----:B------:R-:W-:Y:S02]  /*77b50*/  @!P5 IADD3.X R81, R29, UR12, R17, P3, P4 ;  /* 0x0000000c1d51dc10 */ /* 0x000fe40009fe8411 */
[----:B------:R-:W-:Y:S02]  /*77b60*/  ISETP.LT.OR P3, PT, R28, 0x19, !P2 ;  /* 0x000000191c00780c */ /* 0x000fe40005761670 */
[----:B------:R-:W-:Y:S01]  /*77b70*/  LOP3.LUT P1, RZ, R0, 0x20000000, RZ, 0xc0, !PT ;  /* 0x2000000000ff7812 */ /* 0x000fe2000782c0ff */
[----:B------:R-:W-:-:S10]  /*77b80*/  FMUL R15, R84, UR27 ;  /* 0x0000001b540f7c20 */ /* 0x000fd40008400000 */
[----:B------:R-:W0:Y:S01]  /*77b90*/  @!P3 LDC.64 R18, c[0x0][0x5c0] ;  /* 0x00017000ff12bb82 */ /* 0x000e220000000a00 */
[----:B------:R-:W-:Y:S01]  /*77ba0*/  F2FP.SATFINITE.E4M3.F32.PACK_AB_MERGE_C R15, RZ, R15, RZ ;  /* 0x0000000fff0f723e */ /* 0x000fe200048070ff */
[----:B------:R-:W-:Y:S01]  /*77bb0*/  IMAD.U32 R16, RZ, RZ, UR11 ;  /* 0x0000000bff107e24 */ /* 0x000fe2000f8e00ff */
[----:B------:R-:W-:-:S03]  /*77bc0*/  LOP3.LUT R3, R3, 0xfbffffff, RZ, 0xc0, !PT ;  /* 0xfbffffff03037812 */ /* 0x000fc600078ec0ff */
[----:B------:R1:W-:Y:S01]  /*77bd0*/  @!P1 STG.E.U8 desc[UR32][R52.64+0x19], R15 ;  /* 0x0000190f34009986 */ /* 0x0003e2000c101120 */
[----:B------:R-:W-:Y:S01]  /*77be0*/  ISETP.LT.OR P1, PT, R28, 0x41, !P0 ;  /* 0x000000411c00780c */ /* 0x000fe20004721670 */
[----:B------:R-:W-:Y:S01]  /*77bf0*/  IMAD.U32 R22, RZ, RZ, UR10 ;  /* 0x0000000aff167e24 */ /* 0x000fe2000f8e00ff */
[----:B------:R-:W-:Y:S02]  /*77c00*/  @P5 LOP3.LUT R3, R3, 0x4000000, RZ, 0xfc, !PT ;  /* 0x0400000003035812 */ /* 0x000fe400078efcff */
[----:B------:R-:W-:-:S04]  /*77c10*/  @!P3 IADD3 R16, P4, P5, R16, UR9, R24 ;  /* 0x000000091010bc10 */ /* 0x000fc8000fd9e018 */
[----:B------:R-:W-:Y:S01]  /*77c20*/  @!P3 IADD3.X R22, R22, UR8, R29, P4, P5 ;  /* 0x000000081616bc10 */ /* 0x000fe2000a7ea41d */
[----:B-1----:R-:W-:Y:S02]  /*77c30*/  FMUL R15, R191, UR27 ;  /* 0x0000001bbf0f7c20 */ /* 0x002fe40008400000 */
[----:B------:R-:W2:Y:S01]  /*77c40*/  LDL.LU R191, [R1+0xa44] ;  /* 0x000a440001bf7983 */ /* 0x000ea20000300800 */
        /* <DEDUP_REMOVED lines=13> */
[----:B0-----:R-:W-:-:S05]  /*77d20*/  @!P3 IADD3 R18, P4, R18, R16, RZ ;  /* 0x000000101212b210 */ /* 0x001fca0007f9e0ff */
[----:B------:R-:W-:Y:S02]  /*77d30*/  @!P3 IMAD.X R19, R15, 0x1, R17, P4 ;  /* 0x000000010f13b824 */ /* 0x000fe400020e0611 */
[----:B------:R-:W-:-:S05]  /*77d40*/  FMUL R15, R192, UR27 ;  /* 0x0000001bc00f7c20 */ /* 0x000fca0008400000 */
[----:B------:R-:W-:-:S05]  /*77d50*/  F2FP.SATFINITE.E4M3.F32.PACK_AB_MERGE_C R15, RZ, R15, RZ ;  /* 0x0000000fff0f723e */ /* 0x000fca00048070ff */
[----:B------:R0:W-:Y:S02]  /*77d60*/  @!P3 STG.E.U8 desc[UR32][R18.64+0x19], R15 ;  /* 0x0000190f1200b986 */ /* 0x0001e4000c101120 */
[----:B0-----:R-:W-:Y:S02]  /*77d70*/  FMUL R15, R190, UR27 ;  /* 0x0000001bbe0f7c20 */ /* 0x001fe40008400000 */
[----:B------:R-:W3:Y:S01]  /*77d80*/  LDL.LU R190, [R1+0xa48] ;  /* 0x000a480001be7983 */ /* 0x000ee20000300800 */
[----:B------:R-:W-:Y:S02]  /*77d90*/  LOP3.LUT P6, RZ, R0, 0x1000, RZ, 0xc0, !PT ;  /* 0x0000100000ff7812 */ /* 0x000fe400078cc0ff */
[----:B------:R-:W-:Y:S01]  /*77da0*/  LOP3.LUT R14, R14, 0xfeffffff, RZ, 0xc0, !PT ;  /* 0xfeffffff0e0e7812 */ /* 0x000fe200078ec0ff */
[----:B------:R-:W4:Y:S10]  /*77db0*/  LDL.LU R192, [R1+0xa4c] ;  /* 0x000a4c0001c07983 */ /* 0x000f340000300800 */
[----:B------:R-:W-:-:S02]  /*77dc0*/  @P6 LOP3.LUT R14, R14, 0x1000000, RZ, 0xfc, !PT ;  /* 0x010000000e0e6812 */ /* 0x000fc400078efcff */
        /* <DEDUP_REMOVED lines=10> */
[----:B------:R2:W-:Y:S01]  /*77e70*/  @!P6 STG.E.U8 desc[UR32][R50.64+0x20], R15 ;  /* 0x0000200f3200e986 */ /* 0x0005e2000c101120 */
[----:B------:R-:W-:Y:S02]  /*77e80*/  LOP3.LUT P1, RZ, R0, 0x40000000, RZ, 0xc0, !PT ;  /* 0x4000000000ff7812 */ /* 0x000fe4000782c0ff */
        /* <DEDUP_REMOVED lines=38> */
[----:B------:R-:W-:Y:S02]  /*780f0*/  LOP3.LUT P6, RZ, R0, 0x1, RZ, 0xc0, !PT ;  /* 0x0000000100ff7812 */ /* 0x000fe400078cc0ff */
[----:B0-----:R-:W-:-:S05]  /*78100*/  @!P3 IADD3 R18, P4, R18, R16, RZ ;  /* 0x000000101212b210 */ /* 0x001fca0007f9e0ff */
[----:B------:R-:W-:Y:S02]  /*78110*/  @!P3 IMAD.X R19, R15, 0x1, R17, P4 ;  /* 0x000000010f13b824 */ /* 0x000fe400020e0611 */
[----:B----4-:R-:W-:-:S05]  /*78120*/  FMUL R15, R192, UR27 ;  /* 0x0000001bc00f7c20 */ /* 0x010fca0008400000 */
[----:B------:R-:W-:-:S05]  /*78130*/  F2FP.SATFINITE.E4M3.F32.PACK_AB_MERGE_C R15, RZ, R15, RZ ;  /* 0x0000000fff0f723e */ /* 0x000fca00048070ff */
[----:B------:R2:W-:Y:S01]  /*78140*/  @!P3 STG.E.U8 desc[UR32][R18.64+0x21], R15 ;  /* 0x0000210f1200b986 */ /* 0x0005e2000c101120 */
[----:B------:R-:W-:-:S04]  /*78150*/  LOP3.LUT R14, R14, 0xff7fffff, RZ, 0xc0, !PT ;  /* 0xff7fffff0e0e7812 */ /* 0x000fc800078ec0ff */
[----:B------:R-:W-:Y:S02]  /*78160*/  @P6 LOP3.LUT R14, R14, 0x800000, RZ, 0xfc, !PT ;  /* 0x008000000e0e6812 */ /* 0x000fe400078efcff */
[----:B------:R-:W-:-:S13]  /*78170*/  ISETP.LT.OR P6, PT, R28, 0x52, !P0 ;  /* 0x000000521c00780c */ /* 0x000fda00047c1670 */
[----:B------:R-:W0:Y:S01]  /*78180*/  @!P6 LDC.64 R16, c[0x0][0x5c0] ;  /* 0x00017000ff10eb82 */ /* 0x000e220000000a00 */
[----:B--2---:R-:W-:Y:S02]  /*78190*/  FMUL R15, R191, UR27 ;  /* 0x0000001bbf0f7c20 */ /* 0x004fe40008400000 */
[----:B------:R-:W2:Y:S01]  /*781a0*/  LDL.LU R191, [R1+0xa58] ;  /* 0x000a580001bf7983 */ /* 0x000ea20000300800 */
[----:B------:R-:W-:Y:S02]  /*781b0*/  LOP3.LUT R3, R3, 0xfffbffff, RZ, 0xc0, !PT ;  /* 0xfffbffff03037812 */ /* 0x000fe400078ec0ff */
[----:B0-----:R-:W-:Y:S01]  /*781c0*/  @!P6 IADD3 R50, P4, P5, R24, UR13, R16 ;  /* 0x0000000d1832ec10 */ /* 0x001fe2000fd9e010 */
[----:B------:R-:W4:Y:S01]  /*781d0*/  LDL.LU R192, [R1+0xa5c] ;  /* 0x000a5c0001c07983 */ /* 0x000f220000300800 */
[----:B------:R-:W-:-:S04]  /*781e0*/  @P1 LOP3.LUT R3, R3, 0x40000, RZ, 0xfc, !PT ;  /* 0x0004000003031812 */ /* 0x000fc800078efcff */
[----:B------:R-:W-:Y:S02]  /*781f0*/  LOP3.LUT R3, R3, 0xfffeffff, RZ, 0xc0, !PT ;  /* 0xfffeffff03037812 */ /* 0x000fe400078ec0ff */
[----:B------:R-:W-:Y:S02]  /*78200*/  @!P6 IADD3.X R51, R29, UR12, R17, P4, P5 ;  /* 0x0000000c1d33ec10 */ /* 0x000fe4000a7ea411 */
[----:B------:R-:W-:Y:S02]  /*78210*/  @P6 LOP3.LUT R3, R3, 0x10000, RZ, 0xfc, !PT ;  /* 0x0001000003036812 */ /* 0x000fe400078efcff */
[----:B------:R-:W-:Y:S02]  /*78220*/  LOP3.LUT P6, RZ, R14, 0x800000, RZ, 0xc0, !PT ;  /* 0x008000000eff7812 */ /* 0x000fe400078cc0ff */
[----:B------:R-:W-:-:S11]  /*78230*/  F2FP.SATFINITE.E4M3.F32.PACK_AB_MERGE_C R15, RZ, R15, RZ ;  /* 0x0000000fff0f723e */ /* 0x000fd600048070ff */
[----:B------:R3:W-:Y:S02]  /*78240*/  @!P6 STG.E.U8 desc[UR32][R104.64+0x28], R15 ;  /* 0x0000280f6800e986 */ /* 0x0007e4000c101120 */
[----:B---3--:R-:W-:Y:S02]  /*78250*/  FMUL R15, R190, UR27 ;  /* 0x0000001bbe0f7c20 */ /* 0x008fe40008400000 */
[----:B------:R-:W3:Y:S01]  /*78260*/  LDL.LU R190, [R1+0xa60] ;  /* 0x000a600001be7983 */ /* 0x000ee20000300800 */
        /* <DEDUP_REMOVED lines=27> */
[----:B--2---:R-:W-:Y:S02]  /*78420*/  FMUL R15, R191, UR27 ;  /* 0x0000001bbf0f7c20 */ /* 0x004fe40008400000 */
[----:B------:R-:W2:Y:S03]  /*78430*/  LDL.LU R191, [R1+0xa64] ;  /* 0x000a640001bf7983 */ /* 0x000ea60000300800 */
        /* <DEDUP_REMOVED lines=13> */
[----:B---3--:R-:W-:Y:S02]  /*78510*/  FMUL R15, R190, UR27 ;  /* 0x0000001bbe0f7c20 */ /* 0x008fe40008400000 */
        /* <DEDUP_REMOVED lines=193> */
[C---:B------:R-:W-:Y:S02]  /*79130*/  LOP3.LUT P1, RZ, R4.reuse, 0x8, RZ, 0xc0, !PT ;  /* 0x0000000804ff7812 */ /* 0x040fe4000782c0ff */
        /* <DEDUP_REMOVED lines=59> */
[C---:B------:R-:W-:Y:S02]  /*794f0*/  LOP3.LUT P1, RZ, R4.reuse, 0x10, RZ, 0xc0, !PT ;  /* 0x0000001004ff7812 */ /* 0x040fe4000782c0ff */
[----:B------:R-:W-:-:S04]  /*79500*/  LOP3.LUT R4, R4, 0xfbffffff, RZ, 0xc0, !PT ;  /* 0xfbffffff04047812 */ /* 0x000fc800078ec0ff */
[----:B------:R-:W-:Y:S02]  /*79510*/  @P6 LOP3.LUT R4, R4, 0x4000000, RZ, 0xfc, !PT ;  /* 0x0400000004046812 */ /* 0x000fe400078efcff */
[----:B0-----:R-:W-:-:S04]  /*79520*/  @!P6 IADD3 R58, P4, P5, R24, UR13, R16 ;  /* 0x0000000d183aec10 */ /* 0x001fc8000fd9e010 */
[----:B------:R-:W-:Y:S02]  /*79530*/  @!P6 IADD3.X R59, R29, UR12, R17, P4, P5 ;  /* 0x0000000c1d3bec10 */ /* 0x000fe4000a7ea411 */
[----:B------:R-:W-:Y:S02]  /*79540*/  LOP3.LUT P6, RZ, R14, 0x40000, RZ, 0xc0, !PT ;  /* 0x000400000eff7812 */ /* 0x000fe400078cc0ff */
[----:B------:R-:W-:-:S11]  /*79550*/  F2FP.SATFINITE.E4M3.F32.PACK_AB_MERGE_C R15, RZ, R15, RZ ;  /* 0x0000000fff0f723e */ /* 0x000fd600048070ff */
[----:B------:R2:W-:Y:S01]  /*79560*/  @!P6 STG.E.U8 desc[UR32][R176.64+0x50], R15 ;  /* 0x0000500fb000e986 */ /* 0x0005e2000c101120 */
        /* <DEDUP_REMOVED lines=34> */
[----:B------:R-:W-:Y:S02]  /*79790*/  LOP3.LUT P6, RZ, R0, 0x8000, RZ, 0xc0, !PT ;  /* 0x0000800000ff7812 */ /* 0x000fe400078cc0ff */
[----:B------:R-:W-:Y:S01]  /*797a0*/  LOP3.LUT R14, R14, 0xfffdffff, RZ, 0xc0, !PT ;  /* 0xfffdffff0e0e7812 */ /* 0x000fe200078ec0ff */
[----:B-1----:R-:W-:Y:S02]  /*797b0*/  IMAD.U32 R18, RZ, RZ, UR11 ;  /* 0x0000000bff127e24 */ /* 0x002fe4000f8e00ff */
[----:B------:R-:W-:-:S03]  /*797c0*/  IMAD.U32 R15, RZ, RZ, UR10 ;  /* 0x0000000aff0f7e24 */ /* 0x000fc6000f8e00ff */
[----:B------:R-:W-:-:S05]  /*797d0*/  @!P3 IADD3 R18, P4, P5, R18, UR9, R24 ;  /* 0x000000091212bc10 */ /* 0x000fca000fd9e018 */
[----:B------:R-:W-:Y:S02]  /*797e0*/  @P6 LOP3.LUT R14, R14, 0x20000, RZ, 0xfc, !PT ;  /* 0x000200000e0e6812 */ /* 0x000fe400078efcff */
[----:B------:R-:W-:Y:S02]  /*797f0*/  ISETP.LT.OR P6, PT, R28, 0xb2, !P0 ;  /* 0x000000b21c00780c */ /* 0x000fe400047c1670 */
[----:B------:R-:W-:Y:S02]  /*79800*/  @!P3 IADD3.X R15, R15, UR8, R29, P4, P5 ;  /* 0x000000080f0fbc10 */ /* 0x000fe4000a7ea41d */
[----:B0-----:R-:W-:-:S05]  /*79810*/  @!P3 IADD3 R18, P4, R18, R16, RZ ;  /* 0x000000101212b210 */ /* 0x001fca0007f9e0ff */
[----:B------:R-:W-:-:S04]  /*79820*/  @!P3 IMAD.X R19, R15, 0x1, R17, P4 ;  /* 0x000000010f13b824 */ /* 0x000fc800020e0611 */
[----:B------:R-:W0:Y:S01]  /*79830*/  @!P6 LDC.64 R16, c[0x0][0x5c0] ;  /* 0x00017000ff10eb82 */ /* 0x000e220000000a00 */
[----:B------:R-:W-:Y:S01]  /*79840*/  LOP3.LUT R4, R4, 0xff7fffff, RZ, 0xc0, !PT ;  /* 0xff7fffff04047812 */ /* 0x000fe200078ec0ff */
[----:B----4-:R-:W-:-:S03]  /*79850*/  FMUL R15, R192, UR27 ;  /* 0x0000001bc00f7c20 */ /* 0x010fc60008400000 */
[----:B------:R-:W-:Y:S02]  /*79860*/  @P1 LOP3.LUT R4, R4, 0x800000, RZ, 0xfc, !PT ;  /* 0x0080000004041812 */ /* 0x000fe400078efcff */
[----:B------:R-:W-:Y:S02]  /*79870*/  F2FP.SATFINITE.E4M3.F32.PACK_AB_MERGE_C R15, RZ, R15, RZ ;  /* 0x0000000fff0f723e */ /* 0x000fe400048070ff */
[C---:B------:R-:W-:Y:S02]  /*79880*/  LOP3.LUT P1, RZ, R4.reuse, 0x20, RZ, 0xc0, !PT ;  /* 0x0000002004ff7812 */ /* 0x040fe4000782c0ff */
[----:B------:R-:W-:Y:S01]  /*79890*/  LOP3.LUT R4, R4, 0xffbfffff, RZ, 0xc0, !PT ;  /* 0xffbfffff04047812 */ /* 0x000fe200078ec0ff */
[----:B------:R2:W-:Y:S03]  /*798a0*/  @!P3 STG.E.U8 desc[UR32][R18.64+0x51], R15 ;  /* 0x0000510f1200b986 */ /* 0x0005e6000c101120 */
[----:B------:R-:W-:-:S02]  /*798b0*/  @P6 LOP3.LUT R4, R4, 0x400000, RZ, 0xfc, !PT ;  /* 0x0040000004046812 */ /* 0x000fc400078efcff */
[----:B0-----:R-:W-:-:S04]  /*798c0*/  @!P6 IADD3 R74, P4, P5, R24, UR13, R16 ;  /* 0x0000000d184aec10 */ /* 0x001fc8000fd9e010 */
[----:B------:R-:W-:Y:S02]  /*798d0*/  @!P6 IADD3.X R75, R29, UR12, R17, P4, P5 ;  /* 0x0000000c1d4bec10 */ /* 0x000fe4000a7ea411 */
[----:B------:R-:W-:Y:S01]  /*798e0*/  LOP3.LUT P6, RZ, R14, 0x20000, RZ, 0xc0, !PT ;  /* 0x000200000eff7812 */ /* 0x000fe200078cc0ff */
[----:B--2---:R-:W-:Y:S02]  /*798f0*/  FMUL R15, R191, UR27 ;  /* 0x0000001bbf0f7c20 */ /* 0x004fe40008400000 */
[----:B------:R-:W2:Y:S03]  /*79900*/  LDL.LU R191, [R1+0xab8] ;  /* 0x000ab80001bf7983 */ /* 0x000ea60000300800 */
[----:B------:R-:W-:-:S07]  /*79910*/  F2FP.SATFINITE.E4M3.F32.PACK_AB_MERGE_C R15, RZ, R15, RZ ;  /* 0x0000000fff0f723e */ /* 0x000fce00048070ff */
[----:B------:R3:W-:Y:S02]  /*79920*/  @!P6 STG.E.U8 desc[UR32][R188.64+0x58], R15 ;  /* 0x0000580fbc00e986 */ /* 0x0007e4000c101120 */
[----:B---3--:R-:W-:Y:S02]  /*79930*/  FMUL R15, R190, UR27 ;  /* 0x0000001bbe0f7c20 */ /* 0x008fe40008400000 */
[----:B------:R-:W3:Y:S01]  /*79940*/  LDL.LU R190, [R1+0xabc] ;  /* 0x000abc0001be7983 */ /* 0x000ee20000300800 */
[----:B------:R-:W-:-:S03]  /*79950*/  ISETP.LT.OR P5, PT, R28, 0xb9, !P0 ;  /* 0x000000b91c00780c */ /* 0x000fc600047a1670 */
[----:B------:R-:W4:Y:S10]  /*79960*/  LDL.LU R192, [R1+0xac0] ;  /* 0x000ac00001c07983 */ /* 0x000f340000300800 */
[----:B------:R-:W0:Y:S01]  /*79970*/  @!P5 LDC.64 R16, c[0x0][0x5c0] ;  /* 0x00017000ff10db82 */ /* 0x000e220000000a00 */
[----:B------:R-:W-:-:S02]  /*79980*/  ISETP.LT.OR P0, PT, R28, 0xba, !P0 ;  /* 0x000000ba1c00780c */ /* 0x000fc40004701670 */
[----:B0-----:R-:W-:-:S04]  /*79990*/  @!P5 IADD3 R18, P3, P4, R24, UR13, R16 ;  /* 0x0000000d1812dc10 */ /* 0x001fc8000fc7e010 */
[----:B------:R-:W-:-:S07]  /*799a0*/  @!P5 IADD3.X R19, R29, UR12, R17, P3, P4 ;  /* 0x0000000c1d13dc10 */ /* 0x000fce0009fe8411 */
[----:B------:R-:W0:Y:S01]  /*799b0*/  @!P0 LDC.64 R16, c[0x0][0x5c0] ;  /* 0x00017000ff108b82 */ /* 0x000e220000000a00 */
[----:B------:R-:W-:Y:S01]  /*799c0*/  LOP3.LUT R4, R4, 0xffdfffff, RZ, 0xc0, !PT ;  /* 0xffdfffff04047812 */ /* 0x000fe200078ec0ff */
[----:B------:R-:W-:Y:S01]  /*799d0*/  IMAD.U32 R136, RZ, RZ, UR11 ;  /* 0x0000000bff887e24 */ /* 0x000fe2000f8e00ff */
[----:B0-----:R-:W-:-:S04]  /*799e0*/  @!P0 IADD3 R104, P3, P4, R24, UR13, R16 ;  /* 0x0000000d18688c10 */ /* 0x001fc8000fc7e010 */
[----:B------:R-:W-:Y:S02]  /*799f0*/  @!P0 IADD3.X R105, R29, UR12, R17, P3, P4 ;  /* 0x0000000c1d698c10 */ /* 0x000fe40009fe8411 */
[----:B------:R-:W-:Y:S01]  /*79a00*/  ISETP.LT.OR P3, PT, R28, 0x59, !P2 ;  /* 0x000000591c00780c */ /* 0x000fe20005761670 */
[----:B------:R-:W-:Y:S01]  /*79a10*/  IMAD.U32 R137, RZ, RZ, UR10 ;  /* 0x0000000aff897e24 */ /* 0x000fe2000f8e00ff */
[----:B------:R-:W-:-:S11]  /*79a20*/  @P5 LOP3.LUT R4, R4, 0x200000, RZ, 0xfc, !PT ;  /* 0x0020000004045812 */ /* 0x000fd600078efcff */
[----:B------:R-:W0:Y:S01]  /*79a30*/  @!P3 LDC.64 R16, c[0x0][0x5c0] ;  /* 0x00017000ff10bb82 */ /* 0x000e220000000a00 */
[----:B------:R-:W-:-:S04]  /*79a40*/  @!P3 IADD3 R136, P4, P5, R136, UR9, R24 ;  /* 0x000000098888bc10 */ /* 0x000fc8000fd9e018 */
[----:B------:R-:W-:Y:S02]  /*79a50*/  @!P3 IADD3.X R137, R137, UR8, R29, P4, P5 ;  /* 0x000000088989bc10 */ /* 0x000fe4000a7ea41d */
[----:B------:R-:W-:Y:S02]  /*79a60*/  ISETP.LT.OR P4, PT, R28, 0x5a, !P2 ;  /* 0x0000005a1c00780c */ /* 0x000fe40005781670 */
[----:B------:R-:W-:Y:S02]  /*79a70*/  F2FP.SATFINITE.E4M3.F32.PACK_AB_MERGE_C R15, RZ, R15, RZ ;  /* 0x0000000fff0f723e */ /* 0x000fe400048070ff */
[----:B------:R-:W-:-:S03]  /*79a80*/  LOP3.LUT R4, R4, 0xffefffff, RZ, 0xc0, !PT ;  /* 0xffefffff04047812 */ /* 0x000fc600078ec0ff */
[----:B------:R1:W-:Y:S01]  /*79a90*/  @!P1 STG.E.U8 desc[UR32][R184.64+0x59], R15 ;  /* 0x0000590fb8009986 */ /* 0x0003e2000c101120 */
[----:B------:R-:W-:Y:S01]  /*79aa0*/  @P0 LOP3.LUT R4, R4, 0x100000, RZ, 0xfc, !PT ;  /* 0x0010000004040812 */ /* 0x000fe200078efcff */
[----:B-1----:R-:W-:Y:S01]  /*79ab0*/  IMAD.U32 R15, RZ, RZ, UR11 ;  /* 0x0000000bff0f7e24 */ /* 0x002fe2000f8e00ff */
[----:B0-----:R-:W-:-:S04]  /*79ac0*/  @!P3 IADD3 R16, P0, R136, R16, RZ ;  /* 0x000000108810b210 */ /* 0x001fc80007f1e0ff */
[----:B------:R-:W-:Y:S01]  /*79ad0*/  @!P4 IADD3 R136, P5, P6, R15, UR9, R24 ;  /* 0x000000090f88cc10 */ /* 0x000fe2000febe018 */
[----:B------:R-:W-:Y:S02]  /*79ae0*/  @!P3 IMAD.X R17, R137, 0x1, R17, P0 ;  /* 0x000000018911b824 */ /* 0x000fe400000e0611 */
[----:B--2---:R-:W-:Y:S02]  /*79af0*/  FMUL R15, R191, UR27 ;  /* 0x0000001bbf0f7c20 */ /* 0x004fe40008400000 */
[----:B------:R-:W2:Y:S03]  /*79b00*/  LDL.LU R191, [R1+0xac4] ;  /* 0x000ac40001bf7983 */ /* 0x000ea60000300800 */
[----:B------:R-:W-:-:S05]  /*79b10*/  F2FP.SATFINITE.E4M3.F32.PACK_AB_MERGE_C R15, RZ, R15, RZ ;  /* 0x0000000fff0f723e */ /* 0x000fca00048070ff */
[----:B------:R3:W-:Y:S02]  /*79b20*/  @!P3 STG.E.U8 desc[UR32][R16.64+0x58], R15 ;  /* 0x0000580f1000b986 */ /* 0x0007e4000c101120 */
[----:B---3--:R-:W-:Y:S01]  /*79b30*/  FMUL R15, R190, UR27 ;  /* 0x0000001bbe0f7c20 */ /* 0x008fe20008400000 */
[----:B------:R-:W0:Y:S01]  /*79b40*/  @!P4 LDC.64 R16, c[0x0][0x5c0] ;  /* 0x00017000ff10cb82 */ /* 0x000e220000000a00 */
[----:B------:R-:W3:Y:S01]  /*79b50*/  LDL.LU R190, [R1+0xac8] ;  /* 0x000ac80001be7983 */ /* 0x000ee20000300800 */
[----:B------:R-:W-:Y:S01]  /*79b60*/  ISETP.LT.OR P3, PT, R28, 0x61, !P2 ;  /* 0x000000611c00780c */ /* 0x000fe20005761670 */
[----:B------:R-:W-:Y:S02]  /*79b70*/  IMAD.U32 R138, RZ, RZ, UR10 ;  /* 0x0000000aff8a7e24 */ /* 0x000fe4000f8e00ff */
[----:B------:R-:W-:Y:S02]  /*79b80*/  IMAD.U32 R137, RZ, RZ, UR11 ;  /* 0x0000000bff897e24 */ /* 0x000fe4000f8e00ff */
[----:B------:R-:W-:Y:S01]  /*79b90*/  IMAD.U32 R139, RZ, RZ, UR10 ;  /* 0x0000000aff8b7e24 */ /* 0x000fe2000f8e00ff */
[----:B------:R-:W-:-:S02]  /*79ba0*/  @!P4 IADD3.X R138, R138, UR8, R29, P5, P6 ;  /* 0x000000088a8acc10 */ /* 0x000fc4000afec41d */
[----:B------:R-:W-:-:S05]  /*79bb0*/  LOP3.LUT P1, RZ, R0, 0x10000, RZ, 0xc0, !PT ;  /* 0x0001000000ff7812 */ /* 0x000fca000782c0ff */
[----:B------:R-:W-:-:S04]  /*79bc0*/  @!P3 IADD3 R137, P5, P6, R137, UR9, R24 ;  /* 0x000000098989bc10 */ /* 0x000fc8000febe018 */
[----:B------:R-:W-:Y:S02]  /*79bd0*/  @!P3 IADD3.X R139, R139, UR8, R29, P5, P6 ;  /* 0x000000088b8bbc10 */ /* 0x000fe4000afec41d */
[----:B------:R-:W-:Y:S02]  /*79be0*/  ISETP.LT.OR P6, PT, R28, 0x62, !P2 ;  /* 0x000000621c00780c */ /* 0x000fe400057c1670 */
[----:B0-----:R-:W-:Y:S01]  /*79bf0*/  @!P4 IADD3 R16, P5, R136, R16, RZ ;  /* 0x000000108810c210 */ /* 0x001fe20007fbe0ff */
[----:B------:R-:W-:Y:S01]  /*79c00*/  IMAD.U32 R136, RZ, RZ, UR11 ;  /* 0x0000000bff887e24 */ /* 0x000fe2000f8e00ff */
[----:B------:R-:W-:-:S03]  /*79c10*/  LOP3.LUT R14, R14, 0xfffeffff, RZ, 0xc0, !PT ;  /* 0xfffeffff0e0e7812 */ /* 0x000fc600078ec0ff */
[----:B------:R-:W-:Y:S01]  /*79c20*/  @!P4 IMAD.X R17, R138, 0x1, R17, P5 ;  /* 0x000000018a11c824 */ /* 0x000fe200028e0611 */
[----:B------:R-:W-:Y:S01]  /*79c30*/  @P1 LOP3.LUT R14, R14, 0x10000, RZ, 0xfc, !PT ;  /* 0x000100000e0e1812 */ /* 0x000fe200078efcff */
[----:B------:R-:W-:-:S04]  /*79c40*/  IMAD.U32 R138, RZ, RZ, UR10 ;  /* 0x0000000aff8a7e24 */ /* 0x000fc8000f8e00ff */
[----:B------:R-:W-:-:S04]  /*79c50*/  @!P6 IADD3 R136, P1, P5, R136, UR9, R24 ;  /* 0x000000098888ec10 */ /* 0x000fc8000fd3e018 */
[----:B------:R-:W-:Y:S02]  /*79c60*/  @!P6 IADD3.X R138, R138, UR8, R29, P1, P5 ;  /* 0x000000088a8aec10 */ /* 0x000fe40008fea41d */
[----:B------:R-:W-:Y:S01]  /*79c70*/  ISETP.LT.OR P5, PT, R28, 0x69, !P2 ;  /* 0x000000691c00780c */ /* 0x000fe200057a1670 */
[----:B------:R-:W-:Y:S01]  /*79c80*/  IMAD.U32 R142, RZ, RZ, UR11 ;  /* 0x0000000bff8e7e24 */ /* 0x000fe2000f8e00ff */
[----:B------:R-:W-:Y:S01]  /*79c90*/  F2FP.SATFINITE.E4M3.F32.PACK_AB_MERGE_C R15, RZ, R15, RZ ;  /* 0x0000000fff0f723e */ /* 0x000fe200048070ff */
[----:B------:R-:W-:-:S04]  /*79ca0*/  IMAD.U32 R148, RZ, RZ, UR10 ;  /* 0x0000000aff947e24 */ /* 0x000fc8000f8e00ff */
[----:B------:R4:W-:Y:S06]  /*79cb0*/  @!P4 STG.E.U8 desc[UR32][R16.64+0x59], R15 ;  /* 0x0000590f1000c986 */ /* 0x0009ec000c101120 */
[----:B------:R-:W-:-:S04]  /*79cc0*/  @!P5 IADD3 R142, P1, P4, R142, UR9, R24 ;  /* 0x000000098e8edc10 */ /* 0x000fc8000fc3e018 */
[----:B------:R-:W-:Y:S02]  /*79cd0*/  @!P5 IADD3.X R148, R148, UR8, R29, P1, P4 ;  /* 0x000000089494dc10 */ /* 0x000fe40008fe841d */
[----:B------:R-:W-:Y:S01]  /*79ce0*/  LOP3.LUT P1, RZ, R14, 0x10000, RZ, 0xc0, !PT ;  /* 0x000100000eff7812 */ /* 0x000fe2000782c0ff */
[----:B----4-:R-:W-:Y:S01]  /*79cf0*/  FMUL R15, R192, UR27 ;  /* 0x0000001bc00f7c20 */ /* 0x010fe20008400000 */
[----:B------:R-:W-:Y:S01]  /*79d00*/  ISETP.LT.OR P4, PT, R28, 0x6a, !P2 ;  /* 0x0000006a1c00780c */ /* 0x000fe20005781670 */
[----:B------:R-:W-:Y:S01]  /*79d10*/  IMAD.U32 R143, RZ, RZ, UR11 ;  /* 0x0000000bff8f7e24 */ /* 0x000fe2000f8e00ff */
[----:B------:R-:W-:Y:S01]  /*79d20*/  LOP3.LUT R14, R14, 0xffff7fff, RZ, 0xc0, !PT ;  /* 0xffff7fff0e0e7812 */ /* 0x000fe200078ec0ff */
[----:B------:R-:W-:Y:S01]  /*79d30*/  IMAD.U32 R149, RZ, RZ, UR10 ;  /* 0x0000000aff957e24 */ /* 0x000fe2000f8e00ff */
[----:B------:R-:W-:Y:S01]  /*79d40*/  F2FP.SATFINITE.E4M3.F32.PACK_AB_MERGE_C R15, RZ, R15, RZ ;  /* 0x0000000fff0f723e */ /* 0x000fe200048070ff */
[----:B------:R-:W0:Y:S01]  /*79d50*/  @!P3 LDC.64 R16, c[0x0][0x5c0] ;  /* 0x00017000ff10bb82 */ /* 0x000e220000000a00 */
[----:B------:R-:W-:Y:S01]  /*79d60*/  @P5 LOP3.LUT R14, R14, 0x8000, RZ, 0xfc, !PT ;  /* 0x000080000e0e5812 */ /* 0x000fe200078efcff */
[----:B------:R-:W-:Y:S01]  /*79d70*/  IMAD.U32 R154, RZ, RZ, UR11 ;  /* 0x0000000bff9a7e24 */ /* 0x000fe2000f8e00ff */
[----:B------:R-:W-:Y:S01]  /*79d80*/  LOP3.LUT P0, RZ, R4, 0x40, RZ, 0xc0, !PT ;  /* 0x0000004004ff7812 */ /* 0x000fe2000780c0ff */
[----:B------:R-:W-:Y:S01]  /*79d90*/  IMAD.U32 R161, RZ, RZ, UR10 ;  /* 0x0000000affa17e24 */ /* 0x000fe2000f8e00ff */
[----:B------:R-:W4:Y:S04]  /*79da0*/  LDL.LU R192, [R1+0xacc] ;  /* 0x000acc0001c07983 */ /* 0x000f280000300800 */
[----:B------:R2:W-:Y:S01]  /*79db0*/  @!P1 STG.E.U8 desc[UR32][R186.64+0x60], R15 ;  /* 0x0000600fba009986 */ /* 0x0005e2000c101120 */
[----:B------:R-:W-:-:S04]  /*79dc0*/  @!P4 IADD3 R143, P1, P5, R143, UR9, R24 ;  /* 0x000000098f8fcc10 */ /* 0x000fc8000fd3e018 */
[----:B------:R-:W-:Y:S02]  /*79dd0*/  @!P4 IADD3.X R149, R149, UR8, R29, P1, P5 ;  /* 0x000000089595cc10 */ /* 0x000fe40008fea41d */
[----:B------:R-:W-:Y:S02]  /*79de0*/  ISETP.LT.OR P1, PT, R28, 0x71, !P2 ;  /* 0x000000711c00780c */ /* 0x000fe40005721670 */
[----:B------:R-:W-:-:S04]  /*79df0*/  LOP3.LUT R14, R14, 0xffffbfff, RZ, 0xc0, !PT ;  /* 0xffffbfff0e0e7812 */ /* 0x000fc800078ec0ff */
[----:B------:R-:W-:-:S07]  /*79e00*/  @P4 LOP3.LUT R14, R14, 0x4000, RZ, 0xfc, !PT ;  /* 0x000040000e0e4812 */ /* 0x000fce00078efcff */
[----:B------:R-:W-:-:S04]  /*79e10*/  @!P1 IADD3 R154, P5, P4, R154, UR9, R24 ;  /* 0x000000099a9a9c10 */ /* 0x000fc8000fcbe018 */
[----:B------:R-:W-:Y:S02]  /*79e20*/  @!P1 IADD3.X R161, R161, UR8, R29, P5, P4 ;  /* 0x00000008a1a19c10 */ /* 0x000fe4000afe841d */
[----:B------:R-:W-:Y:S02]  /*79e30*/  ISETP.LT.OR P5, PT, R28, 0x72, !P2 ;  /* 0x000000721c00780c */ /* 0x000fe400057a1670 */
[----:B------:R-:W-:-:S04]  /*79e40*/  LOP3.LUT R14, R14, 0xffffdfff, RZ, 0xc0, !PT ;  /* 0xffffdfff0e0e7812 */ /* 0x000fc800078ec0ff */
[----:B------:R-:W-:Y:S01]  /*79e50*/  @P1 LOP3.LUT R14, R14, 0x2000, RZ, 0xfc, !PT ;  /* 0x000020000e0e1812 */ /* 0x000fe200078efcff */
[----:B--2---:R-:W-:-:S05]  /*79e60*/  FMUL R15, R191, UR27 ;  /* 0x0000001bbf0f7c20 */ /* 0x004fca0008400000 */
[----:B------:R-:W-:-:S05]  /*79e70*/  F2FP.SATFINITE.E4M3.F32.PACK_AB_MERGE_C R15, RZ, R15, RZ ;  /* 0x0000000fff0f723e */ /* 0x000fca00048070ff */
[----:B------:R1:W-:Y:S01]  /*79e80*/  @!P0 STG.E.U8 desc[UR32][R182.64+0x61], R15 ;  /* 0x0000610fb6008986 */ /* 0x0003e2000c101120 */
[----:B0-----:R-:W-:Y:S01]  /*79e90*/  @!P3 IADD3 R16, P0, R137, R16, RZ ;  /* 0x000000108910b210 */ /* 0x001fe20007f1e0ff */
[----:B-1----:R-:W-:-:S05]  /*79ea0*/  IMAD.U32 R15, RZ, RZ, UR11 ;  /* 0x0000000bff0f7e24 */ /* 0x002fca000f8e00ff */
[----:B------:R-:W-:Y:S01]  /*79eb0*/  @!P5 IADD3 R137, P1, P4, R15, UR9, R24 ;  /* 0x000000090f89dc10 */ /* 0x000fe2000fc3e018 */
[----:B---3--:R-:W-:Y:S02]  /*79ec0*/  FMUL R15, R190, UR27 ;  /* 0x0000001bbe0f7c20 */ /* 0x008fe40008400000 */
[----:B------:R-:W2:Y:S01]  /*79ed0*/  LDL.LU R190, [R1+0xad0] ;  /* 0x000ad00001be7983 */ /* 0x000ea20000300800 */
[----:B------:R-:W-:Y:S02]  /*79ee0*/  @!P3 IMAD.X R17, R139, 0x1, R17, P0 ;  /* 0x000000018b11b824 */ /* 0x000fe400000e0611 */
[----:B------:R-:W-:Y:S01]  /*79ef0*/  F2FP.SATFINITE.E4M3.F32.PACK_AB_MERGE_C R15, RZ, R15, RZ ;  /* 0x0000000fff0f723e */ /* 0x000fe200048070ff */
[----:B------:R-:W-:Y:S01]  /*79f00*/  IMAD.U32 R155, RZ, RZ, UR10 ;  /* 0x0000000aff9b7e24 */ /* 0x000fe2000f8e00ff */
[----:B------:R-:W3:Y:S04]  /*79f10*/  LDL.LU R191, [R1+0xad4] ;  /* 0x000ad40001bf7983 */ /* 0x000ee80000300800 */
[----:B------:R0:W-:Y:S01]  /*79f20*/  @!P3 STG.E.U8 desc[UR32][R16.64+0x60], R15 ;  /* 0x0000600f1000b986 */ /* 0x0001e2000c101120 */
[----:B------:R-:W-:Y:S01]  /*79f30*/  ISETP.LT.OR P3, PT, R28, 0x79, !P2 ;  /* 0x000000791c00780c */ /* 0x000fe20005761670 */
[----:B0-----:R-:W0:Y:S01]  /*79f40*/  @!P6 LDC.64 R16, c[0x0][0x5c0] ;  /* 0x00017000ff10eb82 */ /* 0x001e220000000a00 */
[----:B------:R-:W-:Y:S01]  /*79f50*/  IMAD.U32 R139, RZ, RZ, UR11 ;  /* 0x0000000bff8b7e24 */ /* 0x000fe2000f8e00ff */
[----:B------:R-:W-:Y:S01]  /*79f60*/  @!P5 IADD3.X R155, R155, UR8, R29, P1, P4 ;  /* 0x000000089b9bdc10 */ /* 0x000fe20008fe841d */
[----:B------:R-:W-:-:S09]  /*79f70*/  IMAD.U32 R160, RZ, RZ, UR10 ;  /* 0x0000000affa07e24 */ /* 0x000fd2000f8e00ff */
[----:B------:R-:W-:-:S04]  /*79f80*/  @!P3 IADD3 R139, P0, P1, R139, UR9, R24 ;  /* 0x000000098b8bbc10 */ /* 0x000fc8000f91e018 */
[----:B------:R-:W-:Y:S02]  /*79f90*/  @!P3 IADD3.X R160, R160, UR8, R29, P0, P1 ;  /* 0x00000008a0a0bc10 */ /* 0x000fe400087e241d */
[----:B0-----:R-:W-:-:S05]  /*79fa0*/  @!P6 IADD3 R16, P1, R136, R16, RZ ;  /* 0x000000108810e210 */ /* 0x001fca0007f3e0ff */
[----:B------:R-:W-:Y:S02]  /*79fb0*/  @!P6 IMAD.X R17, R138, 0x1, R17, P1 ;  /* 0x000000018a11e824 */ /* 0x000fe400008e0611 */
[----:B----4-:R-:W-:-:S05]  /*79fc0*/  FMUL R15, R192, UR27 ;  /* 0x0000001bc00f7c20 */ /* 0x010fca0008400000 */
[----:B------:R-:W-:-:S05]  /*79fd0*/  F2FP.SATFINITE.E4M3.F32.PACK_AB_MERGE_C R15, RZ, R15, RZ ;  /* 0x0000000fff0f723e */ /* 0x000fca00048070ff */
[----:B------:R2:W-:Y:S02]  /*79fe0*/  @!P6 STG.E.U8 desc[UR32][R16.64+0x61], R15 ;  /* 0x0000610f1000e986 */ /* 0x0005e4000c101120 */
[----:B--2---:R-:W-:Y:S02]  /*79ff0*/  FMUL R15, R190, UR27 ;  /* 0x0000001bbe0f7c20 */ /* 0x004fe40008400000 */
[----:B------:R-:W2:Y:S01]  /*7a000*/  LDL.LU R190, [R1+0xad8] ;  /* 0x000ad80001be7983 */ /* 0x000ea20000300800 */
[----:B------:R-:W-:Y:S01]  /*7a010*/  ISETP.LT.OR P5, PT, R28, 0x7a, !P2 ;  /* 0x0000007a1c00780c */ /* 0x000fe200057a1670 */
[----:B------:R-:W-:Y:S01]  /*7a020*/  IMAD.U32 R136, RZ, RZ, UR11 ;  /* 0x0000000bff887e24 */ /* 0x000fe2000f8e00ff */
[----:B------:R-:W-:Y:S01]  /*7a030*/  LOP3.LUT R14, R14, 0xffffefff, RZ, 0xc0, !PT ;  /* 0xffffefff0e0e7812 */ /* 0x000fe200078ec0ff */
[----:B------:R-:W-:Y:S01]  /*7a040*/  IMAD.U32 R138, RZ, RZ, UR10 ;  /* 0x0000000aff8a7e24 */ /* 0x000fe2000f8e00ff */
[----:B------:R-:W-:Y:S01]  /*7a050*/  LOP3.LUT R0, R0, 0xffffff7f, RZ, 0xc0, !PT ;  /* 0xffffff7f00007812 */ /* 0x000fe200078ec0ff */
[----:B------:R-:W-:Y:S01]  /*7a060*/  IMAD.U32 R164, RZ, RZ, UR11 ;  /* 0x0000000bffa47e24 */ /* 0x000fe2000f8e00ff */
[----:B------:R-:W-:Y:S01]  /*7a070*/  @P3 LOP3.LUT R14, R14, 0x1000, RZ, 0xfc, !PT ;  /* 0x000010000e0e3812 */ /* 0x000fe200078efcff */
[----:B------:R-:W-:Y:S01]  /*7a080*/  IMAD.U32 R168, RZ, RZ, UR10 ;  /* 0x0000000affa87e24 */ /* 0x000fe2000f8e00ff */
[----:B------:R-:W-:Y:S01]  /*7a090*/  LOP3.LUT P4, RZ, R4, 0x80, RZ, 0xc0, !PT ;  /* 0x0000008004ff7812 */ /* 0x000fe2000788c0ff */
[----:B------:R-:W-:-:S02]  /*7a0a0*/  IMAD.U32 R165, RZ, RZ, UR11 ;  /* 0x0000000bffa57e24 */ /* 0x000fc4000f8e00ff */
[----:B------:R-:W-:Y:S01]  /*7a0b0*/  IMAD.U32 R169, RZ, RZ, UR10 ;  /* 0x0000000affa97e24 */ /* 0x000fe2000f8e00ff */
[----:B------:R-:W-:Y:S01]  /*7a0c0*/  F2FP.SATFINITE.E4M3.F32.PACK_AB_MERGE_C R15, RZ, R15, RZ ;  /* 0x0000000fff0f723e */ /* 0x000fe200048070ff */
[----:B------:R-:W-:Y:S01]  /*7a0d0*/  IMAD.U32 R176, RZ, RZ, UR11 ;  /* 0x0000000bffb07e24 */ /* 0x000fe2000f8e00ff */
[----:B------:R-:W-:Y:S01]  /*7a0e0*/  @!P5 IADD3 R136, P1, P3, R136, UR9, R24 ;  /* 0x000000098888dc10 */ /* 0x000fe2000fb3e018 */
[----:B------:R-:W4:Y:S03]  /*7a0f0*/  LDL.LU R192, [R1+0xadc] ;  /* 0x000adc0001c07983 */ /* 0x000f260000300800 */
[----:B------:R-:W-:Y:S02]  /*7a100*/  @!P5 IADD3.X R138, R138, UR8, R29, P1, P3 ;  /* 0x000000088a8adc10 */ /* 0x000fe40008fe641d */
[----:B------:R-:W-:Y:S02]  /*7a110*/  ISETP.LT.OR P3, PT, R28, 0x81, !P2 ;  /* 0x000000811c00780c */ /* 0x000fe40005761670 */
[----:B------:R-:W-:-:S04]  /*7a120*/  @P5 LOP3.LUT R0, R0, 0x80, RZ, 0xfc, !PT ;  /* 0x0000008000005812 */ /* 0x000fc800078efcff */
[----:B------:R-:W-:Y:S02]  /*7a130*/  LOP3.LUT R0, R0, 0xffffffbf, RZ, 0xc0, !PT ;  /* 0xffffffbf00007812 */ /* 0x000fe400078ec0ff */
[----:B------:R-:W-:-:S05]  /*7a140*/  LOP3.LUT P5, RZ, R14, 0x8000, RZ, 0xc0, !PT ;  /* 0x000080000eff7812 */ /* 0x000fca00078ac0ff */
[--C-:B------:R-:W-:Y:S02]  /*7a150*/  @!P3 IADD3 R164, P1, P6, R164, UR9, R24.reuse ;  /* 0x00000009a4a4bc10 */ /* 0x100fe4000fe3e018 */
[----:B------:R-:W-:Y:S02]  /*7a160*/  @P3 LOP3.LUT R0, R0, 0x40, RZ, 0xfc, !PT ;  /* 0x0000004000003812 */ /* 0x000fe400078efcff */
[----:B------:R-:W-:Y:S02]  /*7a170*/  @!P3 IADD3.X R168, R168, UR8, R29, P1, P6 ;  /* 0x00000008a8a8bc10 */ /* 0x000fe40008fec41d */
[----:B------:R-:W-:Y:S02]  /*7a180*/  ISETP.LT.OR P3, PT, R28, 0x82, !P2 ;  /* 0x000000821c00780c */ /* 0x000fe40005761670 */
[----:B------:R-:W0:Y:S01]  /*7a190*/  @!P5 LDC.64 R16, c[0x0][0x5c0] ;  /* 0x00017000ff10db82 */ /* 0x000e220000000a00 */
[----:B------:R-:W-:Y:S02]  /*7a1a0*/  LOP3.LUT R0, R0, 0xffffffdf, RZ, 0xc0, !PT ;  /* 0xffffffdf00007812 */ /* 0x000fe400078ec0ff */
[----:B------:R-:W-:Y:S01]  /*7a1b0*/  LOP3.LUT P0, RZ, R4, 0x100, RZ, 0xc0, !PT ;  /* 0x0000010004ff7812 */ /* 0x000fe2000780c0ff */
[----:B------:R3:W-:Y:S07]  /*7a1c0*/  @!P4 STG.E.U8 desc[UR32][R178.64+0x68], R15 ;  /* 0x0000680fb200c986 */ /* 0x0007ee000c101120 */
[----:B------:R-:W-:-:S02]  /*7a1d0*/  @!P3 IADD3 R165, P1, P6, R165, UR9, R24 ;  /* 0x00000009a5a5bc10 */ /* 0x000fc4000fe3e018 */
[----:B------:R-:W-:Y:S02]  /*7a1e0*/  @P3 LOP3.LUT R0, R0, 0x20, RZ, 0xfc, !PT ;  /* 0x0000002000003812 */ /* 0x000fe400078efcff */
[----:B------:R-:W-:Y:S02]  /*7a1f0*/  @!P3 IADD3.X R169, R169, UR8, R29, P1, P6 ;  /* 0x00000008a9a9bc10 */ /* 0x000fe40008fec41d */
[C---:B------:R-:W-:Y:S01]  /*7a200*/  ISETP.LT.OR P3, PT, R28.reuse, 0x89, !P2 ;  /* 0x000000891c00780c */ /* 0x040fe20005761670 */
[----:B---3--:R-:W-:Y:S01]  /*7a210*/  FMUL R15, R191, UR27 ;  /* 0x0000001bbf0f7c20 */ /* 0x008fe20008400000 */
[----:B------:R-:W-:-:S04]  /*7a220*/  ISETP.LT.OR P4, PT, R28, 0x8a, !P2 ;  /* 0x0000008a1c00780c */ /* 0x000fc80005781670 */
[----:B------:R-:W-:Y:S01]  /*7a230*/  F2FP.SATFINITE.E4M3.F32.PACK_AB_MERGE_C R15, RZ, R15, RZ ;  /* 0x0000000fff0f723e */ /* 0x000fe200048070ff */
[----:B------:R-:W-:-:S04]  /*7a240*/  IMAD.U32 R177, RZ, RZ, UR10 ;  /* 0x0000000affb17e24 */ /* 0x000fc8000f8e00ff */
[----:B------:R1:W-:Y:S02]  /*7a250*/  @!P0 STG.E.U8 desc[UR32][R172.64+0x69], R15 ;  /* 0x0000690fac008986 */ /* 0x0003e4000c101120 */
[----:B------:R-:W-:Y:S02]  /*7a260*/  @!P3 IADD3 R176, P1, P6, R176, UR9, R24 ;  /* 0x00000009b0b0bc10 */ /* 0x000fe4000fe3e018 */
[----:B0-----:R-:W-:Y:S02]  /*7a270*/  @!P5 IADD3 R16, P0, R142, R16, RZ ;  /* 0x000000108e10d210 */ /* 0x001fe40007f1e0ff */
[----:B------:R-:W-:Y:S01]  /*7a280*/  @!P3 IADD3.X R177, R177, UR8, R29, P1, P6 ;  /* 0x00000008b1b1bc10 */ /* 0x000fe20008fec41d */
[----:B-1----:R-:W-:-:S05]  /*7a290*/  IMAD.U32 R15, RZ, RZ, UR11 ;  /* 0x0000000bff0f7e24 */ /* 0x002fca000f8e00ff */
[----:B------:R-:W-:Y:S01]  /*7a2a0*/  @!P4 IADD3 R142, P1, P6, R15, UR9, R24 ;  /* 0x000000090f8ecc10 */ /* 0x000fe2000fe3e018 */
[----:B--2---:R-:W-:Y:S02]  /*7a2b0*/  FMUL R15, R190, UR27 ;  /* 0x0000001bbe0f7c20 */ /* 0x004fe40008400000 */
[----:B------:R-:W2:Y:S04]  /*7a2c0*/  LDL.LU R190, [R1+0xae0] ;  /* 0x000ae00001be7983 */ /* 0x000ea80000300800 */
[----:B------:R-:W3:Y:S01]  /*7a2d0*/  LDL.LU R191, [R1+0xae4] ;  /* 0x000ae40001bf7983 */ /* 0x000ee20000300800 */
[----:B------:R-:W-:Y:S01]  /*7a2e0*/  LOP3.LUT R0, R0, 0xffffffef, RZ, 0xc0, !PT ;  /* 0xffffffef00007812 */ /* 0x000fe200078ec0ff */
[----:B------:R-:W-:-:S03]  /*7a2f0*/  IMAD.U32 R172, RZ, RZ, UR10 ;  /* 0x0000000affac7e24 */ /* 0x000fc6000f8e00ff */
[----:B------:R-:W-:-:S04]  /*7a300*/  @P3 LOP3.LUT R0, R0, 0x10, RZ, 0xfc, !PT ;  /* 0x0000001000003812 */ /* 0x000fc800078efcff */
[----:B------:R-:W-:Y:S02]  /*7a310*/  LOP3.LUT R0, R0, 0xfffffff7, RZ, 0xc0, !PT ;  /* 0xfffffff700007812 */ /* 0x000fe400078ec0ff */
[----:B------:R-:W-:Y:S02]  /*7a320*/  @!P4 IADD3.X R172, R172, UR8, R29, P1, P6 ;  /* 0x00000008acaccc10 */ /* 0x000fe40008fec41d */
[----:B------:R-:W-:Y:S02]  /*7a330*/  @P4 LOP3.LUT R0, R0, 0x8, RZ, 0xfc, !PT ;  /* 0x0000000800004812 */ /* 0x000fe400078efcff */
[----:B------:R-:W-:Y:S01]  /*7a340*/  LOP3.LUT P4, RZ, R14, 0x4000, RZ, 0xc0, !PT ;  /* 0x000040000eff7812 */ /* 0x000fe2000788c0ff */
[----:B------:R-:W-:Y:S01]  /*7a350*/  @!P5 IMAD.X R17, R148, 0x1, R17, P0 ;  /* 0x000000019411d824 */ /* 0x000fe200000e0611 */
[----:B------:R-:W-:-:S05]  /*7a360*/  F2FP.SATFINITE.E4M3.F32.PACK_AB_MERGE_C R15, RZ, R15, RZ ;  /* 0x0000000fff0f723e */ /* 0x000fca00048070ff */
[----:B------:R0:W-:Y:S01]  /*7a370*/  @!P5 STG.E.U8 desc[UR32][R16.64+0x68], R15 ;  /* 0x0000680f1000d986 */ /* 0x0001e2000c101120 */
[----:B------:R-:W-:-:S05]  /*7a380*/  ISETP.LT.OR P0, PT, R28, 0x91, !P2 ;  /* 0x000000911c00780c */ /* 0x000fca0005701670 */
[----:B0-----:R-:W0:Y:S01]  /*7a390*/  @!P4 LDC.64 R16, c[0x0][0x5c0] ;  /* 0x00017000ff10cb82 */ /* 0x001e220000000a00 */
[----:B------:R-:W-:Y:S02]  /*7a3a0*/  IMAD.U32 R148, RZ, RZ, UR11 ;  /* 0x0000000bff947e24 */ /* 0x000fe4000f8e00ff */
[----:B------:R-:W-:-:S05]  /*7a3b0*/  IMAD.U32 R173, RZ, RZ, UR10 ;  /* 0x0000000affad7e24 */ /* 0x000fca000f8e00ff */
[----:B------:R-:W-:Y:S01]  /*7a3c0*/  @!P0 IADD3 R148, P6, P5, R148, UR9, R24 ;  /* 0x0000000994948c10 */ /* 0x000fe2000fdde018 */
[----:B----4-:R-:W-:-:S03]  /*7a3d0*/  FMUL R15, R192, UR27 ;  /* 0x0000001bc00f7c20 */ /* 0x010fc60008400000 */
[----:B------:R-:W-:Y:S02]  /*7a3e0*/  @!P0 IADD3.X R173, R173, UR8, R29, P6, P5 ;  /* 0x00000008adad8c10 */ /* 0x000fe4000b7ea41d */
[----:B------:R-:W-:Y:S02]  /*7a3f0*/  F2FP.SATFINITE.E4M3.F32.PACK_AB_MERGE_C R15, RZ, R15, RZ ;  /* 0x0000000fff0f723e */ /* 0x000fe400048070ff */
[----:B0-----:R-:W-:-:S05]  /*7a400*/  @!P4 IADD3 R16, P5, R143, R16, RZ ;  /* 0x000000108f10c210 */ /* 0x001fca0007fbe0ff */
[----:B------:R-:W-:-:S05]  /*7a410*/  @!P4 IMAD.X R17, R149, 0x1, R17, P5 ;  /* 0x000000019511c824 */ /* 0x000fca00028e0611 */
[----:B------:R2:W-:Y:S01]  /*7a420*/  @!P4 STG.E.U8 desc[UR32][R16.64+0x69], R15 ;  /* 0x0000690f1000c986 */ /* 0x0005e2000c101120 */
[----:B------:R-:W-:Y:S02]  /*7a430*/  LOP3.LUT P3, RZ, R4, 0x200, RZ, 0xc0, !PT ;  /* 0x0000020004ff7812 */ /* 0x000fe4000786c0ff */
[----:B------:R-:W-:Y:S01]  /*7a440*/  ISETP.LT.OR P1, PT, R28, 0x92, !P2 ;  /* 0x000000921c00780c */ /* 0x000fe20005721670 */
[----:B------:R-:W-:Y:S02]  /*7a450*/  IMAD.U32 R143, RZ, RZ, UR11 ;  /* 0x0000000bff8f7e24 */ /* 0x000fe4000f8e00ff */
[----:B--2---:R-:W-:Y:S02]  /*7a460*/  FMUL R15, R190, UR27 ;  /* 0x0000001bbe0f7c20 */ /* 0x004fe40008400000 */
[----:B------:R-:W2:Y:S04]  /*7a470*/  LDL.LU R190, [R1+0xae8] ;  /* 0x000ae80001be7983 */ /* 0x000ea80000300800 */
[----:B------:R-:W4:Y:S01]  /*7a480*/  LDL.LU R192, [R1+0xaec] ;  /* 0x000aec0001c07983 */ /* 0x000f220000300800 */
[----:B------:R-:W-:-:S05]  /*7a490*/  F2FP.SATFINITE.E4M3.F32.PACK_AB_MERGE_C R15, RZ, R15, RZ ;  /* 0x0000000fff0f723e */ /* 0x000fca00048070ff */
[----:B------:R3:W-:Y:S02]  /*7a4a0*/  @!P3 STG.E.U8 desc[UR32][R174.64+0x70], R15 ;  /* 0x0000700fae00b986 */ /* 0x0007e4000c101120 */
[----:B---3--:R-:W-:Y:S02]  /*7a4b0*/  FMUL R15, R191, UR27 ;  /* 0x0000001bbf0f7c20 */ /* 0x008fe40008400000 */
[----:B------:R-:W3:Y:S01]  /*7a4c0*/  LDL.LU R191, [R1+0xaf0] ;  /* 0x000af00001bf7983 */ /* 0x000ee20000300800 */
[----:B------:R-:W-:Y:S01]  /*7a4d0*/  IMAD.U32 R149, RZ, RZ, UR10 ;  /* 0x0000000aff957e24 */ /* 0x000fe2000f8e00ff */
[----:B------:R-:W-:-:S04]  /*7a4e0*/  @!P1 IADD3 R143, P6, P5, R143, UR9, R24 ;  /* 0x000000098f8f9c10 */ /* 0x000fc8000fdde018 */
[----:B------:R-:W-:Y:S02]  /*7a4f0*/  @!P1 IADD3.X R149, R149, UR8, R29, P6, P5 ;  /* 0x0000000895959c10 */ /* 0x000fe4000b7ea41d */
[----:B------:R-:W-:Y:S01]  /*7a500*/  ISETP.LT.OR P6, PT, R28, 0x99, !P2 ;  /* 0x000000991c00780c */ /* 0x000fe200057c1670 */
[----:B------:R-:W-:Y:S01]  /*7a510*/  IMAD.U32 R178, RZ, RZ, UR11 ;  /* 0x0000000bffb27e24 */ /* 0x000fe2000f8e00ff */
[----:B------:R-:W-:Y:S01]  /*7a520*/  LOP3.LUT R0, R0, 0xfffffffb, RZ, 0xc0, !PT ;  /* 0xfffffffb00007812 */ /* 0x000fe200078ec0ff */
[----:B------:R-:W-:-:S03]  /*7a530*/  IMAD.U32 R179, RZ, RZ, UR10 ;  /* 0x0000000affb37e24 */ /* 0x000fc6000f8e00ff */
[----:B------:R-:W-:-:S07]  /*7a540*/  @P0 LOP3.LUT R0, R0, 0x4, RZ, 0xfc, !PT ;  /* 0x0000000400000812 */ /* 0x000fce00078efcff */
[----:B------:R-:W-:Y:S02]  /*7a550*/  @!P6 IADD3 R178, P5, P4, R178, UR9, R24 ;  /* 0x00000009b2b2ec10 */ /* 0x000fe4000fcbe018 */
[----:B------:R-:W-:Y:S02]  /*7a560*/  LOP3.LUT R0, R0, 0xfffffffd, RZ, 0xc0, !PT ;  /* 0xfffffffd00007812 */ /* 0x000fe400078ec0ff */
[----:B------:R-:W-:Y:S02]  /*7a570*/  @!P6 IADD3.X R179, R179, UR8, R29, P5, P4 ;  /* 0x00000008b3b3ec10 */ /* 0x000fe4000afe841d */
[----:B------:R-:W-:Y:S02]  /*7a580*/  ISETP.LT.OR P4, PT, R28, 0x9a, !P2 ;  /* 0x0000009a1c00780c */ /* 0x000fe40005781670 */
[----:B------:R-:W-:Y:S01]  /*7a590*/  @P1 LOP3.LUT R0, R0, 0x2, RZ, 0xfc, !PT ;  /* 0x0000000200001812 */ /* 0x000fe200078efcff */
[----:B------:R-:W-:-:S03]  /*7a5a0*/  IMAD.U32 R174, RZ, RZ, UR11 ;  /* 0x0000000bffae7e24 */ /* 0x000fc6000f8e00ff */
[----:B------:R-:W-:Y:S01]  /*7a5b0*/  LOP3.LUT R0, R0, 0xfffffffe, RZ, 0xc0, !PT ;  /* 0xfffffffe00007812 */ /* 0x000fe200078ec0ff */
[----:B------:R-:W-:Y:S01]  /*7a5c0*/  IMAD.U32 R175, RZ, RZ, UR10 ;  /* 0x0000000affaf7e24 */ /* 0x000fe2000f8e00ff */
[----:B------:R-:W-:Y:S02]  /*7a5d0*/  LOP3.LUT P1, RZ, R14, 0x2000, RZ, 0xc0, !PT ;  /* 0x000020000eff7812 */ /* 0x000fe4000782c0ff */
[----:B------:R-:W-:-:S03]  /*7a5e0*/  @P6 LOP3.LUT R0, R0, 0x1, RZ, 0xfc, !PT ;  /* 0x0000000100006812 */ /* 0x000fc600078efcff */
[----:B------:R-:W-:-:S04]  /*7a5f0*/  @!P4 IADD3 R174, P6, P5, R174, UR9, R24 ;  /* 0x00000009aeaecc10 */ /* 0x000fc8000fdde018 */
[----:B------:R-:W-:Y:S02]  /*7a600*/  @!P4 IADD3.X R175, R175, UR8, R29, P6, P5 ;  /* 0x00000008afafcc10 */ /* 0x000fe4000b7ea41d */
[----:B------:R-:W-:Y:S02]  /*7a610*/  ISETP.LT.OR P5, PT, R28, 0xa1, !P2 ;  /* 0x000000a11c00780c */ /* 0x000fe400057a1670 */
[----:B------:R-:W0:Y:S01]  /*7a620*/  @!P1 LDC.64 R16, c[0x0][0x5c0] ;  /* 0x00017000ff109b82 */ /* 0x000e220000000a00 */
[----:B------:R-:W-:Y:S01]  /*7a630*/  IMAD.U32 R180, RZ, RZ, UR11 ;  /* 0x0000000bffb47e24 */ /* 0x000fe2000f8e00ff */
[----:B------:R-:W-:Y:S01]  /*7a640*/  LOP3.LUT P0, RZ, R4, 0x400, RZ, 0xc0, !PT ;  /* 0x0000040004ff7812 */ /* 0x000fe2000780c0ff */
[----:B------:R-:W-:Y:S01]  /*7a650*/  IMAD.U32 R181, RZ, RZ, UR10 ;  /* 0x0000000affb57e24 */ /* 0x000fe2000f8e00ff */
[----:B------:R-:W-:-:S07]  /*7a660*/  LOP3.LUT R14, R14, 0xffffff7f, RZ, 0xc0, !PT ;  /* 0xffffff7f0e0e7812 */ /* 0x000fce00078ec0ff */
[----:B------:R-:W-:-:S04]  /*7a670*/  @!P5 IADD3 R180, P3, P6, R180, UR9, R24 ;  /* 0x00000009b4b4dc10 */ /* 0x000fc8000fe7e018 */
[----:B------:R-:W-:Y:S02]  /*7a680*/  @!P5 IADD3.X R181, R181, UR8, R29, P3, P6 ;  /* 0x00000008b5b5dc10 */ /* 0x000fe40009fec41d */
[----:B------:R-:W-:Y:S02]  /*7a690*/  ISETP.LT.OR P6, PT, R28, 0xa2, !P2 ;  /* 0x000000a21c00780c */ /* 0x000fe400057c1670 */
[----:B------:R-:W-:Y:S02]  /*7a6a0*/  F2FP.SATFINITE.E4M3.F32.PACK_AB_MERGE_C R15, RZ, R15, RZ ;  /* 0x0000000fff0f723e */ /* 0x000fe400048070ff */
[----:B------:R-:W-:-:S03]  /*7a6b0*/  @P4 LOP3.LUT R14, R14, 0x80, RZ, 0xfc, !PT ;  /* 0x000000800e0e4812 */ /* 0x000fc600078efcff */
[----:B------:R1:W-:Y:S01]  /*7a6c0*/  @!P0 STG.E.U8 desc[UR32][R170.64+0x71], R15 ;  /* 0x0000710faa008986 */ /* 0x0003e2000c101120 */
[----:B------:R-:W-:Y:S02]  /*7a6d0*/  LOP3.LUT R14, R14, 0xffffffbf, RZ, 0xc0, !PT ;  /* 0xffffffbf0e0e7812 */ /* 0x000fe400078ec0ff */
[----:B0-----:R-:W-:Y:S02]  /*7a6e0*/  @!P1 IADD3 R16, P3, R154, R16, RZ ;  /* 0x000000109a109210 */ /* 0x001fe40007f7e0ff */
[----:B------:R-:W-:Y:S02]  /*7a6f0*/  @P5 LOP3.LUT R14, R14, 0x40, RZ, 0xfc, !PT ;  /* 0x000000400e0e5812 */ /* 0x000fe400078efcff */
[----:B------:R-:W-:Y:S01]  /*7a700*/  ISETP.LT.OR P5, PT, R28, 0x72, !P2 ;  /* 0x000000721c00780c */ /* 0x000fe200057a1670 */
[----:B-1----:R-:W-:-:S05]  /*7a710*/  IMAD.U32 R15, RZ, RZ, UR11 ;  /* 0x0000000bff0f7e24 */ /* 0x002fca000f8e00ff */
[----:B------:R-:W-:Y:S01]  /*7a720*/  @!P6 IADD3 R154, P0, P4, R15, UR9, R24 ;  /* 0x000000090f9aec10 */ /* 0x000fe2000fc1e018 */
[----:B------:R-:W-:Y:S02]  /*7a730*/  @!P1 IMAD.X R17, R161, 0x1, R17, P3 ;  /* 0x00000001a1119824 */ /* 0x000fe400018e0611 */
[----:B------:R-:W-:Y:S02]  /*7a740*/  IMAD.U32 R170, RZ, RZ, UR10 ;  /* 0x0000000affaa7e24 */ /* 0x000fe4000f8e00ff */
[----:B------:R-:W-:Y:S02]  /*7a750*/  IMAD.U32 R161, RZ, RZ, UR11 ;  /* 0x0000000bffa17e24 */ /* 0x000fe4000f8e00ff */
[----:B------:R-:W-:Y:S01]  /*7a760*/  IMAD.U32 R171, RZ, RZ, UR10 ;  /* 0x0000000affab7e24 */ /* 0x000fe2000f8e00ff */
[----:B------:R-:W-:Y:S01]  /*7a770*/  @!P6 IADD3.X R170, R170, UR8, R29, P0, P4 ;  /* 0x00000008aaaaec10 */ /* 0x000fe200087e841d */
[----:B--2---:R-:W-:Y:S02]  /*7a780*/  FMUL R15, R190, UR27 ;  /* 0x0000001bbe0f7c20 */ /* 0x004fe40008400000 */
[----:B------:R-:W2:Y:S03]  /*7a790*/  LDL.LU R190, [R1+0xaf4] ;  /* 0x000af40001be7983 */ /* 0x000ea60000300800 */
[----:B------:R-:W-:-:S05]  /*7a7a0*/  F2FP.SATFINITE.E4M3.F32.PACK_AB_MERGE_C R15, RZ, R15, RZ ;  /* 0x0000000fff0f723e */ /* 0x000fca00048070ff */
[----:B------:R0:W-:Y:S01]  /*7a7b0*/  @!P1 STG.E.U8 desc[UR32][R16.64+0x70], R15 ;  /* 0x0000700f10009986 */ /* 0x0001e2000c101120 */
[----:B------:R-:W-:Y:S01]  /*7a7c0*/  ISETP.LT.OR P1, PT, R28, 0xa9, !P2 ;  /* 0x000000a91c00780c */ /* 0x000fe20005721670 */
[----:B0-----:R-:W0:-:S12]  /*7a7d0*/  @!P5 LDC.64 R16, c[0x0][0x5c0] ;  /* 0x00017000ff10db82 */ /* 0x001e180000000a00 */
[----:B------:R-:W-:Y:S01]  /*7a7e0*/  @!P1 IADD3 R161, P3, P4, R161, UR9, R24 ;  /* 0x00000009a1a19c10 */ /* 0x000fe2000fc7e018 */
[----:B----4-:R-:W-:-:S03]  /*7a7f0*/  FMUL R15, R192, UR27 ;  /* 0x0000001bc00f7c20 */ /* 0x010fc60008400000 */
[----:B------:R-:W-:Y:S02]  /*7a800*/  @!P1 IADD3.X R171, R171, UR8, R29, P3, P4 ;  /* 0x00000008abab9c10 */ /* 0x000fe40009fe841d */
[----:B------:R-:W-:Y:S02]  /*7a810*/  F2FP.SATFINITE.E4M3.F32.PACK_AB_MERGE_C R15, RZ, R15, RZ ;  /* 0x0000000fff0f723e */ /* 0x000fe400048070ff */
[----:B0-----:R-:W-:-:S05]  /*7a820*/  @!P5 IADD3 R16, P3, R137, R16, RZ ;  /* 0x000000108910d210 */ /* 0x001fca0007f7e0ff */
[----:B------:R-:W-:-:S05]  /*7a830*/  @!P5 IMAD.X R17, R155, 0x1, R17, P3 ;  /* 0x000000019b11d824 */ /* 0x000fca00018e0611 */
[----:B------:R3:W-:Y:S02]  /*7a840*/  @!P5 STG.E.U8 desc[UR32][R16.64+0x71], R15 ;  /* 0x0000710f1000d986 */ /* 0x0007e4000c101120 */
[----:B---3--:R-:W-:Y:S02]  /*7a850*/  FMUL R15, R191, UR27 ;  /* 0x0000001bbf0f7c20 */ /* 0x008fe40008400000 */
[----:B------:R-:W3:Y:S01]  /*7a860*/  LDL.LU R191, [R1+0xaf8] ;  /* 0x000af80001bf7983 */ /* 0x000ee20000300800 */
[----:B------:R-:W-:Y:S02]  /*7a870*/  LOP3.LUT R14, R14, 0xffffffdf, RZ, 0xc0, !PT ;  /* 0xffffffdf0e0e7812 */ /* 0x000fe400078ec0ff */
[----:B------:R-:W-:Y:S01]  /*7a880*/  ISETP.LT.OR P3, PT, R28, 0xaa, !P2 ;  /* 0x000000aa1c00780c */ /* 0x000fe20005761670 */
[----:B------:R-:W-:Y:S01]  /*7a890*/  IMAD.U32 R137, RZ, RZ, UR11 ;  /* 0x0000000bff897e24 */ /* 0x000fe2000f8e00ff */
[----:B------:R-:W-:Y:S01]  /*7a8a0*/  @P6 LOP3.LUT R14, R14, 0x20, RZ, 0xfc, !PT ;  /* 0x000000200e0e6812 */ /* 0x000fe200078efcff */
[----:B------:R-:W-:Y:S01]  /*7a8b0*/  IMAD.U32 R155, RZ, RZ, UR10 ;  /* 0x0000000aff9b7e24 */ /* 0x000fe2000f8e00ff */
[----:B------:R-:W-:Y:S01]  /*7a8c0*/  LOP3.LUT P0, RZ, R0, 0x20000, RZ, 0xc0, !PT ;  /* 0x0002000000ff7812 */ /* 0x000fe2000780c0ff */
[----:B------:R-:W-:Y:S01]  /*7a8d0*/  IMAD.U32 R182, RZ, RZ, UR11 ;  /* 0x0000000bffb67e24 */ /* 0x000fe2000f8e00ff */
[----:B------:R-:W-:Y:S01]  /*7a8e0*/  LOP3.LUT R14, R14, 0xffffffef, RZ, 0xc0, !PT ;  /* 0xffffffef0e0e7812 */ /* 0x000fe200078ec0ff */
[----:B------:R-:W-:Y:S01]  /*7a8f0*/  IMAD.U32 R183, RZ, RZ, UR10 ;  /* 0x0000000affb77e24 */ /* 0x000fe2000f8e00ff */
[----:B------:R-:W-:Y:S01]  /*7a900*/  F2FP.SATFINITE.E4M3.F32.PACK_AB_MERGE_C R15, RZ, R15, RZ ;  /* 0x0000000fff0f723e */ /* 0x000fe200048070ff */
[----:B------:R-:W-:Y:S01]  /*7a910*/  IMAD.U32 R184, RZ, RZ, UR11 ;  /* 0x0000000bffb87e24 */ /* 0x000fe2000f8e00ff */
[----:B------:R-:W-:Y:S01]  /*7a920*/  @P1 LOP3.LUT R14, R14, 0x10, RZ, 0xfc, !PT ;  /* 0x000000100e0e1812 */ /* 0x000fe200078efcff */
[----:B------:R-:W4:Y:S02]  /*7a930*/  LDL.LU R192, [R1+0xafc] ;  /* 0x000afc0001c07983 */ /* 0x000f240000300800 */
[----:B------:R-:W-:-:S04]  /*7a940*/  @!P3 IADD3 R137, P1, P6, R137, UR9, R24 ;  /* 0x000000098989bc10 */ /* 0x000fc8000fe3e018 */
[----:B------:R-:W-:Y:S02]  /*7a950*/  @!P3 IADD3.X R155, R155, UR8, R29, P1, P6 ;  /* 0x000000089b9bbc10 */ /* 0x000fe40008fec41d */
[----:B------:R-:W-:Y:S02]  /*7a960*/  ISETP.LT.OR P6, PT, R28, 0xb1, !P2 ;  /* 0x000000b11c00780c */ /* 0x000fe400057c1670 */
[----:B------:R-:W-:Y:S01]  /*7a970*/  LOP3.LUT R0, R0, 0xefffffff, RZ, 0xc0, !PT ;  /* 0xefffffff00007812 */ /* 0x000fe200078ec0ff */
[----:B------:R0:W-:Y:S01]  /*7a980*/  @!P0 STG.E.U8 desc[UR32][R166.64+0x78], R15 ;  /* 0x0000780fa6008986 */ /* 0x0001e2000c101120 */
[----:B------:R-:W-:Y:S02]  /*7a990*/  LOP3.LUT P4, RZ, R4, 0x800, RZ, 0xc0, !PT ;  /* 0x0000080004ff7812 */ /* 0x000fe4000788c0ff */
[----:B------:R-:W-:Y:S02]  /*7a9a0*/  @P3 LOP3.LUT R0, R0, 0x10000000, RZ, 0xfc, !PT ;  /* 0x1000000000003812 */ /* 0x000fe400078efcff */
[----:B------:R-:W-:-:S02]  /*7a9b0*/  LOP3.LUT P3, RZ, R14, 0x1000, RZ, 0xc0, !PT ;  /* 0x000010000eff7812 */ /* 0x000fc4000786c0ff */
[----:B------:R-:W-:Y:S02]  /*7a9c0*/  LOP3.LUT R4, R4, 0xffffff7f, RZ, 0xc0, !PT ;  /* 0xffffff7f04047812 */ /* 0x000fe400078ec0ff */
[----:B------:R-:W-:Y:S02]  /*7a9d0*/  ISETP.LT.OR P0, PT, R28, 0xb2, !P2 ;  /* 0x000000b21c00780c */ /* 0x000fe40005701670 */
[----:B------:R-:W-:Y:S02]  /*7a9e0*/  @!P6 IADD3 R182, P1, P5, R182, UR9, R24 ;  /* 0x00000009b6b6ec10 */ /* 0x000fe4000fd3e018 */
[----:B------:R-:W-:Y:S02]  /*7a9f0*/  @P6 LOP3.LUT R4, R4, 0x80, RZ, 0xfc, !PT ;  /* 0x0000008004046812 */ /* 0x000fe400078efcff */
[----:B------:R-:W-:Y:S02]  /*7aa00*/  @!P6 IADD3.X R183, R183, UR8, R29, P1, P5 ;  /* 0x00000008b7b7ec10 */ /* 0x000fe40008fea41d */
[----:B------:R-:W-:Y:S01]  /*7aa10*/  ISETP.LT.OR P6, PT, R28, 0xb9, !P2 ;  /* 0x000000b91c00780c */ /* 0x000fe200057c1670 */
[----:B0-----:R-:W-:Y:S01]  /*7aa20*/  IMAD.U32 R166, RZ, RZ, UR11 ;  /* 0x0000000bffa67e24 */ /* 0x001fe2000f8e00ff */
[----:B------:R-:W0:Y:S01]  /*7aa30*/  @!P3 LDC.64 R16, c[0x0][0x5c0] ;  /* 0x00017000ff10bb82 */ /* 0x000e220000000a00 */
[----:B------:R-:W-:Y:S01]  /*7aa40*/  IMAD.U32 R167, RZ, RZ, UR10 ;  /* 0x0000000affa77e24 */ /* 0x000fe2000f8e00ff */
[----:B------:R-:W-:-:S02]  /*7aa50*/  LOP3.LUT R14, R14, 0xfffffffb, RZ, 0xc0, !PT ;  /* 0xfffffffb0e0e7812 */ /* 0x000fc400078ec0ff */
[--C-:B------:R-:W-:Y:S01]  /*7aa60*/  @!P0 IADD3 R166, P1, P5, R166, UR9, R24.reuse ;  /* 0x00000009a6a68c10 */ /* 0x100fe2000fd3e018 */
[----:B------:R-:W-:Y:S01]  /*7aa70*/  IMAD.U32 R185, RZ, RZ, UR10 ;  /* 0x0000000affb97e24 */ /* 0x000fe2000f8e00ff */
[----:B------:R-:W-:Y:S02]  /*7aa80*/  @P0 LOP3.LUT R14, R14, 0x4, RZ, 0xfc, !PT ;  /* 0x000000040e0e0812 */ /* 0x000fe400078efcff */
[----:B------:R-:W-:Y:S02]  /*7aa90*/  @!P0 IADD3.X R167, R167, UR8, R29, P1, P5 ;  /* 0x00000008a7a78c10 */ /* 0x000fe40008fea41d */
[----:B------:R-:W-:Y:S02]  /*7aaa0*/  LOP3.LUT R4, R4, 0xfffbffff, RZ, 0xc0, !PT ;  /* 0xfffbffff04047812 */ /* 0x000fe400078ec0ff */
[----:B------:R-:W-:Y:S02]  /*7aab0*/  @!P6 IADD3 R184, P0, P5, R184, UR9, R24 ;  /* 0x00000009b8b8ec10 */ /* 0x000fe4000fd1e018 */
[----:B------:R-:W-:-:S02]  /*7aac0*/  @P6 LOP3.LUT R4, R4, 0x40000, RZ, 0xfc, !PT ;  /* 0x0004000004046812 */ /* 0x000fc400078efcff */
[----:B------:R-:W-:Y:S02]  /*7aad0*/  @!P6 IADD3.X R185, R185, UR8, R29, P0, P5 ;  /* 0x00000008b9b9ec10 */ /* 0x000fe400087ea41d */
[----:B------:R-:W-:Y:S02]  /*7aae0*/  ISETP.LT.OR P6, PT, R28, 0xba, !P2 ;  /* 0x000000ba1c00780c */ /* 0x000fe400057c1670 */
[----:B0-----:R-:W-:Y:S01]  /*7aaf0*/  @!P3 IADD3 R16, P0, R139, R16, RZ ;  /* 0x000000108b10b210 */ /* 0x001fe20007f1e0ff */
[----:B--2---:R-:W-:Y:S02]  /*7ab00*/  FMUL R15, R190, UR27 ;  /* 0x0000001bbe0f7c20 */ /* 0x004fe40008400000 */
[----:B------:R-:W2:Y:S03]  /*7ab10*/  LDL.LU R190, [R1+0xb00] ;  /* 0x000b000001be7983 */ /* 0x000ea60000300800 */
[----:B------:R-:W-:-:S05]  /*7ab20*/  F2FP.SATFINITE.E4M3.F32.PACK_AB_MERGE_C R15, RZ, R15, RZ ;  /* 0x0000000fff0f723e */ /* 0x000fca00048070ff */
[----:B------:R0:W-:Y:S02]  /*7ab30*/  @!P4 STG.E.U8 desc[UR32][R158.64+0x79], R15 ;  /* 0x0000790f9e00c986 */ /* 0x0001e4000c101120 */
[----:B0-----:R-:W-:-:S05]  /*7ab40*/  IMAD.U32 R15, RZ, RZ, UR11 ;  /* 0x0000000bff0f7e24 */ /* 0x001fca000f8e00ff */
[----:B------:R-:W-:Y:S01]  /*7ab50*/  @!P6 IADD3 R139, P4, P5, R15, UR9, R24 ;  /* 0x000000090f8bec10 */ /* 0x000fe2000fd9e018 */
[----:B---3--:R-:W-:Y:S02]  /*7ab60*/  FMUL R15, R191, UR27 ;  /* 0x0000001bbf0f7c20 */ /* 0x008fe40008400000 */
[----:B------:R-:W3:Y:S01]  /*7ab70*/  LDL.LU R191, [R1+0xb04] ;  /* 0x000b040001bf7983 */ /* 0x000ee20000300800 */
[----:B------:R-:W-:Y:S01]  /*7ab80*/  LOP3.LUT P1, RZ, R0, 0x80, RZ, 0xc0, !PT ;  /* 0x0000008000ff7812 */ /* 0x000fe2000782c0ff */
[----:B------:R-:W-:Y:S01]  /*7ab90*/  @!P3 IMAD.X R17, R160, 0x1, R17, P0 ;  /* 0x00000001a011b824 */ /* 0x000fe200000e0611 */
[----:B------:R-:W-:Y:S01]  /*7aba0*/  F2FP.SATFINITE.E4M3.F32.PACK_AB_MERGE_C R15, RZ, R15, RZ ;  /* 0x0000000fff0f723e */ /* 0x000fe200048070ff */
[----:B------:R-:W-:Y:S01]  /*7abb0*/  IMAD.U32 R159, RZ, RZ, UR10 ;  /* 0x0000000aff9f7e24 */ /* 0x000fe2000f8e00ff */
[----:B------:R-:W-:Y:S01]  /*7abc0*/  LOP3.LUT R4, R4, 0xfffdffff, RZ, 0xc0, !PT ;  /* 0xfffdffff04047812 */ /* 0x000fe200078ec0ff */
[----:B------:R-:W3:Y:S04]  /*7abd0*/  LDL.LU R193, [R1+0xb08] ;  /* 0x000b080001c17983 */ /* 0x000ee80000300800 */
[----:B------:R0:W-:Y:S01]  /*7abe0*/  @!P3 STG.E.U8 desc[UR32][R16.64+0x78], R15 ;  /* 0x0000780f1000b986 */ /* 0x0001e2000c101120 */
[----:B------:R-:W-:-:S02]  /*7abf0*/  ISETP.GE.AND P3, PT, R11, 0x109, PT ;  /* 0x000001090b00780c */ /* 0x000fc40003f66270 */
[----:B------:R-:W-:Y:S02]  /*7ac00*/  @P6 LOP3.LUT R4, R4, 0x20000, RZ, 0xfc, !PT ;  /* 0x0002000004046812 */ /* 0x000fe400078efcff */
[----:B------:R-:W-:Y:S02]  /*7ac10*/  @!P6 IADD3.X R159, R159, UR8, R29, P4, P5 ;  /* 0x000000089f9fec10 */ /* 0x000fe4000a7ea41d */
[----:B------:R-:W-:Y:S01]  /*7ac20*/  LOP3.LUT P6, RZ, R0, 0x40000, RZ, 0xc0, !PT ;  /* 0x0004000000ff7812 */ /* 0x000fe200078cc0ff */
[----:B0-----:R-:W0:Y:S01]  /*7ac30*/  @!P1 LDC.64 R16, c[0x0][0x5c0] ;  /* 0x00017000ff109b82 */ /* 0x001e220000000a00 */
[----:B------:R-:W-:Y:S01]  /*7ac40*/  ISETP.LT.OR P4, PT, R28, 0x1, !P3 ;  /* 0x000000011c00780c */ /* 0x000fe20005f81670 */
[----:B------:R-:W-:Y:S01]  /*7ac50*/  IMAD.U32 R158, RZ, RZ, UR11 ;  /* 0x0000000bff9e7e24 */ /* 0x000fe2000f8e00ff */
[----:B------:R-:W-:Y:S02]  /*7ac60*/  LOP3.LUT R14, R14, 0xfffff7ff, RZ, 0xc0, !PT ;  /* 0xfffff7ff0e0e7812 */ /* 0x000fe400078ec0ff */
[----:B------:R-:W-:Y:S01]  /*7ac70*/  LOP3.LUT R2, R2, 0xfeffffff, RZ, 0xc0, !PT ;  /* 0xfeffffff02027812 */ /* 0x000fe200078ec0ff */
[----:B------:R-:W-:-:S06]  /*7ac80*/  IMAD.U32 R160, RZ, RZ, UR10 ;  /* 0x0000000affa07e24 */ /* 0x000fcc000f8e00ff */
[----:B------:R-:W-:Y:S02]  /*7ac90*/  @P6 LOP3.LUT R14, R14, 0x800, RZ, 0xfc, !PT ;  /* 0x000008000e0e6812 */ /* 0x000fe400078efcff */
[----:B------:R-:W-:Y:S02]  /*7aca0*/  @P2 LOP3.LUT R2, R2, 0x1000000, RZ, 0xfc, !PT ;  /* 0x0100000002022812 */ /* 0x000fe400078efcff */
[----:B------:R-:W-:Y:S02]  /*7acb0*/  ISETP.LT.OR P6, PT, R28, 0x2, !P3 ;  /* 0x000000021c00780c */ /* 0x000fe40005fc1670 */
[----:B------:R-:W-:-:S04]  /*7acc0*/  @!P4 IADD3 R158, P0, P2, R158, UR13, R24 ;  /* 0x0000000d9e9ecc10 */ /* 0x000fc8000fa1e018 */
[----:B------:R-:W-:Y:S01]  /*7acd0*/  @!P4 IADD3.X R160, R160, UR12, R29, P0, P2 ;  /* 0x0000000ca0a0cc10 */ /* 0x000fe200087e441d */
[----:B----4-:R-:W-:Y:S01]  /*7ace0*/  FMUL R15, R192, UR27 ;  /* 0x0000001bc00f7c20 */ /* 0x010fe20008400000 */
[----:B0-----:R-:W-:Y:S01]  /*7acf0*/  @!P1 IADD3 R16, P0, R136, R16, RZ ;  /* 0x0000001088109210 */ /* 0x001fe20007f1e0ff */
[----:B------:R-:W-:-:S04]  /*7ad00*/  IMAD.U32 R136, RZ, RZ, UR11 ;  /* 0x0000000bff887e24 */ /* 0x000fc8000f8e00ff */
[----:B------:R-:W-:Y:S01]  /*7ad10*/  @!P1 IMAD.X R17, R138, 0x1, R17, P0 ;  /* 0x000000018a119824 */ /* 0x000fe200000e0611 */
[----:B------:R-:W-:Y:S01]  /*7ad20*/  @!P6 IADD3 R136, P0, P2, R136, UR13, R24 ;  /* 0x0000000d8888ec10 */ /* 0x000fe2000fa1e018 */
[----:B------:R-:W-:Y:S01]  /*7ad30*/  IMAD.U32 R138, RZ, RZ, UR10 ;  /* 0x0000000aff8a7e24 */ /* 0x000fe2000f8e00ff */
[----:B------:R-:W-:-:S04]  /*7ad40*/  F2FP.SATFINITE.E4M3.F32.PACK_AB_MERGE_C R15, RZ, R15, RZ ;  /* 0x0000000fff0f723e */ /* 0x000fc800048070ff */
[----:B------:R-:W-:Y:S02]  /*7ad50*/  @!P6 IADD3.X R138, R138, UR12, R29, P0, P2 ;  /* 0x0000000c8a8aec10 */ /* 0x000fe400087e441d */
[----:B------:R-:W-:Y:S01]  /*7ad60*/  LOP3.LUT P6, RZ, R14, 0x800, RZ, 0xc0, !PT ;  /* 0x000008000eff7812 */ /* 0x000fe200078cc0ff */
[----:B------:R2:W-:Y:S02]  /*7ad70*/  @!P1 STG.E.U8 desc[UR32][R16.64+0x79], R15 ;  /* 0x0000790f10009986 */ /* 0x0005e4000c101120 */
[----:B--2---:R-:W-:-:S05]  /*7ad80*/  FMUL R15, R190, UR27 ;  /* 0x0000001bbe0f7c20 */ /* 0x004fca0008400000 */
[----:B------:R-:W-:-:S05]  /*7ad90*/  F2FP.SATFINITE.E4M3.F32.PACK_AB_MERGE_C R15, RZ, R15, RZ ;  /* 0x0000000fff0f723e */ /* 0x000fca00048070ff */
[----:B------:R3:W-:Y:S02]  /*7ada0*/  @!P6 STG.E.U8 desc[UR32][R162.64+0x80], R15 ;  /* 0x0000800fa200e986 */ /* 0x0007e4000c101120 */
[----:B---3--:R-:W-:Y:S02]  /*7adb0*/  FMUL R15, R191, UR27 ;  /* 0x0000001bbf0f7c20 */ /* 0x008fe40008400000 */
[----:B------:R-:W2:Y:S04]  /*7adc0*/  LDL.LU R191, [R1+0xb0c] ;  /* 0x000b0c0001bf7983 */ /* 0x000ea80000300800 */
[----:B------:R-:W3:Y:S04]  /*7add0*/  LDL.LU R192, [R1+0xb10] ;  /* 0x000b100001c07983 */ /* 0x000ee80000300800 */
[----:B------:R-:W4:Y:S01]  /*7ade0*/  LDL.LU R194, [R1+0xb14] ;  /* 0x000b140001c27983 */ /* 0x000f220000300800 */
[----:B------:R-:W-:-:S02]  /*7adf0*/  ISETP.LT.OR P2, PT, R28, 0x9, !P3 ;  /* 0x000000091c00780c */ /* 0x000fc40005f41670 */
[----:B------:R-:W-:Y:S01]  /*7ae00*/  ISETP.LT.OR P6, PT, R28, 0xa, !P3 ;  /* 0x0000000a1c00780c */ /* 0x000fe20005fc1670 */
[----:B------:R-:W-:Y:S01]  /*7ae10*/  IMAD.U32 R186, RZ, RZ, UR11 ;  /* 0x0000000bffba7e24 */ /* 0x000fe2000f8e00ff */
[----:B------:R-:W-:Y:S01]  /*7ae20*/  LOP3.LUT P4, RZ, R0, 0x40, RZ, 0xc0, !PT ;  /* 0x0000004000ff7812 */ /* 0x000fe2000788c0ff */
[----:B------:R-:W-:Y:S02]  /*7ae30*/  IMAD.U32 R187, RZ, RZ, UR10 ;  /* 0x0000000affbb7e24 */ /* 0x000fe4000f8e00ff */
[----:B------:R-:W-:Y:S02]  /*7ae40*/  IMAD.U32 R162, RZ, RZ, UR11 ;  /* 0x0000000bffa27e24 */ /* 0x000fe4000f8e00ff */
[----:B------:R-:W-:Y:S01]  /*7ae50*/  IMAD.U32 R163, RZ, RZ, UR10 ;  /* 0x0000000affa37e24 */ /* 0x000fe2000f8e00ff */
[----:B------:R-:W-:Y:S01]  /*7ae60*/  LOP3.LUT P5, RZ, R4, 0x80000, RZ, 0xc0, !PT ;  /* 0x0008000004ff7812 */ /* 0x000fe200078ac0ff */
[----:B------:R-:W-:Y:S02]  /*7ae70*/  IMAD.U32 R188, RZ, RZ, UR11 ;  /* 0x0000000bffbc7e24 */ /* 0x000fe4000f8e00ff */
[----:B------:R-:W-:Y:S01]  /*7ae80*/  IMAD.U32 R190, RZ, RZ, UR10 ;  /* 0x0000000affbe7e24 */ /* 0x000fe2000f8e00ff */
[--C-:B------:R-:W-:Y:S01]  /*7ae90*/  @!P2 IADD3 R186, P0, P1, R186, UR13, R24.reuse ;  /* 0x0000000dbabaac10 */ /* 0x100fe2000f91e018 */
[----:B------:R-:W-:Y:S01]  /*7aea0*/  IMAD.U32 R189, RZ, RZ, UR10 ;  /* 0x0000000affbd7e24 */ /* 0x000fe2000f8e00ff */
[----:B------:R-:W-:Y:S01]  /*7aeb0*/  F2FP.SATFINITE.E4M3.F32.PACK_AB_MERGE_C R15, RZ, R15, RZ ;  /* 0x0000000fff0f723e */ /* 0x000fe200048070ff */
[----:B------:R-:W0:Y:S01]  /*7aec0*/  @!P4 LDC.64 R16, c[0x0][0x5c0] ;  /* 0x00017000ff10cb82 */ /* 0x000e220000000a00 */
[----:B------:R-:W-:Y:S01]  /*7aed0*/  @!P2 IADD3.X R187, R187, UR12, R29, P0, P1 ;  /* 0x0000000cbbbbac10 */ /* 0x000fe200087e241d */
[----:B------:R-:W4:Y:S01]  /*7aee0*/  LDL.LU R195, [R1+0xb18] ;  /* 0x000b180001c37983 */ /* 0x000f220000300800 */
[----:B------:R-:W-:-:S04]  /*7aef0*/  @!P6 IADD3 R162, P0, P2, R162, UR13, R24 ;  /* 0x0000000da2a2ec10 */ /* 0x000fc8000fa1e018 */
[----:B------:R-:W-:Y:S02]  /*7af00*/  @!P6 IADD3.X R163, R163, UR12, R29, P0, P2 ;  /* 0x0000000ca3a3ec10 */ /* 0x000fe400087e441d */
[----:B------:R-:W-:Y:S01]  /*7af10*/  ISETP.LT.OR P6, PT, R28, 0x11, !P3 ;  /* 0x000000111c00780c */ /* 0x000fe20005fc1670 */
[----:B------:R1:W-:Y:S01]  /*7af20*/  @!P5 STG.E.U8 desc[UR32][R156.64+0x81], R15 ;  /* 0x0000810f9c00d986 */ /* 0x0003e2000c101120 */
[----:B------:R-:W-:-:S11]  /*7af30*/  LOP3.LUT P1, RZ, R0, 0x20, RZ, 0xc0, !PT ;  /* 0x0000002000ff7812 */ /* 0x000fd6000782c0ff */
[----:B------:R-:W-:-:S04]  /*7af40*/  @!P6 IADD3 R188, P0, P2, R188, UR13, R24 ;  /* 0x0000000dbcbcec10 */ /* 0x000fc8000fa1e018 */
[----:B------:R-:W-:Y:S02]  /*7af50*/  @!P6 IADD3.X R190, R190, UR12, R29, P0, P2 ;  /* 0x0000000cbebeec10 */ /* 0x000fe400087e441d */
[----:B------:R-:W-:Y:S01]  /*7af60*/  LOP3.LUT P6, RZ, R3, 0x800, RZ, 0xc0, !PT ;  /* 0x0000080003ff7812 */ /* 0x000fe200078cc0ff */
[----:B-1----:R-:W-:Y:S01]  /*7af70*/  FMUL R15, R193, UR27 ;  /* 0x0000001bc10f7c20 */ /* 0x002fe20008400000 */
[----:B0-----:R-:W-:Y:S02]  /*7af80*/  @!P4 IADD3 R16, P0, R164, R16, RZ ;  /* 0x00000010a410c210 */ /* 0x001fe40007f1e0ff */
[----:B------:R-:W-:Y:S02]  /*7af90*/  LOP3.LUT R14, R14, 0xfffffbff, RZ, 0xc0, !PT ;  /* 0xfffffbff0e0e7812 */ /* 0x000fe400078ec0ff */
[----:B------:R-:W-:Y:S01]  /*7afa0*/  F2FP.SATFINITE.E4M3.F32.PACK_AB_MERGE_C R15, RZ, R15, RZ ;  /* 0x0000000fff0f723e */ /* 0x000fe200048070ff */
[----:B------:R-:W-:-:S05]  /*7afb0*/  @!P4 IMAD.X R17, R168, 0x1, R17, P0 ;  /* 0x00000001a811c824 */ /* 0x000fca00000e0611 */
[----:B------:R0:W-:Y:S01]  /*7afc0*/  @!P4 STG.E.U8 desc[UR32][R16.64+0x80], R15 ;  /* 0x0000800f1000c986 */ /* 0x0001e2000c101120 */
[----:B------:R-:W-:Y:S02]  /*7afd0*/  @P6 LOP3.LUT R14, R14, 0x400, RZ, 0xfc, !PT ;  /* 0x000004000e0e6812 */ /* 0x000fe400078efcff */
[C---:B------:R-:W-:Y:S01]  /*7afe0*/  ISETP.LT.OR P6, PT, R28.reuse, 0x12, !P3 ;  /* 0x000000121c00780c */ /* 0x040fe20005fc1670 */
[----:B------:R-:W-:Y:S01]  /*7aff0*/  IMAD.U32 R156, RZ, RZ, UR11 ;  /* 0x0000000bff9c7e24 */ /* 0x000fe2000f8e00ff */
[----:B------:R-:W-:Y:S01]  /*7b000*/  ISETP.LT.OR P4, PT, R28, 0x19, !P3 ;  /* 0x000000191c00780c */ /* 0x000fe20005f81670 */
[----:B0-----:R-:W0:Y:S01]  /*7b010*/  @!P1 LDC.64 R16, c[0x0][0x5c0] ;  /* 0x00017000ff109b82 */ /* 0x001e220000000a00 */
[----:B------:R-:W-:-:S09]  /*7b020*/  IMAD.U32 R157, RZ, RZ, UR11 ;  /* 0x0000000bff9d7e24 */ /* 0x000fd2000f8e00ff */
[----:B------:R-:W-:Y:S01]  /*7b030*/  @!P6 IADD3 R156, P2, P5, R156, UR13, R24 ;  /* 0x0000000d9c9cec10 */ /* 0x000fe2000fd5e018 */
[----:B------:R-:W-:-:S03]  /*7b040*/  IMAD.U32 R168, RZ, RZ, UR10 ;  /* 0x0000000affa87e24 */ /* 0x000fc6000f8e00ff */
[----:B------:R-:W-:Y:S02]  /*7b050*/  @!P6 IADD3.X R189, R189, UR12, R29, P2, P5 ;  /* 0x0000000cbdbdec10 */ /* 0x000fe400097ea41d */
[----:B------:R-:W-:Y:S02]  /*7b060*/  ISETP.LT.OR P6, PT, R28, 0x1a, !P3 ;  /* 0x0000001a1c00780c */ /* 0x000fe40005fc1670 */
[----:B------:R-:W-:Y:S01]  /*7b070*/  @!P4 IADD3 R157, P0, P2, R157, UR13, R24 ;  /* 0x0000000d9d9dcc10 */ /* 0x000fe2000fa1e018 */
[----:B------:R-:W-:-:S03]  /*7b080*/  IMAD.U32 R164, RZ, RZ, UR11 ;  /* 0x0000000bffa47e24 */ /* 0x000fc6000f8e00ff */
[----:B------:R-:W-:Y:S02]  /*7b090*/  @!P4 IADD3.X R168, R168, UR12, R29, P0, P2 ;  /* 0x0000000ca8a8cc10 */ /* 0x000fe400087e441d */
[----:B0-----:R-:W-:Y:S01]  /*7b0a0*/  @!P1 IADD3 R16, P0, R165, R16, RZ ;  /* 0x00000010a5109210 */ /* 0x001fe20007f1e0ff */
[----:B------:R-:W-:-:S04]  /*7b0b0*/  IMAD.U32 R165, RZ, RZ, UR10 ;  /* 0x0000000affa57e24 */ /* 0x000fc8000f8e00ff */
[----:B------:R-:W-:Y:S01]  /*7b0c0*/  @!P1 IMAD.X R17, R169, 0x1, R17, P0 ;  /* 0x00000001a9119824 */ /* 0x000fe200000e0611 */
[----:B------:R-:W-:-:S04]  /*7b0d0*/  @!P6 IADD3 R164, P0, P2, R164, UR13, R24 ;  /* 0x0000000da4a4ec10 */ /* 0x000fc8000fa1e018 */
[----:B------:R-:W-:Y:S02]  /*7b0e0*/  @!P6 IADD3.X R165, R165, UR12, R29, P0, P2 ;  /* 0x0000000ca5a5ec10 */ /* 0x000fe400087e441d */
[----:B------:R-:W-:Y:S01]  /*7b0f0*/  LOP3.LUT P6, RZ, R14, 0x400, RZ, 0xc0, !PT ;  /* 0x000004000eff7812 */ /* 0x000fe200078cc0ff */
[----:B--2---:R-:W-:-:S05]  /*7b100*/  FMUL R15, R191, UR27 ;  /* 0x0000001bbf0f7c20 */ /* 0x004fca0008400000 */
[----:B------:R-:W-:-:S05]  /*7b110*/  F2FP.SATFINITE.E4M3.F32.PACK_AB_MERGE_C R15, RZ, R15, RZ ;  /* 0x0000000fff0f723e */ /* 0x000fca00048070ff */
[----:B------:R3:W-:Y:S02]  /*7b120*/  @!P1 STG.E.U8 desc[UR32][R16.64+0x81], R15 ;  /* 0x0000810f10009986 */ /* 0x0007e4000c101120 */
[----:B---3--:R-:W-:-:S05]  /*7b130*/  FMUL R15, R192, UR27 ;  /* 0x0000001bc00f7c20 */ /* 0x008fca0008400000 */
[----:B------:R-:W-:-:S05]  /*7b140*/  F2FP.SATFINITE.E4M3.F32.PACK_AB_MERGE_C R15, RZ, R15, RZ ;  /* 0x0000000fff0f723e */ /* 0x000fca00048070ff */
[----:B------:R4:W-:Y:S02]  /*7b150*/  @!P6 STG.E.U8 desc[UR32][R152.64+0x88], R15 ;  /* 0x0000880f9800e986 */ /* 0x0009e4000c101120 */
[----:B----4-:R-:W-:Y:S02]  /*7b160*/  FMUL R15, R194, UR27 ;  /* 0x0000001bc20f7c20 */ /* 0x010fe40008400000 */
        /* <DEDUP_REMOVED lines=13> */
[----:B------:R-:W-:Y:S01]  /*7b240*/  @!P2 IADD3 R169, P0, P1, R169, UR13, R24 ;  /* 0x0000000da9a9ac10 */ /* 0x000fe2000f91e018 */
[----:B------:R-:W4:Y:S02]  /*7b250*/  LDL.LU R199, [R1+0xb28] ;  /* 0x000b280001c77983 */ /* 0x000f240000300800 */
[----:B------:R-:W0:Y:S01]  /*7b260*/  @!P4 LDC.64 R16, c[0x0][0x5c0] ;  /* 0x00017000ff10cb82 */ /* 0x000e220000000a00 */
[----:B------:R-:W-:-:S02]  /*7b270*/  @!P2 IADD3.X R191, R191, UR12, R29, P0, P1 ;  /* 0x0000000cbfbfac10 */ /* 0x000fc400087e241d */
[----:B------:R-:W-:-:S04]  /*7b280*/  @!P6 IADD3 R152, P0, P2, R152, UR13, R24 ;  /* 0x0000000d9898ec10 */ /* 0x000fc8000fa1e018 */
[----:B------:R-:W-:Y:S02]  /*7b290*/  @!P6 IADD3.X R153, R153, UR12, R29, P0, P2 ;  /* 0x0000000c9999ec10 */ /* 0x000fe400087e441d */
[----:B------:R-:W-:Y:S02]  /*7b2a0*/  ISETP.LT.OR P6, PT, R28, 0x29, !P3 ;  /* 0x000000291c00780c */ /* 0x000fe40005fc1670 */
[----:B------:R-:W-:Y:S02]  /*7b2b0*/  F2FP.SATFINITE.E4M3.F32.PACK_AB_MERGE_C R15, RZ, R15, RZ ;  /* 0x0000000fff0f723e */ /* 0x000fe400048070ff */
[----:B------:R-:W-:-:S09]  /*7b2c0*/  LOP3.LUT P1, RZ, R0, 0x8, RZ, 0xc0, !PT ;  /* 0x0000000800ff7812 */ /* 0x000fd2000782c0ff */
[----:B------:R-:W-:Y:S01]  /*7b2d0*/  @!P6 IADD3 R192, P0, P2, R192, UR13, R24 ;  /* 0x0000000dc0c0ec10 */ /* 0x000fe2000fa1e018 */
[----:B------:R1:W-:Y:S03]  /*7b2e0*/  @!P5 STG.E.U8 desc[UR32][R146.64+0x89], R15 ;  /* 0x0000890f9200d986 */ /* 0x0003e6000c101120 */
[----:B------:R-:W-:Y:S02]  /*7b2f0*/  @!P6 IADD3.X R193, R193, UR12, R29, P0, P2 ;  /* 0x0000000cc1c1ec10 */ /* 0x000fe400087e441d */
[----:B------:R-:W-:Y:S02]  /*7b300*/  LOP3.LUT P6, RZ, R3, 0x20000, RZ, 0xc0, !PT ;  /* 0x0002000003ff7812 */ /* 0x000fe400078cc0ff */
[----:B0-----:R-:W-:Y:S01]  /*7b310*/  @!P4 IADD3 R16, P0, R176, R16, RZ ;  /* 0x00000010b010c210 */ /* 0x001fe20007f1e0ff */
[----:B-1----:R-:W-:-:S04]  /*7b320*/  FMUL R15, R195, UR27 ;  /* 0x0000001bc30f7c20 */ /* 0x002fc80008400000 */
[----:B------:R-:W-:Y:S01]  /*7b330*/  @!P4 IMAD.X R17, R177, 0x1, R17, P0 ;  /* 0x00000001b111c824 */ /* 0x000fe200000e0611 */
[----:B------:R-:W-:Y:S02]  /*7b340*/  LOP3.LUT R14, R14, 0xfffffdff, RZ, 0xc0, !PT ;  /* 0xfffffdff0e0e7812 */ /* 0x000fe400078ec0ff */
[----:B------:R-:W-:-:S03]  /*7b350*/  F2FP.SATFINITE.E4M3.F32.PACK_AB_MERGE_C R15, RZ, R15, RZ ;  /* 0x0000000fff0f723e */ /* 0x000fc600048070ff */
[----:B------:R-:W-:Y:S02]  /*7b360*/  @P6 LOP3.LUT R14, R14, 0x200, RZ, 0xfc, !PT ;  /* 0x000002000e0e6812 */ /* 0x000fe400078efcff */
[C---:B------:R-:W-:Y:S01]  /*7b370*/  ISETP.LT.OR P6, PT, R28.reuse, 0x2a, !P3 ;  /* 0x0000002a1c00780c */ /* 0x040fe20005fc1670 */
[----:B------:R0:W-:Y:S01]  /*7b380*/  @!P4 STG.E.U8 desc[UR32][R16.64+0x88], R15 ;  /* 0x0000880f1000c986 */ /* 0x0001e2000c101120 */
[----:B------:R-:W-:Y:S01]  /*7b390*/  ISETP.LT.OR P4, PT, R28, 0x31, !P3 ;  /* 0x000000311c00780c */ /* 0x000fe20005f81670 */
[----:B------:R-:W-:Y:S01]  /*7b3a0*/  IMAD.U32 R146, RZ, RZ, UR11 ;  /* 0x0000000bff927e24 */ /* 0x000fe2000f8e00ff */
[----:B0-----:R-:W0:Y:S01]  /*7b3b0*/  @!P1 LDC.64 R16, c[0x0][0x5c0] ;  /* 0x00017000ff109b82 */ /* 0x001e220000000a00 */
[----:B------:R-:W-:-:S08]  /*7b3c0*/  IMAD.U32 R176, RZ, RZ, UR10 ;  /* 0x0000000affb07e24 */ /* 0x000fd0000f8e00ff */
[--C-:B------:R-:W-:Y:S01]  /*7b3d0*/  @!P6 IADD3 R146, P2, P5, R146, UR13, R24.reuse ;  /* 0x0000000d9292ec10 */ /* 0x100fe2000fd5e018 */
[----:B------:R-:W-:Y:S02]  /*7b3e0*/  IMAD.U32 R147, RZ, RZ, UR11 ;  /* 0x0000000bff937e24 */ /* 0x000fe4000f8e00ff */
[----:B------:R-:W-:Y:S01]  /*7b3f0*/  IMAD.U32 R177, RZ, RZ, UR10 ;  /* 0x0000000affb17e24 */ /* 0x000fe2000f8e00ff */
[----:B------:R-:W-:Y:S02]  /*7b400*/  @!P6 IADD3.X R176, R176, UR12, R29, P2, P5 ;  /* 0x0000000cb0b0ec10 */ /* 0x000fe400097ea41d */
[----:B------:R-:W-:Y:S02]  /*7b410*/  ISETP.LT.OR P6, PT, R28, 0x32, !P3 ;  /* 0x000000321c00780c */ /* 0x000fe40005fc1670 */
[----:B------:R-:W-:-:S04]  /*7b420*/  @!P4 IADD3 R147, P0, P2, R147, UR13, R24 ;  /* 0x0000000d9393cc10 */ /* 0x000fc8000fa1e018 */
[----:B------:R-:W-:Y:S02]  /*7b430*/  @!P4 IADD3.X R177, R177, UR12, R29, P0, P2 ;  /* 0x0000000cb1b1cc10 */ /* 0x000fe400087e441d */
[----:B0-----:R-:W-:Y:S01]  /*7b440*/  @!P1 IADD3 R16, P0, R142, R16, RZ ;  /* 0x000000108e109210 */ /* 0x001fe20007f1e0ff */
[----:B------:R-:W-:-:S04]  /*7b450*/  IMAD.U32 R142, RZ, RZ, UR11 ;  /* 0x0000000bff8e7e24 */ /* 0x000fc8000f8e00ff */
[----:B------:R-:W-:Y:S01]  /*7b460*/  @!P1 IMAD.X R17, R172, 0x1, R17, P0 ;  /* 0x00000001ac119824 */ /* 0x000fe200000e0611 */
[----:B------:R-:W-:Y:S01]  /*7b470*/  @!P6 IADD3 R142, P0, P2, R142, UR13, R24 ;  /* 0x0000000d8e8eec10 */ /* 0x000fe2000fa1e018 */
[----:B------:R-:W-:-:S05]  /*7b480*/  IMAD.U32 R172, RZ, RZ, UR10 ;  /* 0x0000000affac7e24 */ /* 0x000fca000f8e00ff */
        /* <DEDUP_REMOVED lines=71> */
[----:B------:R-:W-:Y:S01]  /*7b900*/  ISETP.LT.OR P2, PT, R28, 0x51, !P3 ;  /* 0x000000511c00780c */ /* 0x000fe20005f41670 */
[----:B------:R-:W-:-:S02]  /*7b910*/  IMAD.U32 R198, RZ, RZ, UR11 ;  /* 0x0000000bffc67e24 */ /* 0x000fc4000f8e00ff */
[----:B------:R-:W-:Y:S01]  /*7b920*/  IMAD.U32 R199, RZ, RZ, UR10 ;  /* 0x0000000affc77e24 */ /* 0x000fe2000f8e00ff */
[----:B------:R-:W-:Y:S01]  /*7b930*/  LOP3.LUT P5, RZ, R0, 0x1, RZ, 0xc0, !PT ;  /* 0x0000000100ff7812 */ /* 0x000fe200078ac0ff */
[----:B------:R-:W-:Y:S01]  /*7b940*/  IMAD.U32 R140, RZ, RZ, UR11 ;  /* 0x0000000bff8c7e24 */ /* 0x000fe2000f8e00ff */
[----:B------:R-:W-:Y:S01]  /*7b950*/  LOP3.LUT P4, RZ, R3, 0x1000000, RZ, 0xc0, !PT ;  /* 0x0100000003ff7812 */ /* 0x000fe2000788c0ff */
[----:B------:R-:W-:Y:S01]  /*7b960*/  IMAD.U32 R141, RZ, RZ, UR10 ;  /* 0x0000000aff8d7e24 */ /* 0x000fe2000f8e00ff */
[----:B------:R-:W-:Y:S01]  /*7b970*/  F2FP.SATFINITE.E4M3.F32.PACK_AB_MERGE_C R15, RZ, R15, RZ ;  /* 0x0000000fff0f723e */ /* 0x000fe200048070ff */
[----:B------:R-:W-:Y:S01]  /*7b980*/  IMAD.U32 R200, RZ, RZ, UR11 ;  /* 0x0000000bffc87e24 */ /* 0x000fe2000f8e00ff */
[----:B------:R-:W4:Y:S03]  /*7b990*/  LDL.LU R207, [R1+0xb48] ;  /* 0x000b480001cf7983 */ /* 0x000f260000300800 */
[----:B------:R-:W-:-:S04]  /*7b9a0*/  @!P2 IADD3 R198, P0, P1, R198, UR13, R24 ;  /* 0x0000000dc6c6ac10 */ /* 0x000fc8000f91e018 */
[----:B------:R-:W-:Y:S01]  /*7b9b0*/  @!P2 IADD3.X R199, R199, UR12, R29, P0, P1 ;  /* 0x0000000cc7c7ac10 */ /* 0x000fe200087e241d */
[----:B------:R-:W0:Y:S01]  /*7b9c0*/  @!P5 LDC.64 R16, c[0x0][0x5c0] ;  /* 0x00017000ff10db82 */ /* 0x000e220000000a00 */
[----:B------:R-:W-:Y:S01]  /*7b9d0*/  ISETP.LT.OR P2, PT, R28, 0x52, !P3 ;  /* 0x000000521c00780c */ /* 0x000fe20005f41670 */
[----:B------:R1:W-:-:S12]  /*7b9e0*/  @!P4 STG.E.U8 desc[UR32][R132.64+0x99], R15 ;  /* 0x0000990f8400c986 */ /* 0x0003d8000c101120 */
[----:B------:R-:W-:-:S04]  /*7b9f0*/  @!P2 IADD3 R140, P0, P1, R140, UR13, R24 ;  /* 0x0000000d8c8cac10 */ /* 0x000fc8000f91e018 */
[----:B------:R-:W-:Y:S02]  /*7ba00*/  @!P2 IADD3.X R141, R141, UR12, R29, P0, P1 ;  /* 0x0000000c8d8dac10 */ /* 0x000fe400087e241d */
[C---:B------:R-:W-:Y:S02]  /*7ba10*/  ISETP.LT.OR P2, PT, R28.reuse, 0x59, !P3 ;  /* 0x000000591c00780c */ /* 0x040fe40005f41670 */
[----:B------:R-:W-:Y:S01]  /*7ba20*/  ISETP.LT.OR P4, PT, R28, 0x5a, !P3 ;  /* 0x0000005a1c00780c */ /* 0x000fe20005f81670 */
[----:B------:R-:W-:Y:S02]  /*7ba30*/  IMAD.U32 R201, RZ, RZ, UR10 ;  /* 0x0000000affc97e24 */ /* 0x000fe4000f8e00ff */
[----:B-1----:R-:W-:-:S08]  /*7ba40*/  IMAD.U32 R132, RZ, RZ, UR11 ;  /* 0x0000000bff847e24 */ /* 0x002fd0000f8e00ff */
[----:B------:R-:W-:-:S04]  /*7ba50*/  @!P2 IADD3 R200, P0, P1, R200, UR13, R24 ;  /* 0x0000000dc8c8ac10 */ /* 0x000fc8000f91e018 */
[----:B------:R-:W-:Y:S02]  /*7ba60*/  @!P2 IADD3.X R201, R201, UR12, R29, P0, P1 ;  /* 0x0000000cc9c9ac10 */ /* 0x000fe400087e241d */
[----:B0-----:R-:W-:Y:S01]  /*7ba70*/  @!P5 IADD3 R16, P0, R178, R16, RZ ;  /* 0x00000010b210d210 */ /* 0x001fe20007f1e0ff */
[----:B------:R-:W-:Y:S01]  /*7ba80*/  IMAD.U32 R178, RZ, RZ, UR10 ;  /* 0x0000000affb27e24 */ /* 0x000fe2000f8e00ff */
[----:B------:R-:W-:Y:S01]  /*7ba90*/  @!P4 IADD3 R132, P2, P6, R132, UR13, R24 ;  /* 0x0000000d8484cc10 */ /* 0x000fe2000fe5e018 */
[----:B------:R-:W-:-:S03]  /*7baa0*/  FMUL R15, R203, UR27 ;  /* 0x0000001bcb0f7c20 */ /* 0x000fc60008400000 */
[----:B------:R-:W-:Y:S02]  /*7bab0*/  @!P4 IADD3.X R178, R178, UR12, R29, P2, P6 ;  /* 0x0000000cb2b2cc10 */ /* 0x000fe400097ec41d */
        /* <DEDUP_REMOVED lines=8> */
[----:B------:R-:W-:-:S04]  /*7bb40*/  @!P5 IADD3 R133, P0, P2, R133, UR13, R24 ;  /* 0x0000000d8585dc10 */ /* 0x000fc8000fa1e018 */
[----:B------:R-:W-:Y:S02]  /*7bb50*/  @!P5 IADD3.X R179, R179, UR12, R29, P0, P2 ;  /* 0x0000000cb3b3dc10 */ /* 0x000fe400087e441d */
[----:B------:R-:W-:Y:S02]  /*7bb60*/  LOP3.LUT P1, RZ, R3, 0x20000000, RZ, 0xc0, !PT ;  /* 0x2000000003ff7812 */ /* 0x000fe4000782c0ff */
[----:B0-----:R-:W-:-:S05]  /*7bb70*/  @!P4 IADD3 R16, P0, R174, R16, RZ ;  /* 0x00000010ae10c210 */ /* 0x001fca0007f1e0ff */
[----:B------:R-:W-:Y:S02]  /*7bb80*/  @!P4 IMAD.X R17, R175, 0x1, R17, P0 ;  /* 0x00000001af11c824 */ /* 0x000fe400000e0611 */
        /* <DEDUP_REMOVED lines=13> */
[----:B------:R-:W-:Y:S01]  /*7bc60*/  ISETP.LT.OR P1, PT, R28, 0x6a, !P3 ;  /* 0x0000006a1c00780c */ /* 0x000fe20005f21670 */
[----:B------:R-:W-:Y:S02]  /*7bc70*/  IMAD.U32 R202, RZ, RZ, UR11 ;  /* 0x0000000bffca7e24 */ /* 0x000fe4000f8e00ff */
[----:B------:R-:W-:Y:S01]  /*7bc80*/  IMAD.U32 R203, RZ, RZ, UR10 ;  /* 0x0000000affcb7e24 */ /* 0x000fe2000f8e00ff */
[----:B------:R-:W-:Y:S01]  /*7bc90*/  LOP3.LUT P6, RZ, R3, 0x40000000, RZ, 0xc0, !PT ;  /* 0x4000000003ff7812 */ /* 0x000fe200078cc0ff */
[----:B------:R-:W-:Y:S02]  /*7bca0*/  IMAD.U32 R134, RZ, RZ, UR11 ;  /* 0x0000000bff867e24 */ /* 0x000fe4000f8e00ff */
[----:B------:R-:W-:Y:S01]  /*7bcb0*/  IMAD.U32 R135, RZ, RZ, UR10 ;  /* 0x0000000aff877e24 */ /* 0x000fe2000f8e00ff */
[----:B------:R-:W-:Y:S01]  /*7bcc0*/  F2FP.SATFINITE.E4M3.F32.PACK_AB_MERGE_C R15, RZ, R15, RZ ;  /* 0x0000000fff0f723e */ /* 0x000fe200048070ff */
[----:B------:R-:W-:Y:S01]  /*7bcd0*/  IMAD.U32 R204, RZ, RZ, UR11 ;  /* 0x0000000bffcc7e24 */ /* 0x000fe2000f8e00ff */
[----:B------:R-:W-:Y:S01]  /*7bce0*/  @!P5 IADD3 R174, P0, P2, R174, UR13, R24 ;  /* 0x0000000daeaedc10 */ /* 0x000fe2000fa1e018 */
[----:B------:R-:W-:Y:S01]  /*7bcf0*/  IMAD.U32 R205, RZ, RZ, UR10 ;  /* 0x0000000affcd7e24 */ /* 0x000fe2000f8e00ff */
[----:B------:R-:W4:Y:S02]  /*7bd00*/  LDL.LU R211, [R1+0xb58] ;  /* 0x000b580001d37983 */ /* 0x000f240000300800 */
[----:B------:R-:W-:-:S02]  /*7bd10*/  @!P5 IADD3.X R175, R175, UR12, R29, P0, P2 ;  /* 0x0000000cafafdc10 */ /* 0x000fc400087e441d */
[----:B------:R-:W-:Y:S02]  /*7bd20*/  ISETP.LT.OR P2, PT, R28, 0x69, !P3 ;  /* 0x000000691c00780c */ /* 0x000fe40005f41670 */
[----:B------:R-:W-:-:S11]  /*7bd30*/  LOP3.LUT P5, RZ, R14, 0x40, RZ, 0xc0, !PT ;  /* 0x000000400eff7812 */ /* 0x000fd600078ac0ff */
[--C-:B------:R-:W-:Y:S02]  /*7bd40*/  @!P2 IADD3 R202, P0, P4, R202, UR13, R24.reuse ;  /* 0x0000000dcacaac10 */ /* 0x100fe4000fc1e018 */
[----:B------:R-:W0:Y:S02]  /*7bd50*/  @!P5 LDC.64 R16, c[0x0][0x5c0] ;  /* 0x00017000ff10db82 */ /* 0x000e240000000a00 */
[----:B------:R-:W-:Y:S02]  /*7bd60*/  @!P2 IADD3.X R203, R203, UR12, R29, P0, P4 ;  /* 0x0000000ccbcbac10 */ /* 0x000fe400087e841d */
[----:B------:R-:W-:-:S04]  /*7bd70*/  @!P1 IADD3 R134, P0, P4, R134, UR13, R24 ;  /* 0x0000000d86869c10 */ /* 0x000fc8000fc1e018 */
[----:B------:R-:W-:Y:S02]  /*7bd80*/  @!P1 IADD3.X R135, R135, UR12, R29, P0, P4 ;  /* 0x0000000c87879c10 */ /* 0x000fe400087e841d */
[C---:B------:R-:W-:Y:S01]  /*7bd90*/  ISETP.LT.OR P1, PT, R28.reuse, 0x71, !P3 ;  /* 0x000000711c00780c */ /* 0x040fe20005f21670 */
[----:B------:R1:W-:Y:S01]  /*7bda0*/  @!P6 STG.E.U8 desc[UR32][R130.64+0xa1], R15 ;  /* 0x0000a10f8200e986 */ /* 0x0003e2000c101120 */
[----:B------:R-:W-:-:S11]  /*7bdb0*/  ISETP.LT.OR P6, PT, R28, 0x72, !P3 ;  /* 0x000000721c00780c */ /* 0x000fd60005fc1670 */
[--C-:B------:R-:W-:Y:S01]  /*7bdc0*/  @!P1 IADD3 R204, P0, P4, R204, UR13, R24.reuse ;  /* 0x0000000dcccc9c10 */ /* 0x100fe2000fc1e018 */
[----:B-1----:R-:W-:Y:S02]  /*7bdd0*/  IMAD.U32 R130, RZ, RZ, UR11 ;  /* 0x0000000bff827e24 */ /* 0x002fe4000f8e00ff */
[----:B------:R-:W-:Y:S01]  /*7bde0*/  IMAD.U32 R131, RZ, RZ, UR10 ;  /* 0x0000000aff837e24 */ /* 0x000fe2000f8e00ff */
[----:B------:R-:W-:Y:S02]  /*7bdf0*/  @!P1 IADD3.X R205, R205, UR12, R29, P0, P4 ;  /* 0x0000000ccdcd9c10 */ /* 0x000fe400087e841d */
[----:B------:R-:W-:Y:S01]  /*7be00*/  @!P6 IADD3 R130, P2, P4, R130, UR13, R24 ;  /* 0x0000000d8282ec10 */ /* 0x000fe2000fc5e018 */
[----:B------:R-:W-:-:S03]  /*7be10*/  FMUL R15, R207, UR27 ;  /* 0x0000001bcf0f7c20 */ /* 0x000fc60008400000 */
[----:B------:R-:W-:Y:S02]  /*7be20*/  @!P6 IADD3.X R131, R131, UR12, R29, P2, P4 ;  /* 0x0000000c8383ec10 */ /* 0x000fe400097e841d */
[----:B------:R-:W-:Y:S02]  /*7be30*/  LOP3.LUT P6, RZ, R14, 0x20, RZ, 0xc0, !PT ;  /* 0x000000200eff7812 */ /* 0x000fe400078cc0ff */
[----:B0-----:R-:W-:Y:S02]  /*7be40*/  @!P5 IADD3 R16, P1, R180, R16, RZ ;  /* 0x00000010b410d210 */ /* 0x001fe40007f3e0ff */
[----:B------:R-:W-:-:S03]  /*7be50*/  F2FP.SATFINITE.E4M3.F32.PACK_AB_MERGE_C R15, RZ, R15, RZ ;  /* 0x0000000fff0f723e */ /* 0x000fc600048070ff */
[----:B------:R-:W-:-:S05]  /*7be60*/  @!P5 IMAD.X R17, R181, 0x1, R17, P1 ;  /* 0x00000001b511d824 */ /* 0x000fca00008e0611 */
[----:B------:R0:W-:Y:S01]  /*7be70*/  @!P5 STG.E.U8 desc[UR32][R16.64+0xa0], R15 ;  /* 0x0000a00f1000d986 */ /* 0x0001e2000c101120 */
[----:B------:R-:W-:Y:S01]  /*7be80*/  ISETP.LT.OR P1, PT, R28, 0x79, !P3 ;  /* 0x000000791c00780c */ /* 0x000fe20005f21670 */
[----:B0-----:R-:W0:Y:S01]  /*7be90*/  @!P6 LDC.64 R16, c[0x0][0x5c0] ;  /* 0x00017000ff10eb82 */ /* 0x001e220000000a00 */
[----:B------:R-:W-:Y:S02]  /*7bea0*/  IMAD.U32 R180, RZ, RZ, UR11 ;  /* 0x0000000bffb47e24 */ /* 0x000fe4000f8e00ff */
[----:B------:R-:W-:-:S09]  /*7beb0*/  IMAD.U32 R181, RZ, RZ, UR10 ;  /* 0x0000000affb57e24 */ /* 0x000fd2000f8e00ff */
        /* <DEDUP_REMOVED lines=17> */
[----:B------:R-:W-:Y:S02]  /*7bfd0*/  IMAD.U32 R154, RZ, RZ, UR11 ;  /* 0x0000000bff9a7e24 */ /* 0x000fe4000f8e00ff */
[----:B------:R-:W-:Y:S02]  /*7bfe0*/  IMAD.U32 R170, RZ, RZ, UR10 ;  /* 0x0000000affaa7e24 */ /* 0x000fe4000f8e00ff */
[----:B------:R-:W-:Y:S02]  /*7bff0*/  IMAD.U32 R206, RZ, RZ, UR11 ;  /* 0x0000000bffce7e24 */ /* 0x000fe4000f8e00ff */
[----:B------:R-:W-:Y:S02]  /*7c000*/  IMAD.U32 R207, RZ, RZ, UR10 ;  /* 0x0000000affcf7e24 */ /* 0x000fe4000f8e00ff */
[----:B------:R-:W-:Y:S02]  /*7c010*/  IMAD.U32 R128, RZ, RZ, UR11 ;  /* 0x0000000bff807e24 */ /* 0x000fe4000f8e00ff */
[----:B------:R-:W-:Y:S01]  /*7c020*/  IMAD.U32 R129, RZ, RZ, UR10 ;  /* 0x0000000aff817e24 */ /* 0x000fe2000f8e00ff */
[----:B------:R-:W-:-:S02]  /*7c030*/  @!P1 IADD3 R154, P5, P4, R154, UR13, R24 ;  /* 0x0000000d9a9a9c10 */ /* 0x000fc4000fcbe018 */
[----:B------:R-:W-:Y:S01]  /*7c040*/  LOP3.LUT P2, RZ, R8, 0x10, RZ, 0xc0, !PT ;  /* 0x0000001008ff7812 */ /* 0x000fe2000784c0ff */
[----:B------:R-:W-:Y:S01]  /*7c050*/  IMAD.U32 R208, RZ, RZ, UR11 ;  /* 0x0000000bffd07e24 */ /* 0x000fe2000f8e00ff */
[--C-:B------:R-:W-:Y:S01]  /*7c060*/  @!P1 IADD3.X R170, R170, UR12, R29.reuse, P5, P4 ;  /* 0x0000000caaaa9c10 */ /* 0x100fe2000afe841d */
[----:B------:R-:W-:Y:S01]  /*7c070*/  IMAD.U32 R209, RZ, RZ, UR10 ;  /* 0x0000000affd17e24 */ /* 0x000fe2000f8e00ff */
[----:B------:R-:W-:Y:S01]  /*7c080*/  @!P6 IADD3 R206, P5, P4, R206, UR13, R24 ;  /* 0x0000000dceceec10 */ /* 0x000fe2000fcbe018 */
[----:B------:R-:W4:Y:S01]  /*7c090*/  LDL.LU R215, [R1+0xb68] ;  /* 0x000b680001d77983 */ /* 0x000f220000300800 */
[----:B------:R-:W-:Y:S02]  /*7c0a0*/  LOP3.LUT P1, RZ, R14, 0x10, RZ, 0xc0, !PT ;  /* 0x000000100eff7812 */ /* 0x000fe4000782c0ff */
[----:B------:R-:W-:Y:S02]  /*7c0b0*/  @!P6 IADD3.X R207, R207, UR12, R29, P5, P4 ;  /* 0x0000000ccfcfec10 */ /* 0x000fe4000afe841d */
[----:B------:R-:W-:-:S09]  /*7c0c0*/  ISETP.LT.OR P6, PT, R28, 0x82, !P3 ;  /* 0x000000821c00780c */ /* 0x000fd20005fc1670 */
[----:B------:R-:W0:Y:S04]  /*7c0d0*/  @!P1 LDC.64 R16, c[0x0][0x5c0] ;  /* 0x00017000ff109b82 */ /* 0x000e280000000a00 */
[----:B------:R-:W-:-:S04]  /*7c0e0*/  @!P6 IADD3 R128, P5, P4, R128, UR13, R24 ;  /* 0x0000000d8080ec10 */ /* 0x000fc8000fcbe018 */
[----:B------:R-:W-:Y:S02]  /*7c0f0*/  @!P6 IADD3.X R129, R129, UR12, R29, P5, P4 ;  /* 0x0000000c8181ec10 */ /* 0x000fe4000afe841d */
[----:B------:R-:W-:Y:S02]  /*7c100*/  ISETP.LT.OR P6, PT, R28, 0x89, !P3 ;  /* 0x000000891c00780c */ /* 0x000fe40005fc1670 */
[----:B------:R-:W-:Y:S02]  /*7c110*/  F2FP.SATFINITE.E4M3.F32.PACK_AB_MERGE_C R15, RZ, R15, RZ ;  /* 0x0000000fff0f723e */ /* 0x000fe400048070ff */
[----:B------:R-:W-:-:S03]  /*7c120*/  LOP3.LUT P0, RZ, R0, 0x10000000, RZ, 0xc0, !PT ;  /* 0x1000000000ff7812 */ /* 0x000fc6000780c0ff */
[----:B------:R1:W-:Y:S01]  /*7c130*/  @!P2 STG.E.U8 desc[UR32][R124.64+0xa9], R15 ;  /* 0x0000a90f7c00a986 */ /* 0x0003e2000c101120 */
[----:B------:R-:W-:-:S05]  /*7c140*/  ISETP.LT.OR P2, PT, R28, 0x8a, !P3 ;  /* 0x0000008a1c00780c */ /* 0x000fca0005f41670 */
[----:B------:R-:W-:-:S04]  /*7c150*/  @!P6 IADD3 R208, P5, P4, R208, UR13, R24 ;  /* 0x0000000dd0d0ec10 */ /* 0x000fc8000fcbe018 */
[----:B------:R-:W-:Y:S02]  /*7c160*/  @!P6 IADD3.X R209, R209, UR12, R29, P5, P4 ;  /* 0x0000000cd1d1ec10 */ /* 0x000fe4000afe841d */
[----:B0-----:R-:W-:Y:S01]  /*7c170*/  @!P1 IADD3 R16, P6, R161, R16, RZ ;  /* 0x00000010a1109210 */ /* 0x001fe20007fde0ff */
[----:B-1----:R-:W-:Y:S01]  /*7c180*/  FMUL R15, R211, UR27 ;  /* 0x0000001bd30f7c20 */ /* 0x002fe20008400000 */
[----:B------:R-:W-:-:S03]  /*7c190*/  IMAD.U32 R124, RZ, RZ, UR11 ;  /* 0x0000000bff7c7e24 */ /* 0x000fc6000f8e00ff */
[----:B------:R-:W-:Y:S01]  /*7c1a0*/  @!P1 IMAD.X R17, R171, 0x1, R17, P6 ;  /* 0x00000001ab119824 */ /* 0x000fe200030e0611 */
[----:B------:R-:W-:Y:S01]  /*7c1b0*/  F2FP.SATFINITE.E4M3.F32.PACK_AB_MERGE_C R15, RZ, R15, RZ ;  /* 0x0000000fff0f723e */ /* 0x000fe200048070ff */
[----:B------:R-:W-:Y:S01]  /*7c1c0*/  IMAD.U32 R125, RZ, RZ, UR10 ;  /* 0x0000000aff7d7e24 */ /* 0x000fe2000f8e00ff */
[----:B------:R-:W-:-:S03]  /*7c1d0*/  @!P2 IADD3 R124, P5, P4, R124, UR13, R24 ;  /* 0x0000000d7c7cac10 */ /* 0x000fc6000fcbe018 */
[----:B------:R0:W-:Y:S01]  /*7c1e0*/  @!P1 STG.E.U8 desc[UR32][R16.64+0xa8], R15 ;  /* 0x0000a80f10009986 */ /* 0x0001e2000c101120 */
[----:B------:R-:W-:Y:S02]  /*7c1f0*/  LOP3.LUT P6, RZ, R8, 0x100, RZ, 0xc0, !PT ;  /* 0x0000010008ff7812 */ /* 0x000fe400078cc0ff */
[----:B------:R-:W-:Y:S02]  /*7c200*/  @!P2 IADD3.X R125, R125, UR12, R29, P5, P4 ;  /* 0x0000000c7d7dac10 */ /* 0x000fe4000afe841d */
[----:B------:R-:W-:Y:S01]  /*7c210*/  ISETP.LT.OR P2, PT, R28, 0x91, !P3 ;  /* 0x000000911c00780c */ /* 0x000fe20005f41670 */
[----:B0-----:R-:W0:Y:S01]  /*7c220*/  @!P0 LDC.64 R16, c[0x0][0x5c0] ;  /* 0x00017000ff108b82 */ /* 0x001e220000000a00 */
[----:B------:R-:W-:Y:S01]  /*7c230*/  LOP3.LUT R14, R14, 0xfffffff7, RZ, 0xc0, !PT ;  /* 0xfffffff70e0e7812 */ /* 0x000fe200078ec0ff */
[----:B------:R-:W-:Y:S02]  /*7c240*/  IMAD.U32 R161, RZ, RZ, UR11 ;  /* 0x0000000bffa17e24 */ /* 0x000fe4000f8e00ff */
[----:B------:R-:W-:-:S04]  /*7c250*/  IMAD.U32 R171, RZ, RZ, UR10 ;  /* 0x0000000affab7e24 */ /* 0x000fc8000f8e00ff */
[----:B------:R-:W-:Y:S02]  /*7c260*/  @P6 LOP3.LUT R14, R14, 0x8, RZ, 0xfc, !PT ;  /* 0x000000080e0e6812 */ /* 0x000fe400078efcff */
        /* <DEDUP_REMOVED lines=19> */
[----:B------:R-:W4:Y:S04]  /*7c3a0*/  LDL.LU R218, [R1+0xb74] ;  /* 0x000b740001da7983 */ /* 0x000f280000300800 */
[----:B------:R-:W4:Y:S04]  /*7c3b0*/  LDL.LU R221, [R1+0xb78] ;  /* 0x000b780001dd7983 */ /* 0x000f280000300800 */
[----:B------:R-:W4:Y:S01]  /*7c3c0*/  LDL.LU R220, [R1+0xb7c] ;  /* 0x000b7c0001dc7983 */ /* 0x000f220000300800 */
[----:B------:R-:W-:-:S02]  /*7c3d0*/  LOP3.LUT R2, R2, 0xbfffffff, RZ, 0xc0, !PT ;  /* 0xbfffffff02027812 */ /* 0x000fc400078ec0ff */
[----:B------:R-:W-:Y:S01]  /*7c3e0*/  ISETP.LT.OR P0, PT, R28, 0x99, !P3 ;  /* 0x000000991c00780c */ /* 0x000fe20005f01670 */
[----:B------:R-:W-:Y:S01]  /*7c3f0*/  IMAD.U32 R210, RZ, RZ, UR11 ;  /* 0x0000000bffd27e24 */ /* 0x000fe2000f8e00ff */
[----:B------:R-:W-:Y:S01]  /*7c400*/  @P2 LOP3.LUT R2, R2, 0x40000000, RZ, 0xfc, !PT ;  /* 0x4000000002022812 */ /* 0x000fe200078efcff */
[----:B------:R-:W-:Y:S01]  /*7c410*/  IMAD.U32 R211, RZ, RZ, UR10 ;  /* 0x0000000affd37e24 */ /* 0x000fe2000f8e00ff */
[----:B------:R-:W-:Y:S01]  /*7c420*/  LOP3.LUT P2, RZ, R4, 0x80, RZ, 0xc0, !PT ;  /* 0x0000008004ff7812 */ /* 0x000fe2000784c0ff */
[----:B------:R-:W-:Y:S01]  /*7c430*/  IMAD.U32 R126, RZ, RZ, UR11 ;  /* 0x0000000bff7e7e24 */ /* 0x000fe2000f8e00ff */
[----:B------:R-:W-:Y:S01]  /*7c440*/  ISETP.LT.OR P6, PT, R28, 0x9a, !P3 ;  /* 0x0000009a1c00780c */ /* 0x000fe20005fc1670 */
[----:B------:R-:W-:Y:S01]  /*7c450*/  IMAD.U32 R127, RZ, RZ, UR10 ;  /* 0x0000000aff7f7e24 */ /* 0x000fe2000f8e00ff */
[----:B------:R-:W4:Y:S01]  /*7c460*/  LDL.LU R222, [R1+0xb80] ;  /* 0x000b800001de7983 */ /* 0x000f220000300800 */
[----:B------:R-:W-:Y:S01]  /*7c470*/  LOP3.LUT P1, RZ, R8, 0x400, RZ, 0xc0, !PT ;  /* 0x0000040008ff7812 */ /* 0x000fe2000782c0ff */
[----:B------:R-:W-:-:S02]  /*7c480*/  IMAD.U32 R212, RZ, RZ, UR11 ;  /* 0x0000000bffd47e24 */ /* 0x000fc4000f8e00ff */
[----:B------:R-:W4:Y:S01]  /*7c490*/  LDL.LU R219, [R1+0xb84] ;  /* 0x000b840001db7983 */ /* 0x000f220000300800 */
[----:B------:R-:W-:-:S04]  /*7c4a0*/  @!P0 IADD3 R210, P5, P4, R210, UR13, R24 ;  /* 0x0000000dd2d28c10 */ /* 0x000fc8000fcbe018 */
[----:B------:R-:W-:Y:S01]  /*7c4b0*/  @!P0 IADD3.X R211, R211, UR12, R29, P5, P4 ;  /* 0x0000000cd3d38c10 */ /* 0x000fe2000afe841d */
[----:B------:R-:W0:Y:S01]  /*7c4c0*/  @!P2 LDC.64 R16, c[0x0][0x5c0] ;  /* 0x00017000ff10ab82 */ /* 0x000e220000000a00 */
[----:B------:R-:W-:-:S04]  /*7c4d0*/  @!P6 IADD3 R126, P5, P4, R126, UR13, R24 ;  /* 0x0000000d7e7eec10 */ /* 0x000fc8000fcbe018 */
[----:B------:R-:W-:Y:S02]  /*7c4e0*/  @!P6 IADD3.X R127, R127, UR12, R29, P5, P4 ;  /* 0x0000000c7f7fec10 */ /* 0x000fe4000afe841d */
[----:B------:R-:W-:Y:S01]  /*7c4f0*/  ISETP.LT.OR P6, PT, R28, 0xa1, !P3 ;  /* 0x000000a11c00780c */ /* 0x000fe20005fc1670 */
[----:B------:R-:W-:Y:S01]  /*7c500*/  IMAD.U32 R213, RZ, RZ, UR10 ;  /* 0x0000000affd57e24 */ /* 0x000fe2000f8e00ff */
[----:B------:R-:W-:Y:S02]  /*7c510*/  F2FP.SATFINITE.E4M3.F32.PACK_AB_MERGE_C R15, RZ, R15, RZ ;  /* 0x0000000fff0f723e */ /* 0x000fe400048070ff */
[----:B------:R-:W-:-:S03]  /*7c520*/  LOP3.LUT P0, RZ, R14, 0x4, RZ, 0xc0, !PT ;  /* 0x000000040eff7812 */ /* 0x000fc6000780c0ff */
[----:B------:R1:W-:Y:S06]  /*7c530*/  @!P1 STG.E.U8 desc[UR32][R122.64+0xb1], R15 ;  /* 0x0000b10f7a009986 */ /* 0x0003ec000c101120 */
[----:B------:R-:W-:-:S04]  /*7c540*/  @!P6 IADD3 R212, P5, P4, R212, UR13, R24 ;  /* 0x0000000dd4d4ec10 */ /* 0x000fc8000fcbe018 */
[----:B------:R-:W-:Y:S02]  /*7c550*/  @!P6 IADD3.X R213, R213, UR12, R29, P5, P4 ;  /* 0x0000000cd5d5ec10 */ /* 0x000fe4000afe841d */
[----:B0-----:R-:W-:Y:S01]  /*7c560*/  @!P2 IADD3 R16, P6, R182, R16, RZ ;  /* 0x00000010b610a210 */ /* 0x001fe20007fde0ff */
[----:B-1----:R-:W-:-:S04]  /*7c570*/  FMUL R15, R215, UR27 ;  /* 0x0000001bd70f7c20 */ /* 0x002fc80008400000 */
[----:B------:R-:W-:Y:S01]  /*7c580*/  @!P2 IMAD.X R17, R183, 0x1, R17, P6 ;  /* 0x00000001b711a824 */ /* 0x000fe200030e0611 */
[----:B------:R-:W-:Y:S02]  /*7c590*/  F2FP.SATFINITE.E4M3.F32.PACK_AB_MERGE_C R15, RZ, R15, RZ ;  /* 0x0000000fff0f723e */ /* 0x000fe400048070ff */
[----:B------:R-:W-:-:S03]  /*7c5a0*/  ISETP.LT.OR P1, PT, R28, 0xa2, !P3 ;  /* 0x000000a21c00780c */ /* 0x000fc60005f21670 */
[----:B------:R0:W-:Y:S01]  /*7c5b0*/  @!P2 STG.E.U8 desc[UR32][R16.64+0xb0], R15 ;  /* 0x0000b00f1000a986 */ /* 0x0001e2000c101120 */
[----:B------:R-:W-:Y:S01]  /*7c5c0*/  ISETP.LT.OR P2, PT, R28, 0xa9, !P3 ;  /* 0x000000a91c00780c */ /* 0x000fe20005f41670 */
[----:B------:R-:W-:Y:S01]  /*7c5d0*/  IMAD.U32 R122, RZ, RZ, UR11 ;  /* 0x0000000bff7a7e24 */ /* 0x000fe2000f8e00ff */
[----:B0-----:R-:W0:Y:S01]  /*7c5e0*/  @!P0 LDC.64 R16, c[0x0][0x5c0] ;  /* 0x00017000ff108b82 */ /* 0x001e220000000a00 */
[----:B------:R-:W-:-:S06]  /*7c5f0*/  IMAD.U32 R123, RZ, RZ, UR10 ;  /* 0x0000000aff7b7e24 */ /* 0x000fcc000f8e00ff */
[--C-:B------:R-:W-:Y:S01]  /*7c600*/  @!P1 IADD3 R122, P5, P4, R122, UR13, R24.reuse ;  /* 0x0000000d7a7a9c10 */ /* 0x100fe2000fcbe018 */
[----:B------:R-:W-:Y:S02]  /*7c610*/  IMAD.U32 R182, RZ, RZ, UR11 ;  /* 0x0000000bffb67e24 */ /* 0x000fe4000f8e00ff */
[----:B------:R-:W-:Y:S01]  /*7c620*/  IMAD.U32 R183, RZ, RZ, UR10 ;  /* 0x0000000affb77e24 */ /* 0x000fe2000f8e00ff */
[----:B------:R-:W-:Y:S02]  /*7c630*/  @!P1 IADD3.X R123, R123, UR12, R29, P5, P4 ;  /* 0x0000000c7b7b9c10 */ /* 0x000fe4000afe841d */
[----:B------:R-:W-:-:S04]  /*7c640*/  @!P2 IADD3 R182, P5, P4, R182, UR13, R24 ;  /* 0x0000000db6b6ac10 */ /* 0x000fc8000fcbe018 */
[----:B------:R-:W-:Y:S02]  /*7c650*/  @!P2 IADD3.X R183, R183, UR12, R29, P5, P4 ;  /* 0x0000000cb7b7ac10 */ /* 0x000fe4000afe841d */
[----:B------:R-:W-:Y:S02]  /*7c660*/  LOP3.LUT P1, RZ, R8, 0x2000, RZ, 0xc0, !PT ;  /* 0x0000200008ff7812 */ /* 0x000fe4000782c0ff */
[----:B0-----:R-:W-:-:S05]  /*7c670*/  @!P0 IADD3 R16, P4, R166, R16, RZ ;  /* 0x00000010a6108210 */ /* 0x001fca0007f9e0ff */
[----:B------:R-:W-:Y:S01]  /*7c680*/  @!P0 IMAD.X R17, R167, 0x1, R17, P4 ;  /* 0x00000001a7118824 */ /* 0x000fe200020e0611 */
[----:B------:R-:W-:Y:S01]  /*7c690*/  ISETP.LT.OR P4, PT, R28, 0xaa, !P3 ;  /* 0x000000aa1c00780c */ /* 0x000fe20005f81670 */
[----:B------:R-:W-:Y:S02]  /*7c6a0*/  IMAD.U32 R166, RZ, RZ, UR11 ;  /* 0x0000000bffa67e24 */ /* 0x000fe4000f8e00ff */
[----:B------:R-:W-:-:S10]  /*7c6b0*/  IMAD.U32 R167, RZ, RZ, UR10 ;  /* 0x0000000affa77e24 */ /* 0x000fd4000f8e00ff */
[----:B------:R-:W-:-:S04]  /*7c6c0*/  @!P4 IADD3 R166, P6, P5, R166, UR13, R24 ;  /* 0x0000000da6a6cc10 */ /* 0x000fc8000fdde018 */
[----:B------:R-:W-:Y:S02]  /*7c6d0*/  @!P4 IADD3.X R167, R167, UR12, R29, P6, P5 ;  /* 0x0000000ca7a7cc10 */ /* 0x000fe4000b7ea41d */
[----:B------:R-:W-:Y:S01]  /*7c6e0*/  ISETP.LT.OR P5, PT, R28, 0xb1, !P3 ;  /* 0x000000b11c00780c */ /* 0x000fe20005fa1670 */
[----:B------:R-:W-:Y:S01]  /*7c6f0*/  IMAD.U32 R215, RZ, RZ, UR10 ;  /* 0x0000000affd77e24 */ /* 0x000fe2000f8e00ff */
[----:B------:R-:W-:-:S04]  /*7c700*/  LOP3.LUT R2, R2, 0xfbffffff, RZ, 0xc0, !PT ;  /* 0xfbffffff02027812 */ /* 0x000fc800078ec0ff */
[----:B------:R-:W-:-:S04]  /*7c710*/  @P4 LOP3.LUT R2, R2, 0x4000000, RZ, 0xfc, !PT ;  /* 0x0400000002024812 */ /* 0x000fc800078efcff */
[----:B------:R-:W-:Y:S01]  /*7c720*/  LOP3.LUT R2, R2, 0xfdffffff, RZ, 0xc0, !PT ;  /* 0xfdffffff02027812 */ /* 0x000fe200078ec0ff */
[----:B------:R-:W-:-:S03]  /*7c730*/  IMAD.U32 R217, RZ, RZ, UR10 ;  /* 0x0000000affd97e24 */ /* 0x000fc6000f8e00ff */
[----:B------:R-:W-:Y:S01]  /*7c740*/  @P5 LOP3.LUT R2, R2, 0x2000000, RZ, 0xfc, !PT ;  /* 0x0200000002025812 */ /* 0x000fe200078efcff */
[----:B--2---:R-:W-:-:S05]  /*7c750*/  FMUL R15, R214, UR27 ;  /* 0x0000001bd60f7c20 */ /* 0x004fca0008400000 */
[----:B------:R-:W-:-:S05]  /*7c760*/  F2FP.SATFINITE.E4M3.F32.PACK_AB_MERGE_C R15, RZ, R15, RZ ;  /* 0x0000000fff0f723e */ /* 0x000fca00048070ff */
[----:B------:R3:W-:Y:S02]  /*7c770*/  @!P0 STG.E.U8 desc[UR32][R16.64+0xb1], R15 ;  /* 0x0000b10f10008986 */ /* 0x0007e4000c101120 */
[----:B---3--:R-:W-:-:S05]  /*7c780*/  FMUL R15, R216, UR27 ;  /* 0x0000001bd80f7c20 */ /* 0x008fca0008400000 */
[----:B------:R-:W-:-:S05]  /*7c790*/  F2FP.SATFINITE.E4M3.F32.PACK_AB_MERGE_C R15, RZ, R15, RZ ;  /* 0x0000000fff0f723e */ /* 0x000fca00048070ff */
[----:B------:R4:W-:Y:S02]  /*7c7a0*/  @!P1 STG.E.U8 desc[UR32][R120.64+0xb8], R15 ;  /* 0x0000b80f78009986 */ /* 0x0009e4000c101120 */
[----:B----4-:R-:W-:Y:S02]  /*7c7b0*/  FMUL R15, R218, UR27 ;  /* 0x0000001bda0f7c20 */ /* 0x010fe40008400000 */
[----:B------:R-:W2:Y:S01]  /*7c7c0*/  LDL.LU R218, [R1+0xb88] ;  /* 0x000b880001da7983 */ /* 0x000ea20000300800 */
[----:B------:R-:W-:-:S05]  /*7c7d0*/  IMAD.U32 R214, RZ, RZ, UR11 ;  /* 0x0000000bffd67e24 */ /* 0x000fca000f8e00ff */
[----:B------:R-:W-:-:S04]  /*7c7e0*/  @!P5 IADD3 R214, P2, P6, R214, UR13, R24 ;  /* 0x0000000dd6d6dc10 */ /* 0x000fc8000fe5e018 */
[----:B------:R-:W-:Y:S02]  /*7c7f0*/  @!P5 IADD3.X R215, R215, UR12, R29, P2, P6 ;  /* 0x0000000cd7d7dc10 */ /* 0x000fe400097ec41d */
[----:B------:R-:W-:Y:S01]  /*7c800*/  ISETP.LT.OR P6, PT, R28, 0xb2, !P3 ;  /* 0x000000b21c00780c */ /* 0x000fe20005fc1670 */
[----:B------:R-:W-:Y:S02]  /*7c810*/  IMAD.U32 R120, RZ, RZ, UR11 ;  /* 0x0000000bff787e24 */ /* 0x000fe4000f8e00ff */
[----:B------:R-:W-:-:S10]  /*7c820*/  IMAD.U32 R121, RZ, RZ, UR10 ;  /* 0x0000000aff797e24 */ /* 0x000fd4000f8e00ff */
[----:B------:R-:W-:-:S04]  /*7c830*/  @!P6 IADD3 R120, P1, P2, R120, UR13, R24 ;  /* 0x0000000d7878ec10 */ /* 0x000fc8000fa3e018 */
[----:B------:R-:W-:Y:S02]  /*7c840*/  @!P6 IADD3.X R121, R121, UR12, R29, P1, P2 ;  /* 0x0000000c7979ec10 */ /* 0x000fe40008fe441d */
[----:B------:R-:W-:Y:S02]  /*7c850*/  ISETP.LT.OR P1, PT, R28, 0xb9, !P3 ;  /* 0x000000b91c00780c */ /* 0x000fe40005f21670 */
[----:B------:R-:W-:Y:S01]  /*7c860*/  LOP3.LUT P0, RZ, R14, 0x2, RZ, 0xc0, !PT ;  /* 0x000000020eff7812 */ /* 0x000fe2000780c0ff */
[----:B------:R-:W-:Y:S01]  /*7c870*/  IMAD.U32 R216, RZ, RZ, UR11 ;  /* 0x0000000bffd87e24 */ /* 0x000fe2000f8e00ff */
[----:B------:R-:W-:Y:S02]  /*7c880*/  LOP3.LUT R2, R2, 0xf7ffffff, RZ, 0xc0, !PT ;  /* 0xf7ffffff02027812 */ /* 0x000fe400078ec0ff */
[----:B------:R-:W-:Y:S02]  /*7c890*/  F2FP.SATFINITE.E4M3.F32.PACK_AB_MERGE_C R15, RZ, R15, RZ ;  /* 0x0000000fff0f723e */ /* 0x000fe400048070ff */
[----:B------:R-:W-:-:S05]  /*7c8a0*/  @P6 LOP3.LUT R2, R2, 0x8000000, RZ, 0xfc, !PT ;  /* 0x0800000002026812 */ /* 0x000fca00078efcff */
[----:B------:R-:W-:Y:S02]  /*7c8b0*/  @!P1 IADD3 R216, P2, P5, R216, UR13, R24 ;  /* 0x0000000dd8d89c10 */ /* 0x000fe4000fd5e018 */
[C---:B------:R-:W-:Y:S01]  /*7c8c0*/  LOP3.LUT P6, RZ, R8.reuse, 0x20000, RZ, 0xc0, !PT ;  /* 0x0002000008ff7812 */ /* 0x040fe200078cc0ff */
[----:B------:R0:W-:Y:S01]  /*7c8d0*/  @!P0 STG.E.U8 desc[UR32][R114.64+0xb9], R15 ;  /* 0x0000b90f72008986 */ /* 0x0001e2000c101120 */
[----:B------:R-:W-:Y:S02]  /*7c8e0*/  @!P1 IADD3.X R217, R217, UR12, R29, P2, P5 ;  /* 0x0000000cd9d99c10 */ /* 0x000fe400097ea41d */
[----:B------:R-:W-:Y:S02]  /*7c8f0*/  LOP3.LUT P5, RZ, R8, 0x8000, RZ, 0xc0, !PT ;  /* 0x0000800008ff7812 */ /* 0x000fe400078ac0ff */
[----:B------:R-:W-:Y:S02]  /*7c900*/  ISETP.LT.OR P0, PT, R28, 0xba, !P3 ;  /* 0x000000ba1c00780c */ /* 0x000fe40005f01670 */
[----:B------:R-:W-:-:S02]  /*7c910*/  LOP3.LUT P4, RZ, R4, 0x40000, RZ, 0xc0, !PT ;  /* 0x0004000004ff7812 */ /* 0x000fc4000788c0ff */
[----:B------:R-:W-:Y:S02]  /*7c920*/  LOP3.LUT R2, R2, 0x7fffffff, RZ, 0xc0, !PT ;  /* 0x7fffffff02027812 */ /* 0x000fe400078ec0ff */
[----:B------:R-:W-:Y:S01]  /*7c930*/  LOP3.LUT R14, R14, 0xfffffffe, RZ, 0xc0, !PT ;  /* 0xfffffffe0e0e7812 */ /* 0x000fe200078ec0ff */
[----:B0-----:R-:W-:Y:S01]  /*7c940*/  IMAD.U32 R114, RZ, RZ, UR11 ;  /* 0x0000000bff727e24 */ /* 0x001fe2000f8e00ff */
[----:B------:R-:W-:Y:S01]  /*7c950*/  @P6 LOP3.LUT R2, R2, 0x80000000, RZ, 0xfc, !PT ;  /* 0x8000000002026812 */ /* 0x000fe200078efcff */
[----:B------:R-:W-:Y:S02]  /*7c960*/  IMAD.U32 R115, RZ, RZ, UR10 ;  /* 0x0000000aff737e24 */ /* 0x000fe4000f8e00ff */
[----:B------:R-:W-:Y:S02]  /*7c970*/  @P5 LOP3.LUT R14, R14, 0x1, RZ, 0xfc, !PT ;  /* 0x000000010e0e5812 */ /* 0x000fe400078efcff */
[----:B------:R-:W-:Y:S02]  /*7c980*/  @!P0 IADD3 R114, P6, P5, R114, UR13, R24 ;  /* 0x0000000d72728c10 */ /* 0x000fe4000fdde018 */
[----:B------:R-:W0:Y:S02]  /*7c990*/  @!P4 LDC.64 R16, c[0x0][0x5c0] ;  /* 0x00017000ff10cb82 */ /* 0x000e240000000a00 */
[----:B------:R-:W-:-:S02]  /*7c9a0*/  @!P0 IADD3.X R115, R115, UR12, R29, P6, P5 ;  /* 0x0000000c73738c10 */ /* 0x000fc4000b7ea41d */
[----:B------:R-:W-:Y:S01]  /*7c9b0*/  LOP3.LUT P5, RZ, R14, 0x1, RZ, 0xc0, !PT ;  /* 0x000000010eff7812 */ /* 0x000fe200078ac0ff */
[----:B------:R-:W-:Y:S02]  /*7c9c0*/  FMUL R14, R221, UR27 ;  /* 0x0000001bdd0e7c20 */ /* 0x000fe40008400000 */
[----:B------:R-:W3:Y:S01]  /*7c9d0*/  LDL.LU R221, [R1+0xb8c] ;  /* 0x000b8c0001dd7983 */ /* 0x000ee20000300800 */
[----:B------:R-:W-:-:S03]  /*7c9e0*/  LOP3.LUT R2, R2, 0xefffffff, RZ, 0xc0, !PT ;  /* 0xefffffff02027812 */ /* 0x000fc600078ec0ff */
[----:B------:R-:W4:Y:S01]  /*7c9f0*/  LDL.LU R223, [R1+0xb90] ;  /* 0x000b900001df7983 */ /* 0x000f220000300800 */
[----:B------:R-:W-:Y:S02]  /*7ca00*/  @P1 LOP3.LUT R2, R2, 0x10000000, RZ, 0xfc, !PT ;  /* 0x1000000002021812 */ /* 0x000fe400078efcff */
[----:B------:R-:W-:Y:S02]  /*7ca10*/  LOP3.LUT P1, RZ, R4, 0x20000, RZ, 0xc0, !PT ;  /* 0x0002000004ff7812 */ /* 0x000fe4000782c0ff */
[----:B------:R-:W-:Y:S02]  /*7ca20*/  F2FP.SATFINITE.E4M3.F32.PACK_AB_MERGE_C R14, RZ, R14, RZ ;  /* 0x0000000eff0e723e */ /* 0x000fe400048070ff */
[----:B0-----:R-:W-:-:S05]  /*7ca30*/  @!P4 IADD3 R16, P2, R184, R16, RZ ;  /* 0x00000010b810c210 */ /* 0x001fca0007f5e0ff */
[----:B------:R-:W-:-:S05]  /*7ca40*/  @!P4 IMAD.X R17, R185, 0x1, R17, P2 ;  /* 0x00000001b911c824 */ /* 0x000fca00010e0611 */
[----:B------:R0:W-:Y:S02]  /*7ca50*/  @!P4 STG.E.U8 desc[UR32][R16.64+0xb8], R14 ;  /* 0x0000b80e1000c986 */ /* 0x0001e4000c101120 */
[----:B0-----:R-:W0:Y:S01]  /*7ca60*/  @!P1 LDC.64 R14, c[0x0][0x5c0] ;  /* 0x00017000ff0e9b82 */ /* 0x001e220000000a00 */
[----:B------:R-:W-:Y:S02]  /*7ca70*/  FMUL R16, R220, UR27 ;  /* 0x0000001bdc107c20 */ /* 0x000fe40008400000 */
[----:B------:R-:W4:Y:S01]  /*7ca80*/  LDL.LU R220, [R1+0xb94] ;  /* 0x000b940001dc7983 */ /* 0x000f220000300800 */
[C---:B------:R-:W-:Y:S02]  /*7ca90*/  LOP3.LUT P6, RZ, R2.reuse, 0x80000000, RZ, 0xc0, !PT ;  /* 0x8000000002ff7812 */ /* 0x040fe400078cc0ff */
[----:B------:R-:W-:-:S04]  /*7caa0*/  LOP3.LUT R2, R2, 0xdfffffff, RZ, 0xc0, !PT ;  /* 0xdfffffff02027812 */ /* 0x000fc800078ec0ff */
[----:B------:R-:W-:Y:S02]  /*7cab0*/  @P0 LOP3.LUT R2, R2, 0x20000000, RZ, 0xfc, !PT ;  /* 0x2000000002020812 */ /* 0x000fe400078efcff */
[----:B------:R-:W-:Y:S02]  /*7cac0*/  F2FP.SATFINITE.E4M3.F32.PACK_AB_MERGE_C R16, RZ, R16, RZ ;  /* 0x00000010ff10723e */ /* 0x000fe400048070ff */
[----:B0-----:R-:W-:-:S05]  /*7cad0*/  @!P1 IADD3 R14, P0, R139, R14, RZ ;  /* 0x0000000e8b0e9210 */ /* 0x001fca0007f1e0ff */
[----:B------:R-:W-:-:S05]  /*7cae0*/  @!P1 IMAD.X R15, R159, 0x1, R15, P0 ;  /* 0x000000019f0f9824 */ /* 0x000fca00000e060f */
[----:B------:R0:W-:Y:S02]  /*7caf0*/  @!P1 STG.E.U8 desc[UR32][R14.64+0xb9], R16 ;  /* 0x0000b9100e009986 */ /* 0x0001e4000c101120 */
[----:B0-----:R-:W-:-:S05]  /*7cb00*/  FMUL R14, R222, UR27 ;  /* 0x0000001bde0e7c20 */ /* 0x001fca0008400000 */
[----:B------:R-:W-:-:S05]  /*7cb10*/  F2FP.SATFINITE.E4M3.F32.PACK_AB_MERGE_C R14, RZ, R14, RZ ;  /* 0x0000000eff0e723e */ /* 0x000fca00048070ff */
[----:B------:R0:W-:Y:S02]  /*7cb20*/  @!P6 STG.E.U8 desc[UR32][R118.64], R14 ;  /* 0x0000000e7600e986 */ /* 0x0001e4000c101120 */
[----:B0-----:R-:W-:Y:S02]  /*7cb30*/  FMUL R14, R219, UR27 ;  /* 0x0000001bdb0e7c20 */ /* 0x001fe40008400000 */
[----:B------:R-:W4:Y:S01]  /*7cb40*/  LDL.LU R219, [R1+0xb98] ;  /* 0x000b980001db7983 */ /* 0x000f220000300800 */
[----:B------:R-:W-:Y:S02]  /*7cb50*/  ISETP.LT.OR P6, PT, R28, 0x1, !P3 ;  /* 0x000000011c00780c */ /* 0x000fe40005fc1670 */
[----:B------:R-:W-:-:S05]  /*7cb60*/  F2FP.SATFINITE.E4M3.F32.PACK_AB_MERGE_C R14, RZ, R14, RZ ;  /* 0x0000000eff0e723e */ /* 0x000fca00048070ff */
[----:B------:R0:W-:Y:S06]  /*7cb70*/  @!P5 STG.E.U8 desc[UR32][R112.64+0x1], R14 ;  /* 0x0000010e7000d986 */ /* 0x0001ec000c101120 */
[----:B0-----:R-:W0:Y:S01]  /*7cb80*/  @!P6 LDC.64 R14, c[0x0][0x5c0] ;  /* 0x00017000ff0eeb82 */ /* 0x001e220000000a00 */
[----:B--2---:R-:W-:Y:S02]  /*7cb90*/  FMUL R16, R218, UR27 ;  /* 0x0000001bda107c20 */ /* 0x004fe40008400000 */
[----:B------:R-:W2:Y:S01]  /*7cba0*/  LDL.LU R218, [R1+0xb9c] ;  /* 0x000b9c0001da7983 */ /* 0x000ea20000300800 */
[----:B------:R-:W-:-:S02]  /*7cbb0*/  ISETP.LT.OR P1, PT, R28, 0x2, !P3 ;  /* 0x000000021c00780c */ /* 0x000fc40005f21670 */
[----:B0-----:R-:W-:Y:S01]  /*7cbc0*/  @!P6 IADD3 R14, P0, R158, R14, RZ ;  /* 0x0000000e9e0ee210 */ /* 0x001fe20007f1e0ff */
[----:B------:R-:W2:Y:S01]  /*7cbd0*/  LDL.LU R222, [R1+0xba0] ;  /* 0x000ba00001de7983 */ /* 0x000ea20000300800 */
[----:B------:R-:W-:-:S03]  /*7cbe0*/  F2FP.SATFINITE.E4M3.F32.PACK_AB_MERGE_C R16, RZ, R16, RZ ;  /* 0x00000010ff10723e */ /* 0x000fc600048070ff */
[----:B------:R-:W-:-:S05]  /*7cbf0*/  @!P6 IMAD.X R15, R160, 0x1, R15, P0 ;  /* 0x00000001a00fe824 */ /* 0x000fca00000e060f */
[----:B------:R0:W-:Y:S02]  /*7cc00*/  @!P6 STG.E.U8 desc[UR32][R14.64], R16 ;  /* 0x000000100e00e986 */ /* 0x0001e4000c101120 */
[----:B0-----:R-:W0:Y:S01]  /*7cc10*/  @!P1 LDC.64 R14, c[0x0][0x5c0] ;  /* 0x00017000ff0e9b82 */ /* 0x001e220000000a00 */
[----:B------:R-:W-:Y:S02]  /*7cc20*/  LOP3.LUT P2, RZ, R8, 0x4000, RZ, 0xc0, !PT ;  /* 0x0000400008ff7812 */ /* 0x000fe4000784c0ff */
[----:B0-----:R-:W-:-:S05]  /*7cc30*/  @!P1 IADD3 R14, P0, R136, R14, RZ ;  /* 0x0000000e880e9210 */ /* 0x001fca0007f1e0ff */
[----:B------:R-:W-:Y:S02]  /*7cc40*/  @!P1 IMAD.X R15, R138, 0x1, R15, P0 ;  /* 0x000000018a0f9824 */ /* 0x000fe400000e060f */
[----:B---3--:R-:W-:Y:S02]  /*7cc50*/  FMUL R16, R221, UR27 ;  /* 0x0000001bdd107c20 */ /* 0x008fe40008400000 */
[----:B------:R-:W3:Y:S03]  /*7cc60*/  LDL.LU R221, [R1+0xba4] ;  /* 0x000ba40001dd7983 */ /* 0x000ee60000300800 */
[----:B------:R-:W-:-:S05]  /*7cc70*/  F2FP.SATFINITE.E4M3.F32.PACK_AB_MERGE_C R16, RZ, R16, RZ ;  /* 0x00000010ff10723e */ /* 0x000fca00048070ff */
[----:B------:R4:W-:Y:S02]  /*7cc80*/  @!P1 STG.E.U8 desc[UR32][R14.64+0x1], R16 ;  /* 0x000001100e009986 */ /* 0x0009e4000c101120 */
[----:B----4-:R-:W-:-:S05]  /*7cc90*/  FMUL R14, R223, UR27 ;  /* 0x0000001bdf0e7c20 */ /* 0x010fca0008400000 */
[----:B------:R-:W-:-:S05]  /*7cca0*/  F2FP.SATFINITE.E4M3.F32.PACK_AB_MERGE_C R14, RZ, R14, RZ ;  /* 0x0000000eff0e723e */ /* 0x000fca00048070ff */
[----:B------:R0:W-:Y:S02]  /*7ccb0*/  @!P2 STG.E.U8 desc[UR32][R116.64+0x8], R14 ;  /* 0x0000080e7400a986 */ /* 0x0001e4000c101120 */
[----:B0-----:R-:W-:Y:S02]  /*7ccc0*/  FMUL R14, R220, UR27 ;  /* 0x0000001bdc0e7c20 */ /* 0x001fe40008400000 */
[----:B------:R-:W4:Y:S01]  /*7ccd0*/  LDL.LU R220, [R1+0xba8] ;  /* 0x000ba80001dc7983 */ /* 0x000f220000300800 */
[----:B------:R-:W-:Y:S02]  /*7cce0*/  LOP3.LUT P4, RZ, R8, 0x1000, RZ, 0xc0, !PT ;  /* 0x0000100008ff7812 */ /* 0x000fe4000788c0ff */
[----:B------:R-:W-:Y:S02]  /*7ccf0*/  ISETP.LT.OR P2, PT, R28, 0x9, !P3 ;  /* 0x000000091c00780c */ /* 0x000fe40005f41670 */
[----:B------:R-:W-:-:S09]  /*7cd00*/  F2FP.SATFINITE.E4M3.F32.PACK_AB_MERGE_C R14, RZ, R14, RZ ;  /* 0x0000000eff0e723e */ /* 0x000fd200048070ff */
[----:B------:R0:W-:Y:S02]  /*7cd10*/  @!P4 STG.E.U8 desc[UR32][R108.64+0x9], R14 ;  /* 0x0000090e6c00c986 */ /* 0x0001e4000c101120 */
[----:B0-----:R-:W0:Y:S01]  /*7cd20*/  @!P2 LDC.64 R14, c[0x0][0x5c0] ;  /* 0x00017000ff0eab82 */ /* 0x001e220000000a00 */
[----:B------:R-:W-:Y:S02]  /*7cd30*/  FMUL R16, R219, UR27 ;  /* 0x0000001bdb107c20 */ /* 0x000fe40008400000 */
[----:B------:R-:W4:Y:S01]  /*7cd40*/  LDL.LU R219, [R1+0xbac] ;  /* 0x000bac0001db7983 */ /* 0x000f220000300800 */
[----:B0-----:R-:W-:-:S03]  /*7cd50*/  @!P2 IADD3 R14, P0, R186, R14, RZ ;  /* 0x0000000eba0ea210 */ /* 0x001fc60007f1e0ff */
[----:B------:R-:W4:Y:S01]  /*7cd60*/  LDL.LU R223, [R1+0xbb0] ;  /* 0x000bb00001df7983 */ /* 0x000f220000300800 */
[----:B------:R-:W-:Y:S01]  /*7cd70*/  F2FP.SATFINITE.E4M3.F32.PACK_AB_MERGE_C R16, RZ, R16, RZ ;  /* 0x00000010ff10723e */ /* 0x000fe200048070ff */
[----:B------:R-:W-:-:S05]  /*7cd80*/  @!P2 IMAD.X R15, R187, 0x1, R15, P0 ;  /* 0x00000001bb0fa824 */ /* 0x000fca00000e060f */
[----:B------:R0:W-:Y:S01]  /*7cd90*/  @!P2 STG.E.U8 desc[UR32][R14.64+0x8], R16 ;  /* 0x000008100e00a986 */ /* 0x0001e2000c101120 */
[----:B------:R-:W-:-:S13]  /*7cda0*/  ISETP.LT.OR P1, PT, R28, 0xa, !P3 ;  /* 0x0000000a1c00780c */ /* 0x000fda0005f21670 */
[----:B0-----:R-:W0:Y:S01]  /*7cdb0*/  @!P1 LDC.64 R14, c[0x0][0x5c0] ;  /* 0x00017000ff0e9b82 */ /* 0x001e220000000a00 */
[----:B--2---:R-:W-:Y:S02]  /*7cdc0*/  FMUL R16, R218, UR27 ;  /* 0x0000001bda107c20 */ /* 0x004fe40008400000 */
[----:B------:R-:W2:Y:S01]  /*7cdd0*/  LDL.LU R218, [R1+0xbb4] ;  /* 0x000bb40001da7983 */ /* 0x000ea20000300800 */
[----:B0-----:R-:W-:Y:S02]  /*7cde0*/  @!P1 IADD3 R14, P0, R162, R14, RZ ;  /* 0x0000000ea20e9210 */ /* 0x001fe40007f1e0ff */
[----:B------:R-:W-:-:S03]  /*7cdf0*/  F2FP.SATFINITE.E4M3.F32.PACK_AB_MERGE_C R16, RZ, R16, RZ ;  /* 0x00000010ff10723e */ /* 0x000fc600048070ff */
[----:B------:R-:W-:Y:S01]  /*7ce00*/  @!P1 IMAD.X R15, R163, 0x1, R15, P0 ;  /* 0x00000001a30f9824 */ /* 0x000fe200000e060f */
[----:B------:R-:W-:-:S04]  /*7ce10*/  LOP3.LUT P5, RZ, R8, 0x800, RZ, 0xc0, !PT ;  /* 0x0000080008ff7812 */ /* 0x000fc800078ac0ff */
[----:B------:R0:W-:Y:S02]  /*7ce20*/  @!P1 STG.E.U8 desc[UR32][R14.64+0x9], R16 ;  /* 0x000009100e009986 */ /* 0x0001e4000c101120 */
[----:B0-----:R-:W-:-:S05]  /*7ce30*/  FMUL R14, R222, UR27 ;  /* 0x0000001bde0e7c20 */ /* 0x001fca0008400000 */
[----:B------:R-:W-:-:S05]  /*7ce40*/  F2FP.SATFINITE.E4M3.F32.PACK_AB_MERGE_C R14, RZ, R14, RZ ;  /* 0x0000000eff0e723e */ /* 0x000fca00048070ff */
[----:B------:R3:W-:Y:S01]  /*7ce50*/  @!P5 STG.E.U8 desc[UR32][R110.64+0x10], R14 ;  /* 0x0000100e6e00d986 */ /* 0x0007e2000c101120 */
[----:B------:R-:W-:Y:S02]  /*7ce60*/  LOP3.LUT P6, RZ, R8, 0x200, RZ, 0xc0, !PT ;  /* 0x0000020008ff7812 */ /* 0x000fe400078cc0ff */
[----:B------:R-:W-:Y:S01]  /*7ce70*/  ISETP.LT.OR P5, PT, R28, 0x11, !P3 ;  /* 0x000000111c00780c */ /* 0x000fe20005fa1670 */
[----:B---3--:R-:W-:Y:S02]  /*7ce80*/  FMUL R14, R221, UR27 ;  /* 0x0000001bdd0e7c20 */ /* 0x008fe40008400000 */
[----:B------:R-:W3:Y:S03]  /*7ce90*/  LDL.LU R221, [R1+0xbb8] ;  /* 0x000bb80001dd7983 */ /* 0x000ee60000300800 */
[----:B------:R-:W-:-:S05]  /*7cea0*/  F2FP.SATFINITE.E4M3.F32.PACK_AB_MERGE_C R14, RZ, R14, RZ ;  /* 0x0000000eff0e723e */ /* 0x000fca00048070ff */
[----:B------:R0:W-:Y:S02]  /*7ceb0*/  @!P6 STG.E.U8 desc[UR32][R102.64+0x11], R14 ;  /* 0x0000110e6600e986 */ /* 0x0001e4000c101120 */
[----:B0-----:R-:W0:Y:S01]  /*7cec0*/  @!P5 LDC.64 R14, c[0x0][0x5c0] ;  /* 0x00017000ff0edb82 */ /* 0x001e220000000a00 */
[----:B----4-:R-:W-:Y:S02]  /*7ced0*/  FMUL R16, R220, UR27 ;  /* 0x0000001bdc107c20 */ /* 0x010fe40008400000 */
        /* <DEDUP_REMOVED lines=8> */
[----:B------:R-:W-:Y:S02]  /*7cf60*/  FMUL R16, R219, UR27 ;  /* 0x0000001bdb107c20 */ /* 0x000fe40008400000 */
[----:B------:R-:W4:Y:S01]  /*7cf70*/  LDL.LU R219, [R1+0xbc4] ;  /* 0x000bc40001db7983 */ /* 0x000f220000300800 */
[----:B0-----:R-:W-:Y:S02]  /*7cf80*/  @!P1 IADD3 R14, P0, R156, R14, RZ ;  /* 0x0000000e9c0e9210 */ /* 0x001fe40007f1e0ff */
[----:B------:R-:W-:-:S03]  /*7cf90*/  F2FP.SATFINITE.E4M3.F32.PACK_AB_MERGE_C R16, RZ, R16, RZ ;  /* 0x00000010ff10723e */ /* 0x000fc600048070ff */
[----:B------:R-:W-:Y:S01]  /*7cfa0*/  @!P1 IMAD.X R15, R189, 0x1, R15, P0 ;  /* 0x00000001bd0f9824 */ /* 0x000fe200000e060f */
[----:B------:R-:W-:-:S04]  /*7cfb0*/  LOP3.LUT P4, RZ, R8, 0x80, RZ, 0xc0, !PT ;  /* 0x0000008008ff7812 */ /* 0x000fc8000788c0ff */
[----:B------:R0:W-:Y:S02]  /*7cfc0*/  @!P1 STG.E.U8 desc[UR32][R14.64+0x11], R16 ;  /* 0x000011100e009986 */ /* 0x0001e4000c101120 */
[----:B0-----:R-:W-:-:S05]  /*7cfd0*/  FMUL R14, R223, UR27 ;  /* 0x0000001bdf0e7c20 */ /* 0x001fca0008400000 */
[----:B------:R-:W-:-:S05]  /*7cfe0*/  F2FP.SATFINITE.E4M3.F32.PACK_AB_MERGE_C R14, RZ, R14, RZ ;  /* 0x0000000eff0e723e */ /* 0x000fca00048070ff */
[----:B------:R2:W-:Y:S02]  /*7cff0*/  @!P4 STG.E.U8 desc[UR32][R106.64+0x18], R14 ;  /* 0x0000180e6a00c986 */ /* 0x0005e4000c101120 */
[----:B--2---:R-:W-:Y:S02]  /*7d000*/  FMUL R14, R218, UR27 ;  /* 0x0000001bda0e7c20 */ /* 0x004fe40008400000 */
[----:B------:R-:W2:Y:S01]  /*7d010*/  LDL.LU R218, [R1+0xbc8] ;  /* 0x000bc80001da7983 */ /* 0x000ea20000300800 */
[----:B------:R-:W-:Y:S02]  /*7d020*/  LOP3.LUT P2, RZ, R8, 0x40, RZ, 0xc0, !PT ;  /* 0x0000004008ff7812 */ /* 0x000fe4000784c0ff */
[----:B------:R-:W-:Y:S02]  /*7d030*/  ISETP.LT.OR P4, PT, R28, 0x19, !P3 ;  /* 0x000000191c00780c */ /* 0x000fe40005f81670 */
[----:B------:R-:W-:-:S09]  /*7d040*/  F2FP.SATFINITE.E4M3.F32.PACK_AB_MERGE_C R14, RZ, R14, RZ ;  /* 0x0000000eff0e723e */ /* 0x000fd200048070ff */
[----:B------:R0:W-:Y:S02]  /*7d050*/  @!P2 STG.E.U8 desc[UR32][R98.64+0x19], R14 ;  /* 0x0000190e6200a986 */ /* 0x0001e4000c101120 */
[----:B0-----:R-:W0:Y:S01]  /*7d060*/  @!P4 LDC.64 R14, c[0x0][0x5c0] ;  /* 0x00017000ff0ecb82 */ /* 0x001e220000000a00 */
[----:B------:R-:W-:Y:S01]  /*7d070*/  ISETP.LT.OR P1, PT, R28, 0x1a, !P3 ;  /* 0x0000001a1c00780c */ /* 0x000fe20005f21670 */
[----:B---3--:R-:W-:Y:S02]  /*7d080*/  FMUL R16, R221, UR27 ;  /* 0x0000001bdd107c20 */ /* 0x008fe40008400000 */
[----:B------:R-:W3:Y:S01]  /*7d090*/  LDL.LU R221, [R1+0xbcc] ;  /* 0x000bcc0001dd7983 */ /* 0x000ee20000300800 */
[----:B0-----:R-:W-:-:S03]  /*7d0a0*/  @!P4 IADD3 R14, P0, R157, R14, RZ ;  /* 0x0000000e9d0ec210 */ /* 0x001fc60007f1e0ff */
[----:B------:R-:W3:Y:S01]  /*7d0b0*/  LDL.LU R223, [R1+0xbd0] ;  /* 0x000bd00001df7983 */ /* 0x000ee20000300800 */
[----:B------:R-:W-:Y:S01]  /*7d0c0*/  F2FP.SATFINITE.E4M3.F32.PACK_AB_MERGE_C R16, RZ, R16, RZ ;  /* 0x00000010ff10723e */ /* 0x000fe200048070ff */
[----:B------:R-:W-:-:S05]  /*7d0d0*/  @!P4 IMAD.X R15, R168, 0x1, R15, P0 ;  /* 0x00000001a80fc824 */ /* 0x000fca00000e060f */
[----:B------:R0:W-:Y:S02]  /*7d0e0*/  @!P4 STG.E.U8 desc[UR32][R14.64+0x18], R16 ;  /* 0x000018100e00c986 */ /* 0x0001e4000c101120 */
[----:B0-----:R-:W0:Y:S01]  /*7d0f0*/  @!P1 LDC.64 R14, c[0x0][0x5c0] ;  /* 0x00017000ff0e9b82 */ /* 0x001e220000000a00 */
[----:B----4-:R-:W-:Y:S02]  /*7d100*/  FMUL R16, R220, UR27 ;  /* 0x0000001bdc107c20 */ /* 0x010fe40008400000 */
        /* <DEDUP_REMOVED lines=9> */
[----:B0-----:R-:W-:Y:S02]  /*7d1a0*/  FMUL R14, R219, UR27 ;  /* 0x0000001bdb0e7c20 */ /* 0x001fe40008400000 */
[----:B------:R-:W4:Y:S01]  /*7d1b0*/  LDL.LU R219, [R1+0xbd8] ;  /* 0x000bd80001db7983 */ /* 0x000f220000300800 */
[----:B------:R-:W-:Y:S02]  /*7d1c0*/  LOP3.LUT P5, RZ, R8, 0x4, RZ, 0xc0, !PT ;  /* 0x0000000408ff7812 */ /* 0x000fe400078ac0ff */
[----:B------:R-:W-:Y:S02]  /*7d1d0*/  ISETP.LT.OR P6, PT, R28, 0x21, !P3 ;  /* 0x000000211c00780c */ /* 0x000fe40005fc1670 */
[----:B------:R-:W-:Y:S01]  /*7d1e0*/  F2FP.SATFINITE.E4M3.F32.PACK_AB_MERGE_C R14, RZ, R14, RZ ;  /* 0x0000000eff0e723e */ /* 0x000fe200048070ff */
[----:B--2---:R-:W-:-:S02]  /*7d1f0*/  FMUL R16, R218, UR27 ;  /* 0x0000001bda107c20 */ /* 0x004fc40008400000 */
[----:B------:R-:W2:Y:S06]  /*7d200*/  LDL.LU R218, [R1+0xbdc] ;  /* 0x000bdc0001da7983 */ /* 0x000eac0000300800 */
[----:B------:R0:W-:Y:S01]  /*7d210*/  @!P5 STG.E.U8 desc[UR32][R90.64+0x21], R14 ;  /* 0x0000210e5a00d986 */ /* 0x0001e2000c101120 */
[----:B------:R-:W-:Y:S02]  /*7d220*/  ISETP.LT.OR P1, PT, R28, 0x22, !P3 ;  /* 0x000000221c00780c */ /* 0x000fe40005f21670 */
[----:B------:R-:W-:Y:S01]  /*7d230*/  F2FP.SATFINITE.E4M3.F32.PACK_AB_MERGE_C R16, RZ, R16, RZ ;  /* 0x00000010ff10723e */ /* 0x000fe200048070ff */
[----:B------:R-:W2:Y:S01]  /*7d240*/  LDL.LU R222, [R1+0xbe0] ;  /* 0x000be00001de7983 */ /* 0x000ea20000300800 */
[----:B0-----:R-:W0:Y:S02]  /*7d250*/  @!P6 LDC.64 R14, c[0x0][0x5c0] ;  /* 0x00017000ff0eeb82 */ /* 0x001e240000000a00 */
[----:B0-----:R-:W-:-:S05]  /*7d260*/  @!P6 IADD3 R14, P0, R169, R14, RZ ;  /* 0x0000000ea90ee210 */ /* 0x001fca0007f1e0ff */
[----:B------:R-:W-:-:S05]  /*7d270*/  @!P6 IMAD.X R15, R191, 0x1, R15, P0 ;  /* 0x00000001bf0fe824 */ /* 0x000fca00000e060f */
[----:B------:R0:W-:Y:S02]  /*7d280*/  @!P6 STG.E.U8 desc[UR32][R14.64+0x20], R16 ;  /* 0x000020100e00e986 */ /* 0x0001e4000c101120 */
[----:B0-----:R-:W0:Y:S01]  /*7d290*/  @!P1 LDC.64 R14, c[0x0][0x5c0] ;  /* 0x00017000ff0e9b82 */ /* 0x001e220000000a00 */
[----:B---3--:R-:W-:Y:S02]  /*7d2a0*/  FMUL R16, R221, UR27 ;  /* 0x0000001bdd107c20 */ /* 0x008fe40008400000 */
[----:B------:R-:W3:Y:S03]  /*7d2b0*/  LDL.LU R221, [R1+0xbe4] ;  /* 0x000be40001dd7983 */ /* 0x000ee60000300800 */
[----:B------:R-:W-:Y:S02]  /*7d2c0*/  F2FP.SATFINITE.E4M3.F32.PACK_AB_MERGE_C R16, RZ, R16, RZ ;  /* 0x00000010ff10723e */ /* 0x000fe400048070ff */
[----:B0-----:R-:W-:-:S02]  /*7d2d0*/  @!P1 IADD3 R14, P0, R152, R14, RZ ;  /* 0x0000000e980e9210 */ /* 0x001fc40007f1e0ff */
[----:B------:R-:W-:-:S03]  /*7d2e0*/  LOP3.LUT P2, RZ, R8, 0x2, RZ, 0xc0, !PT ;  /* 0x0000000208ff7812 */ /* 0x000fc6000784c0ff */
[----:B------:R-:W-:-:S05]  /*7d2f0*/  @!P1 IMAD.X R15, R153, 0x1, R15, P0 ;  /* 0x00000001990f9824 */ /* 0x000fca00000e060f */
[----:B------:R0:W-:Y:S02]  /*7d300*/  @!P1 STG.E.U8 desc[UR32][R14.64+0x21], R16 ;  /* 0x000021100e009986 */ /* 0x0001e4000c101120 */
[----:B0-----:R-:W-:-:S05]  /*7d310*/  FMUL R14, R223, UR27 ;  /* 0x0000001bdf0e7c20 */ /* 0x001fca0008400000 */
[----:B------:R-:W-:-:S05]  /*7d320*/  F2FP.SATFINITE.E4M3.F32.PACK_AB_MERGE_C R14, RZ, R14, RZ ;  /* 0x0000000eff0e723e */ /* 0x000fca00048070ff */
[----:B------:R4:W-:Y:S02]  /*7d330*/  @!P2 STG.E.U8 desc[UR32][R94.64+0x28], R14 ;  /* 0x0000280e5e00a986 */ /* 0x0009e4000c101120 */
[----:B----4-:R-:W-:Y:S02]  /*7d340*/  FMUL R14, R220, UR27 ;  /* 0x0000001bdc0e7c20 */ /* 0x010fe40008400000 */
        /* <DEDUP_REMOVED lines=67> */
[----:B------:R-:W-:Y:S01]  /*7d780*/  LOP3.LUT P6, RZ, R3, 0x2000000, RZ, 0xc0, !PT ;  /* 0x0200000003ff7812 */ /* 0x000fe200078cc0ff */
[----:B----4-:R-:W-:Y:S02]  /*7d790*/  FMUL R16, R220, UR27 ;  /* 0x0000001bdc107c20 */ /* 0x010fe40008400000 */
[----:B------:R-:W4:Y:S01]  /*7d7a0*/  LDL.LU R220, [R1+0xc14] ;  /* 0x000c140001dc7983 */ /* 0x000f220000300800 */
[----:B0-----:R-:W-:Y:S02]  /*7d7b0*/  @!P1 IADD3 R14, P0, R150, R14, RZ ;  /* 0x0000000e960e9210 */ /* 0x001fe40007f1e0ff */
[----:B------:R-:W-:-:S03]  /*7d7c0*/  F2FP.SATFINITE.E4M3.F32.PACK_AB_MERGE_C R16, RZ, R16, RZ ;  /* 0x00000010ff10723e */ /* 0x000fc600048070ff */
[----:B------:R-:W-:-:S05]  /*7d7d0*/  @!P1 IMAD.X R15, R151, 0x1, R15, P0 ;  /* 0x00000001970f9824 */ /* 0x000fca00000e060f */
        /* <DEDUP_REMOVED lines=220> */
[----:B------:R-:W-:-:S03]  /*7e5a0*/  F2FP.SATFINITE.E4M3.F32.PACK_AB_MERGE_C R16, RZ, R16, RZ ;  /* 0x00000010ff10723e */ /* 0x000fc600048070ff */
[----:B------:R-:W2:Y:S01]  /*7e5b0*/  LDL.LU R222, [R1+0xca0] ;  /* 0x000ca00001de7983 */ /* 0x000ea20000300800 */
[----:B0-----:R-:W0:Y:S01]  /*7e5c0*/  @!P6 LDC.64 R14, c[0x0][0x5c0] ;  /* 0x00017000ff0eeb82 */ /* 0x001e220000000a00 */
[----:B------:R-:W-:Y:S02]  /*7e5d0*/  ISETP.LT.OR P5, PT, R28, 0x82, !P3 ;  /* 0x000000821c00780c */ /* 0x000fe40005fa1670 */
        /* <DEDUP_REMOVED lines=15> */
[----:B------:R-:W4:Y:S04]  /*7e6d0*/  LDL.LU R220, [R1+0xca8] ;  /* 0x000ca80001dc7983 */ /* 0x000f280000300800 */
[----:B------:R-:W4:Y:S01]  /*7e6e0*/  LDL.LU R223, [R1+0xcac] ;  /* 0x000cac0001df7983 */ /* 0x000f220000300800 */
[----:B------:R-:W-:Y:S02]  /*7e6f0*/  LOP3.LUT P4, RZ, R3, 0x1, RZ, 0xc0, !PT ;  /* 0x0000000103ff7812 */ /* 0x000fe4000788c0ff */
[----:B------:R-:W-:-:S02]  /*7e700*/  ISETP.LT.OR P2, PT, R28, 0x89, !P3 ;  /* 0x000000891c00780c */ /* 0x000fc40005f41670 */
[----:B------:R-:W-:-:S09]  /*7e710*/  F2FP.SATFINITE.E4M3.F32.PACK_AB_MERGE_C R14, RZ, R14, RZ ;  /* 0x0000000eff0e723e */ /* 0x000fd200048070ff */
[----:B------:R0:W-:Y:S02]  /*7e720*/  @!P4 STG.E.U8 desc[UR32][R36.64+0x89], R14 ;  /* 0x0000890e2400c986 */ /* 0x0001e4000c101120 */
[----:B0-----:R-:W0:Y:S01]  /*7e730*/  @!P2 LDC.64 R14, c[0x0][0x5c0] ;  /* 0x00017000ff0eab82 */ /* 0x001e220000000a00 */
[----:B------:R-:W-:Y:S02]  /*7e740*/  FMUL R16, R219, UR27 ;  /* 0x0000001bdb107c20 */ /* 0x000fe40008400000 */
[----:B------:R-:W4:Y:S01]  /*7e750*/  LDL.LU R219, [R1+0xcb0] ;  /* 0x000cb00001db7983 */ /* 0x000f220000300800 */
[----:B0-----:R-:W-:Y:S02]  /*7e760*/  @!P2 IADD3 R14, P0, R208, R14, RZ ;  /* 0x0000000ed00ea210 */ /* 0x001fe40007f1e0ff */
[----:B------:R-:W-:-:S03]  /*7e770*/  F2FP.SATFINITE.E4M3.F32.PACK_AB_MERGE_C R16, RZ, R16, RZ ;  /* 0x00000010ff10723e */ /* 0x000fc600048070ff */
        /* <DEDUP_REMOVED lines=10> */
[----:B------:R0:W-:Y:S01]  /*7e820*/  @!P0 STG.E.U8 desc[UR32][R14.64+0x89], R16 ;  /* 0x000089100e008986 */ /* 0x0001e2000c101120 */
[----:B------:R-:W-:Y:S02]  /*7e830*/  LOP3.LUT P6, RZ, R4, 0x40000000, RZ, 0xc0, !PT ;  /* 0x4000000004ff7812 */ /* 0x000fe400078cc0ff */
[----:B------:R-:W-:Y:S01]  /*7e840*/  LOP3.LUT P2, RZ, R2, 0x40000000, RZ, 0xc0, !PT ;  /* 0x4000000002ff7812 */ /* 0x000fe2000784c0ff */
[----:B0-----:R-:W-:Y:S02]  /*7e850*/  FMUL R14, R222, UR27 ;  /* 0x0000001bde0e7c20 */ /* 0x001fe40008400000 */
[----:B------:R-:W2:Y:S03]  /*7e860*/  LDL.LU R222, [R1+0xcb8] ;  /* 0x000cb80001de7983 */ /* 0x000ea60000300800 */
[----:B------:R-:W-:-:S05]  /*7e870*/  F2FP.SATFINITE.E4M3.F32.PACK_AB_MERGE_C R14, RZ, R14, RZ ;  /* 0x0000000eff0e723e */ /* 0x000fca00048070ff */
[----:B------:R3:W-:Y:S01]  /*7e880*/  @!P1 STG.E.U8 desc[UR32][R62.64+0x90], R14 ;  /* 0x0000900e3e009986 */ /* 0x0007e2000c101120 */
[----:B------:R-:W-:Y:S01]  /*7e890*/  ISETP.LT.OR P1, PT, R28, 0x92, !P3 ;  /* 0x000000921c00780c */ /* 0x000fe20005f21670 */
[----:B---3--:R-:W-:Y:S02]  /*7e8a0*/  FMUL R14, R221, UR27 ;  /* 0x0000001bdd0e7c20 */ /* 0x008fe40008400000 */
[----:B------:R-:W3:Y:S03]  /*7e8b0*/  LDL.LU R221, [R1+0xcbc] ;  /* 0x000cbc0001dd7983 */ /* 0x000ee60000300800 */
[----:B------:R-:W-:-:S05]  /*7e8c0*/  F2FP.SATFINITE.E4M3.F32.PACK_AB_MERGE_C R14, RZ, R14, RZ ;  /* 0x0000000eff0e723e */ /* 0x000fca00048070ff */
[----:B------:R0:W-:Y:S02]  /*7e8d0*/  @!P6 STG.E.U8 desc[UR32][R42.64+0x91], R14 ;  /* 0x0000910e2a00e986 */ /* 0x0001e4000c101120 */
[----:B0-----:R-:W0:Y:S02]  /*7e8e0*/  @!P2 LDC.64 R14, c[0x0][0x5c0] ;  /* 0x00017000ff0eab82 */ /* 0x001e240000000a00 */
[----:B0-----:R-:W-:-:S05]  /*7e8f0*/  @!P2 IADD3 R14, P0, R161, R14, RZ ;  /* 0x0000000ea10ea210 */ /* 0x001fca0007f1e0ff */
[----:B------:R-:W-:Y:S02]  /*7e900*/  @!P2 IMAD.X R15, R171, 0x1, R15, P0 ;  /* 0x00000001ab0fa824 */ /* 0x000fe400000e060f */
[----:B----4-:R-:W-:Y:S02]  /*7e910*/  FMUL R16, R220, UR27 ;  /* 0x0000001bdc107c20 */ /* 0x010fe40008400000 */
[----:B------:R-:W4:Y:S03]  /*7e920*/  LDL.LU R220, [R1+0xcc0] ;  /* 0x000cc00001dc7983 */ /* 0x000f260000300800 */
[----:B------:R-:W-:-:S05]  /*7e930*/  F2FP.SATFINITE.E4M3.F32.PACK_AB_MERGE_C R16, RZ, R16, RZ ;  /* 0x00000010ff10723e */ /* 0x000fca00048070ff */
[----:B------:R0:W-:Y:S02]  /*7e940*/  @!P2 STG.E.U8 desc[UR32][R14.64+0x90], R16 ;  /* 0x000090100e00a986 */ /* 0x0001e4000c101120 */
[----:B0-----:R-:W0:Y:S01]  /*7e950*/  @!P1 LDC.64 R14, c[0x0][0x5c0] ;  /* 0x00017000ff0e9b82 */ /* 0x001e220000000a00 */
[----:B------:R-:W-:-:S05]  /*7e960*/  FMUL R16, R223, UR27 ;  /* 0x0000001bdf107c20 */ /* 0x000fca0008400000 */
[----:B------:R-:W-:Y:S02]  /*7e970*/  F2FP.SATFINITE.E4M3.F32.PACK_AB_MERGE_C R16, RZ, R16, RZ ;  /* 0x00000010ff10723e */ /* 0x000fe400048070ff */
[----:B0-----:R-:W-:-:S05]  /*7e980*/  @!P1 IADD3 R14, P0, R137, R14, RZ ;  /* 0x0000000e890e9210 */ /* 0x001fca0007f1e0ff */
[----:B------:R-:W-:-:S05]  /*7e990*/  @!P1 IMAD.X R15, R155, 0x1, R15, P0 ;  /* 0x000000019b0f9824 */ /* 0x000fca00000e060f */
[----:B------:R0:W-:Y:S02]  /*7e9a0*/  @!P1 STG.E.U8 desc[UR32][R14.64+0x91], R16 ;  /* 0x000091100e009986 */ /* 0x0001e4000c101120 */
[----:B0-----:R-:W-:Y:S02]  /*7e9b0*/  FMUL R14, R219, UR27 ;  /* 0x0000001bdb0e7c20 */ /* 0x001fe40008400000 */
[----:B------:R-:W4:Y:S01]  /*7e9c0*/  LDL.LU R219, [R1+0xcc4] ;  /* 0x000cc40001db7983 */ /* 0x000f220000300800 */
[----:B------:R-:W-:Y:S02]  /*7e9d0*/  LOP3.LUT P4, RZ, R4, 0x20000000, RZ, 0xc0, !PT ;  /* 0x2000000004ff7812 */ /* 0x000fe4000788c0ff */
[----:B------:R-:W-:-:S11]  /*7e9e0*/  F2FP.SATFINITE.E4M3.F32.PACK_AB_MERGE_C R14, RZ, R14, RZ ;  /* 0x0000000eff0e723e */ /* 0x000fd600048070ff */
        /* <DEDUP_REMOVED lines=8> */
[----:B------:R-:W-:Y:S02]  /*7ea70*/  FMUL R16, R222, UR27 ;  /* 0x0000001bde107c20 */ /* 0x000fe40008400000 */
[----:B------:R-:W2:Y:S01]  /*7ea80*/  LDL.LU R222, [R1+0xccc] ;  /* 0x000ccc0001de7983 */ /* 0x000ea20000300800 */
[----:B------:R-:W-:Y:S02]  /*7ea90*/  ISETP.LT.OR P1, PT, R28, 0x9a, !P3 ;  /* 0x0000009a1c00780c */ /* 0x000fe40005f21670 */
[----:B------:R-:W-:Y:S02]  /*7eaa0*/  F2FP.SATFINITE.E4M3.F32.PACK_AB_MERGE_C R16, RZ, R16, RZ ;  /* 0x00000010ff10723e */ /* 0x000fe400048070ff */
[----:B0-----:R-:W-:-:S05]  /*7eab0*/  @!P4 IADD3 R14, P0, R210, R14, RZ ;  /* 0x0000000ed20ec210 */ /* 0x001fca0007f1e0ff */
[----:B------:R-:W-:-:S05]  /*7eac0*/  @!P4 IMAD.X R15, R211, 0x1, R15, P0 ;  /* 0x00000001d30fc824 */ /* 0x000fca00000e060f */
[----:B------:R0:W-:Y:S02]  /*7ead0*/  @!P4 STG.E.U8 desc[UR32][R14.64+0x98], R16 ;  /* 0x000098100e00c986 */ /* 0x0001e4000c101120 */
[----:B0-----:R-:W0:Y:S01]  /*7eae0*/  @!P1 LDC.64 R14, c[0x0][0x5c0] ;  /* 0x00017000ff0e9b82 */ /* 0x001e220000000a00 */
[----:B---3--:R-:W-:Y:S02]  /*7eaf0*/  FMUL R16, R221, UR27 ;  /* 0x0000001bdd107c20 */ /* 0x008fe40008400000 */
[----:B------:R-:W3:Y:S03]  /*7eb00*/  LDL.LU R221, [R1+0xcd0] ;  /* 0x000cd00001dd7983 */ /* 0x000ee60000300800 */
[----:B------:R-:W-:Y:S02]  /*7eb10*/  F2FP.SATFINITE.E4M3.F32.PACK_AB_MERGE_C R16, RZ, R16, RZ ;  /* 0x00000010ff10723e */ /* 0x000fe400048070ff */
[----:B0-----:R-:W-:-:S05]  /*7eb20*/  @!P1 IADD3 R14, P0, R126, R14, RZ ;  /* 0x0000000e7e0e9210 */ /* 0x001fca0007f1e0ff */
[----:B------:R-:W-:-:S05]  /*7eb30*/  @!P1 IMAD.X R15, R127, 0x1, R15, P0 ;  /* 0x000000017f0f9824 */ /* 0x000fca00000e060f */
[----:B------:R4:W-:Y:S01]  /*7eb40*/  @!P1 STG.E.U8 desc[UR32][R14.64+0x99], R16 ;  /* 0x000099100e009986 */ /* 0x0009e2000c101120 */
[----:B------:R-:W-:Y:S01]  /*7eb50*/  LOP3.LUT P6, RZ, R4, 0x8000000, RZ, 0xc0, !PT ;  /* 0x0800000004ff7812 */ /* 0x000fe200078cc0ff */
[----:B----4-:R-:W-:Y:S02]  /*7eb60*/  FMUL R14, R220, UR27 ;  /* 0x0000001bdc0e7c20 */ /* 0x010fe40008400000 */
[----:B------:R-:W4:Y:S03]  /*7eb70*/  LDL.LU R220, [R1+0xcd4] ;  /* 0x000cd40001dc7983 */ /* 0x000f260000300800 */
[----:B------:R-:W-:-:S07]  /*7eb80*/  F2FP.SATFINITE.E4M3.F32.PACK_AB_MERGE_C R14, RZ, R14, RZ ;  /* 0x0000000eff0e723e */ /* 0x000fce00048070ff */
[----:B------:R0:W-:Y:S02]  /*7eb90*/  @!P6 STG.E.U8 desc[UR32][R78.64+0xa0], R14 ;  /* 0x0000a00e4e00e986 */ /* 0x0001e4000c101120 */
[----:B0-----:R-:W-:Y:S02]  /*7eba0*/  FMUL R14, R219, UR27 ;  /* 0x0000001bdb0e7c20 */ /* 0x001fe40008400000 */
[----:B------:R-:W4:Y:S04]  /*7ebb0*/  LDL.LU R219, [R1+0xcd8] ;  /* 0x000cd80001db7983 */ /* 0x000f280000300800 */
[----:B------:R-:W4:Y:S01]  /*7ebc0*/  LDL.LU R223, [R1+0xcdc] ;  /* 0x000cdc0001df7983 */ /* 0x000f220000300800 */
[----:B--2---:R-:W-:-:S03]  /*7ebd0*/  FMUL R16, R218, UR27 ;  /* 0x0000001bda107c20 */ /* 0x004fc60008400000 */
[----:B------:R-:W2:Y:S01]  /*7ebe0*/  LDL.LU R218, [R1+0xce0] ;  /* 0x000ce00001da7983 */ /* 0x000ea20000300800 */
[----:B------:R-:W-:Y:S02]  /*7ebf0*/  LOP3.LUT P2, RZ, R4, 0x4000000, RZ, 0xc0, !PT ;  /* 0x0400000004ff7812 */ /* 0x000fe4000784c0ff */
[----:B------:R-:W-:Y:S02]  /*7ec00*/  ISETP.LT.OR P1, PT, R28, 0xa1, !P3 ;  /* 0x000000a11c00780c */ /* 0x000fe40005f21670 */
[----:B------:R-:W-:-:S09]  /*7ec10*/  F2FP.SATFINITE.E4M3.F32.PACK_AB_MERGE_C R14, RZ, R14, RZ ;  /* 0x0000000eff0e723e */ /* 0x000fd200048070ff */
[----:B------:R0:W-:Y:S02]  /*7ec20*/  @!P2 STG.E.U8 desc[UR32][R58.64+0xa1], R14 ;  /* 0x0000a10e3a00a986 */ /* 0x0001e4000c101120 */
[----:B0-----:R-:W0:Y:S01]  /*7ec30*/  @!P1 LDC.64 R14, c[0x0][0x5c0] ;  /* 0x00017000ff0e9b82 */ /* 0x001e220000000a00 */
[----:B------:R-:W-:Y:S02]  /*7ec40*/  ISETP.LT.OR P6, PT, R28, 0xa2, !P3 ;  /* 0x000000a21c00780c */ /* 0x000fe40005fc1670 */
[----:B------:R-:W-:Y:S02]  /*7ec50*/  F2FP.SATFINITE.E4M3.F32.PACK_AB_MERGE_C R16, RZ, R16, RZ ;  /* 0x00000010ff10723e */ /* 0x000fe400048070ff */
[----:B0-----:R-:W-:-:S05]  /*7ec60*/  @!P1 IADD3 R14, P2, R212, R14, RZ ;  /* 0x0000000ed40e9210 */ /* 0x001fca0007f5e0ff */
[----:B------:R-:W-:-:S05]  /*7ec70*/  @!P1 IMAD.X R15, R213, 0x1, R15, P2 ;  /* 0x00000001d50f9824 */ /* 0x000fca00010e060f */
[----:B------:R0:W-:Y:S02]  /*7ec80*/  @!P1 STG.E.U8 desc[UR32][R14.64+0xa0], R16 ;  /* 0x0000a0100e009986 */ /* 0x0001e4000c101120 */
[----:B0-----:R-:W0:Y:S01]  /*7ec90*/  @!P6 LDC.64 R14, c[0x0][0x5c0] ;  /* 0x00017000ff0eeb82 */ /* 0x001e220000000a00 */
[----:B------:R-:W-:Y:S02]  /*7eca0*/  FMUL R16, R222, UR27 ;  /* 0x0000001bde107c20 */ /* 0x000fe40008400000 */
[----:B------:R-:W2:Y:S03]  /*7ecb0*/  LDL.LU R222, [R1+0xce4] ;  /* 0x000ce40001de7983 */ /* 0x000ea60000300800 */
[----:B------:R-:W-:Y:S02]  /*7ecc0*/  F2FP.SATFINITE.E4M3.F32.PACK_AB_MERGE_C R16, RZ, R16, RZ ;  /* 0x00000010ff10723e */ /* 0x000fe400048070ff */
[----:B0-----:R-:W-:-:S05]  /*7ecd0*/  @!P6 IADD3 R14, P1, R122, R14, RZ ;  /* 0x0000000e7a0ee210 */ /* 0x001fca0007f3e0ff */
[----:B------:R-:W-:-:S05]  /*7ece0*/  @!P6 IMAD.X R15, R123, 0x1, R15, P1 ;  /* 0x000000017b0fe824 */ /* 0x000fca00008e060f */
[----:B------:R3:W-:Y:S01]  /*7ecf0*/  @!P6 STG.E.U8 desc[UR32][R14.64+0xa1], R16 ;  /* 0x0000a1100e00e986 */ /* 0x0007e2000c101120 */
[C---:B------:R-:W-:Y:S01]  /*7ed00*/  LOP3.LUT P5, RZ, R4.reuse, 0x2000000, RZ, 0xc0, !PT ;  /* 0x0200000004ff7812 */ /* 0x040fe200078ac0ff */
[----:B---3--:R-:W-:Y:S02]  /*7ed10*/  FMUL R14, R221, UR27 ;  /* 0x0000001bdd0e7c20 */ /* 0x008fe40008400000 */
[----:B------:R-:W3:Y:S03]  /*7ed20*/  LDL.LU R221, [R1+0xce8] ;  /* 0x000ce80001dd7983 */ /* 0x000ee60000300800 */
[----:B------:R-:W-:Y:S02]  /*7ed30*/  F2FP.SATFINITE.E4M3.F32.PACK_AB_MERGE_C R14, RZ, R14, RZ ;  /* 0x0000000eff0e723e */ /* 0x000fe400048070ff */
[----:B------:R-:W-:-:S05]  /*7ed40*/  LOP3.LUT P4, RZ, R4, 0x1000000, RZ, 0xc0, !PT ;  /* 0x0100000004ff7812 */ /* 0x000fca000788c0ff */
[----:B------:R4:W-:Y:S01]  /*7ed50*/  @!P5 STG.E.U8 desc[UR32][R76.64+0xa8], R14 ;  /* 0x0000a80e4c00d986 */ /* 0x0009e2000c101120 */
[----:B------:R-:W-:Y:S01]  /*7ed60*/  ISETP.LT.OR P5, PT, R28, 0xa9, !P3 ;  /* 0x000000a91c00780c */ /* 0x000fe20005fa1670 */
[----:B----4-:R-:W-:Y:S02]  /*7ed70*/  FMUL R14, R220, UR27 ;  /* 0x0000001bdc0e7c20 */ /* 0x010fe40008400000 */
[----:B------:R-:W4:Y:S03]  /*7ed80*/  LDL.LU R220, [R1+0xcec] ;  /* 0x000cec0001dc7983 */ /* 0x000f260000300800 */
[----:B------:R-:W-:-:S05]  /*7ed90*/  F2FP.SATFINITE.E4M3.F32.PACK_AB_MERGE_C R14, RZ, R14, RZ ;  /* 0x0000000eff0e723e */ /* 0x000fca00048070ff */
[----:B------:R0:W-:Y:S02]  /*7eda0*/  @!P4 STG.E.U8 desc[UR32][R68.64+0xa9], R14 ;  /* 0x0000a90e4400c986 */ /* 0x0001e4000c101120 */
[----:B0-----:R-:W0:Y:S02]  /*7edb0*/  @!P5 LDC.64 R14, c[0x0][0x5c0] ;  /* 0x00017000ff0edb82 */ /* 0x001e240000000a00 */
[----:B0-----:R-:W-:Y:S01]  /*7edc0*/  @!P5 IADD3 R14, P4, R182, R14, RZ ;  /* 0x0000000eb60ed210 */ /* 0x001fe20007f9e0ff */
[----:B------:R-:W-:Y:S02]  /*7edd0*/  FMUL R16, R219, UR27 ;  /* 0x0000001bdb107c20 */ /* 0x000fe40008400000 */
[----:B------:R-:W4:Y:S02]  /*7ede0*/  LDL.LU R219, [R1+0xcf0] ;  /* 0x000cf00001db7983 */ /* 0x000f240000300800 */
[----:B------:R-:W-:Y:S01]  /*7edf0*/  @!P5 IMAD.X R15, R183, 0x1, R15, P4 ;  /* 0x00000001b70fd824 */ /* 0x000fe200020e060f */
[----:B------:R-:W-:-:S02]  /*7ee00*/  LOP3.LUT P4, RZ, R2, 0x4000000, RZ, 0xc0, !PT ;  /* 0x0400000002ff7812 */ /* 0x000fc4000788c0ff */
[----:B------:R-:W-:-:S05]  /*7ee10*/  F2FP.SATFINITE.E4M3.F32.PACK_AB_MERGE_C R16, RZ, R16, RZ ;  /* 0x00000010ff10723e */ /* 0x000fca00048070ff */
[----:B------:R0:W-:Y:S06]  /*7ee20*/  @!P5 STG.E.U8 desc[UR32][R14.64+0xa8], R16 ;  /* 0x0000a8100e00d986 */ /* 0x0001ec000c101120 */
[----:B0-----:R-:W0:Y:S01]  /*7ee30*/  @!P4 LDC.64 R14, c[0x0][0x5c0] ;  /* 0x00017000ff0ecb82 */ /* 0x001e220000000a00 */
[----:B------:R-:W-:-:S05]  /*7ee40*/  FMUL R16, R223, UR27 ;  /* 0x0000001bdf107c20 */ /* 0x000fca0008400000 */
[----:B------:R-:W-:Y:S02]  /*7ee50*/  F2FP.SATFINITE.E4M3.F32.PACK_AB_MERGE_C R16, RZ, R16, RZ ;  /* 0x00000010ff10723e */ /* 0x000fe400048070ff */
[----:B0-----:R-:W-:-:S05]  /*7ee60*/  @!P4 IADD3 R14, P5, R166, R14, RZ ;  /* 0x0000000ea60ec210 */ /* 0x001fca0007fbe0ff */
[----:B------:R-:W-:-:S05]  /*7ee70*/  @!P4 IMAD.X R15, R167, 0x1, R15, P5 ;  /* 0x00000001a70fc824 */ /* 0x000fca00028e060f */
[----:B------:R2:W-:Y:S02]  /*7ee80*/  @!P4 STG.E.U8 desc[UR32][R14.64+0xa9], R16 ;  /* 0x0000a9100e00c986 */ /* 0x0005e4000c101120 */
[----:B--2---:R-:W-:Y:S02]  /*7ee90*/  FMUL R14, R218, UR27 ;  /* 0x0000001bda0e7c20 */ /* 0x004fe40008400000 */
[----:B------:R-:W2:Y:S01]  /*7eea0*/  LDL.LU R218, [R1+0xcf4] ;  /* 0x000cf40001da7983 */ /* 0x000ea20000300800 */
[C---:B------:R-:W-:Y:S02]  /*7eeb0*/  LOP3.LUT P2, RZ, R4.reuse, 0x800000, RZ, 0xc0, !PT ;  /* 0x0080000004ff7812 */ /* 0x040fe4000784c0ff */
[----:B------:R-:W-:Y:S01]  /*7eec0*/  F2FP.SATFINITE.E4M3.F32.PACK_AB_MERGE_C R14, RZ, R14, RZ ;  /* 0x0000000eff0e723e */ /* 0x000fe200048070ff */
[----:B------:R-:W2:Y:S01]  /*7eed0*/  LDL.LU R223, [R1+0xcf8] ;  /* 0x000cf80001df7983 */ /* 0x000ea20000300800 */
[----:B------:R-:W-:Y:S02]  /*7eee0*/  LOP3.LUT P4, RZ, R4, 0x400000, RZ, 0xc0, !PT ;  /* 0x0040000004ff7812 */ /* 0x000fe4000788c0ff */
[----:B------:R-:W-:-:S07]  /*7eef0*/  LOP3.LUT P5, RZ, R2, 0x2000000, RZ, 0xc0, !PT ;  /* 0x0200000002ff7812 */ /* 0x000fce00078ac0ff */
[----:B------:R0:W-:Y:S01]  /*7ef00*/  @!P2 STG.E.U8 desc[UR32][R96.64+0xb0], R14 ;  /* 0x0000b00e6000a986 */ /* 0x0001e2000c101120 */
[----:B------:R-:W-:Y:S01]  /*7ef10*/  LOP3.LUT P6, RZ, R2, 0x8000000, RZ, 0xc0, !PT ;  /* 0x0800000002ff7812 */ /* 0x000fe200078cc0ff */
[----:B0-----:R-:W-:Y:S01]  /*7ef20*/  FMUL R14, R222, UR27 ;  /* 0x0000001bde0e7c20 */ /* 0x001fe20008400000 */
[----:B------:R-:W-:Y:S01]  /*7ef30*/  LOP3.LUT P1, RZ, R2, 0x10000000, RZ, 0xc0, !PT ;  /* 0x1000000002ff7812 */ /* 0x000fe2000782c0ff */
[----:B------:R-:W2:Y:S03]  /*7ef40*/  LDL.LU R222, [R1+0xcfc] ;  /* 0x000cfc0001de7983 */ /* 0x000ea60000300800 */
[----:B------:R-:W-:-:S05]  /*7ef50*/  F2FP.SATFINITE.E4M3.F32.PACK_AB_MERGE_C R14, RZ, R14, RZ ;  /* 0x0000000eff0e723e */ /* 0x000fca00048070ff */
[----:B------:R0:W-:Y:S02]  /*7ef60*/  @!P4 STG.E.U8 desc[UR32][R74.64+0xb1], R14 ;  /* 0x0000b10e4a00c986 */ /* 0x0001e4000c101120 */
[----:B0-----:R-:W0:Y:S01]  /*7ef70*/  @!P5 LDC.64 R14, c[0x0][0x5c0] ;  /* 0x00017000ff0edb82 */ /* 0x001e220000000a00 */
[----:B---3--:R-:W-:Y:S01]  /*7ef80*/  FMUL R16, R221, UR27 ;  /* 0x0000001bdd107c20 */ /* 0x008fe20008400000 */
[----:B0-----:R-:W-:Y:S01]  /*7ef90*/  @!P5 IADD3 R14, P4, R214, R14, RZ ;  /* 0x0000000ed60ed210 */ /* 0x001fe20007f9e0ff */
[----:B------:R-:W3:Y:S03]  /*7efa0*/  LDL.LU R221, [R1+0xd00] ;  /* 0x000d000001dd7983 */ /* 0x000ee60000300800 */
[----:B------:R-:W-:Y:S01]  /*7efb0*/  F2FP.SATFINITE.E4M3.F32.PACK_AB_MERGE_C R16, RZ, R16, RZ ;  /* 0x00000010ff10723e */ /* 0x000fe200048070ff */
[----:B------:R-:W-:-:S05]  /*7efc0*/  @!P5 IMAD.X R15, R215, 0x1, R15, P4 ;  /* 0x00000001d70fd824 */ /* 0x000fca00020e060f */
[----:B------:R0:W-:Y:S02]  /*7efd0*/  @!P5 STG.E.U8 desc[UR32][R14.64+0xb0], R16 ;  /* 0x0000b0100e00d986 */ /* 0x0001e4000c101120 */
[----:B0-----:R-:W0:Y:S01]  /*7efe0*/  @!P6 LDC.64 R14, c[0x0][0x5c0] ;  /* 0x00017000ff0eeb82 */ /* 0x001e220000000a00 */
[----:B----4-:R-:W-:Y:S01]  /*7eff0*/  FMUL R16, R220, UR27 ;  /* 0x0000001bdc107c20 */ /* 0x010fe20008400000 */
[----:B------:R-:W-:Y:S01]  /*7f000*/  LOP3.LUT P0, RZ, R2, 0x20000000, RZ, 0xc0, !PT ;  /* 0x2000000002ff7812 */ /* 0x000fe2000780c0ff */
[----:B------:R-:W4:Y:S03]  /*7f010*/  LDL.LU R220, [R1+0xd04] ;  /* 0x000d040001dc7983 */ /* 0x000f260000300800 */
[----:B------:R-:W-:Y:S02]  /*7f020*/  F2FP.SATFINITE.E4M3.F32.PACK_AB_MERGE_C R16, RZ, R16, RZ ;  /* 0x00000010ff10723e */ /* 0x000fe400048070ff */
[----:B0-----:R-:W-:-:S05]  /*7f030*/  @!P6 IADD3 R14, P4, R120, R14, RZ ;  /* 0x0000000e780ee210 */ /* 0x001fca0007f9e0ff */
[----:B------:R-:W-:Y:S01]  /*7f040*/  @!P6 IMAD.X R15, R121, 0x1, R15, P4 ;  /* 0x00000001790fe824 */ /* 0x000fe200020e060f */
[----:B------:R-:W-:-:S04]  /*7f050*/  LOP3.LUT P4, RZ, R4, 0x200000, RZ, 0xc0, !PT ;  /* 0x0020000004ff7812 */ /* 0x000fc8000788c0ff */
[----:B------:R0:W-:Y:S02]  /*7f060*/  @!P6 STG.E.U8 desc[UR32][R14.64+0xb1], R16 ;  /* 0x0000b1100e00e986 */ /* 0x0001e4000c101120 */
[----:B0-----:R-:W-:Y:S02]  /*7f070*/  FMUL R14, R219, UR27 ;  /* 0x0000001bdb0e7c20 */ /* 0x001fe40008400000 */
[----:B------:R-:W4:Y:S03]  /*7f080*/  LDL.LU R219, [R1+0xd08] ;  /* 0x000d080001db7983 */ /* 0x000f260000300800 */
[----:B------:R-:W-:-:S05]  /*7f090*/  F2FP.SATFINITE.E4M3.F32.PACK_AB_MERGE_C R14, RZ, R14, RZ ;  /* 0x0000000eff0e723e */ /* 0x000fca00048070ff */
[----:B------:R0:W-:Y:S02]  /*7f0a0*/  @!P4 STG.E.U8 desc[UR32][R18.64+0xb8], R14 ;  /* 0x0000b80e1200c986 */ /* 0x0001e4000c101120 */
[----:B0-----:R-:W0:Y:S02]  /*7f0b0*/  @!P1 LDC.64 R14, c[0x0][0x5c0] ;  /* 0x00017000ff0e9b82 */ /* 0x001e240000000a00 */
[----:B0-----:R-:W-:-:S05]  /*7f0c0*/  @!P1 IADD3 R20, P4, R216, R14, RZ ;  /* 0x0000000ed8149210 */ /* 0x001fca0007f9e0ff */
[----:B------:R-:W-:Y:S02]  /*7f0d0*/  @!P1 IMAD.X R21, R217, 0x1, R15, P4 ;  /* 0x00000001d9159824 */ /* 0x000fe400020e060f */
[----:B------:R-:W0:Y:S02]  /*7f0e0*/  @!P0 LDC.64 R14, c[0x0][0x5c0] ;  /* 0x00017000ff0e8b82 */ /* 0x000e240000000a00 */
[----:B0-----:R-:W-:Y:S01]  /*7f0f0*/  @!P0 IADD3 R22, P4, R114, R14, RZ ;  /* 0x0000000e72168210 */ /* 0x001fe20007f9e0ff */
[----:B--2---:R-:W-:Y:S02]  /*7f100*/  FMUL R14, R218, UR27 ;  /* 0x0000001bda0e7c20 */ /* 0x004fe40008400000 */
[----:B------:R-:W2:Y:S02]  /*7f110*/  LDL.LU R218, [R1+0xd0c] ;  /* 0x000d0c0001da7983 */ /* 0x000ea40000300800 */
[----:B------:R-:W-:Y:S01]  /*7f120*/  @!P0 IMAD.X R23, R115, 0x1, R15, P4 ;  /* 0x0000000173178824 */ /* 0x000fe200020e060f */
[----:B------:R-:W-:-:S02]  /*7f130*/  ISETP.GE.AND P4, PT, R11, 0x181, PT ;  /* 0x000001810b00780c */ /* 0x000fc40003f86270 */
[----:B------:R-:W-:Y:S02]  /*7f140*/  LOP3.LUT P5, RZ, R4, 0x100000, RZ, 0xc0, !PT ;  /* 0x0010000004ff7812 */ /* 0x000fe400078ac0ff */
[----:B------:R-:W-:Y:S02]  /*7f150*/  ISETP.LT.OR P6, PT, R28, 0x1, !P4 ;  /* 0x000000011c00780c */ /* 0x000fe400067c1670 */
[----:B------:R-:W-:-:S09]  /*7f160*/  F2FP.SATFINITE.E4M3.F32.PACK_AB_MERGE_C R14, RZ, R14, RZ ;  /* 0x0000000eff0e723e */ /* 0x000fd200048070ff */
[----:B------:R0:W-:Y:S02]  /*7f170*/  @!P5 STG.E.U8 desc[UR32][R104.64+0xb9], R14 ;  /* 0x0000b90e6800d986 */ /* 0x0001e4000c101120 */
[----:B0-----:R-:W0:Y:S01]  /*7f180*/  @!P6 LDC.64 R14, c[0x0][0x5c0] ;  /* 0x00017000ff0eeb82 */ /* 0x001e220000000a00 */
[----:B------:R-:W-:Y:S02]  /*7f190*/  @!P6 IMAD.MOV.U32 R16, RZ, RZ, R24 ;  /* 0x000000ffff10e224 */ /* 0x000fe400078e0018 */
[----:B------:R-:W-:Y:S02]  /*7f1a0*/  @!P6 IMAD.MOV.U32 R17, RZ, RZ, R29 ;  /* 0x000000ffff11e224 */ /* 0x000fe400078e001d */
[----:B------:R-:W-:-:S04]  /*7f1b0*/  @!P6 IMAD.WIDE.U32 R16, R12, 0x180, R16 ;  /* 0x000001800c10e825 */ /* 0x000fc800078e0010 */
[----:B------:R-:W-:Y:S01]  /*7f1c0*/  @!P6 IMAD R19, R13, 0x180, RZ ;  /* 0x000001800d13e824 */ /* 0x000fe200078e02ff */
[----:B0-----:R-:W-:-:S04]  /*7f1d0*/  @!P6 IADD3 R18, P5, R16, R14, RZ ;  /* 0x0000000e1012e210 */ /* 0x001fc80007fbe0ff */
[----:B------:R-:W-:Y:S02]  /*7f1e0*/  @!P6 IADD3.X R19, R15, R17, R19, P5, !PT ;  /* 0x000000110f13e210 */ /* 0x000fe40002ffe413 */
[----:B------:R-:W-:Y:S01]  /*7f1f0*/  ISETP.LT.OR P5, PT, R28, 0x2, !P4 ;  /* 0x000000021c00780c */ /* 0x000fe200067a1670 */
[----:B------:R-:W-:-:S12]  /*7f200*/  FMUL R14, R223, UR27 ;  /* 0x0000001bdf0e7c20 */ /* 0x000fd80008400000 */
[----:B------:R-:W0:Y:S01]  /*7f210*/  @!P5 LDC.64 R16, c[0x0][0x5c0] ;  /* 0x00017000ff10db82 */ /* 0x000e220000000a00 */
[----:B------:R-:W-:Y:S01]  /*7f220*/  F2FP.SATFINITE.E4M3.F32.PACK_AB_MERGE_C R14, RZ, R14, RZ ;  /* 0x0000000eff0e723e */ /* 0x000fe200048070ff */
[----:B------:R-:W-:-:S04]  /*7f230*/  @!P5 IMAD.MOV.U32 R15, RZ, RZ, R29 ;  /* 0x000000ffff0fd224 */ /* 0x000fc800078e001d */
[----:B------:R1:W-:Y:S02]  /*7f240*/  @!P1 STG.E.U8 desc[UR32][R20.64+0xb8], R14 ;  /* 0x0000b80e14009986 */ /* 0x0003e4000c101120 */
[----:B-1----:R-:W-:-:S04]  /*7f250*/  @!P5 IMAD.MOV.U32 R14, RZ, RZ, R24 ;  /* 0x000000ffff0ed224 */ /* 0x002fc800078e0018 */
[----:B------:R-:W-:-:S03]  /*7f260*/  @!P5 IMAD.WIDE.U32 R14, R12, 0x180, R14 ;  /* 0x000001800c0ed825 */ /* 0x000fc600078e000e */
[----:B0-----:R-:W-:Y:S01]  /*7f270*/  @!P5 IADD3 R14, P1, R14, R16, RZ ;  /* 0x000000100e0ed210 */ /* 0x001fe20007f3e0ff */
[----:B------:R-:W-:-:S05]  /*7f280*/  FMUL R16, R222, UR27 ;  /* 0x0000001bde107c20 */ /* 0x000fca0008400000 */
[----:B------:R-:W-:-:S05]  /*7f290*/  F2FP.SATFINITE.E4M3.F32.PACK_AB_MERGE_C R16, RZ, R16, RZ ;  /* 0x00000010ff10723e */ /* 0x000fca00048070ff */
[----:B------:R3:W-:Y:S01]  /*7f2a0*/  @!P0 STG.E.U8 desc[UR32][R22.64+0xb9], R16 ;  /* 0x0000b91016008986 */ /* 0x0007e2000c101120 */
[----:B------:R-:W-:Y:S02]  /*7f2b0*/  @!P5 IMAD R20, R13, 0x180, RZ ;  /* 0x000001800d14d824 */ /* 0x000fe400078e02ff */
[----:B---3--:R-:W-:-:S05]  /*7f2c0*/  FMUL R16, R221, UR27 ;  /* 0x0000001bdd107c20 */ /* 0x008fca0008400000 */
[----:B------:R-:W-:-:S05]  /*7f2d0*/  F2FP.SATFINITE.E4M3.F32.PACK_AB_MERGE_C R16, RZ, R16, RZ ;  /* 0x00000010ff10723e */ /* 0x000fca00048070ff */
[----:B------:R4:W-:Y:S01]  /*7f2e0*/  @!P6 STG.E.U8 desc[UR32][R18.64], R16 ;  /* 0x000000101200e986 */ /* 0x0009e2000c101120 */
[----:B------:R-:W-:Y:S01]  /*7f2f0*/  @!P5 IADD3.X R15, R17, R15, R20, P1, !PT ;  /* 0x0000000f110fd210 */ /* 0x000fe20000ffe414 */
[----:B----4-:R-:W-:-:S05]  /*7f300*/  FMUL R16, R220, UR27 ;  /* 0x0000001bdc107c20 */ /* 0x010fca0008400000 */
[----:B------:R-:W-:-:S05]  /*7f310*/  F2FP.SATFINITE.E4M3.F32.PACK_AB_MERGE_C R16, RZ, R16, RZ ;  /* 0x00000010ff10723e */ /* 0x000fca00048070ff */
[----:B------:R0:W-:Y:S01]  /*7f320*/  @!P5 STG.E.U8 desc[UR32][R14.64+0x1], R16 ;  /* 0x000001100e00d986 */ /* 0x0001e2000c101120 */
[----:B------:R-:W-:-:S04]  /*7f330*/  ISETP.GE.AND P5, PT, R11, 0x189, PT ;  /* 0x000001890b00780c */ /* 0x000fc80003fa6270 */
[----:B------:R-:W-:Y:S01]  /*7f340*/  ISETP.LT.OR P6, PT, R28, 0x1, !P5 ;  /* 0x000000011c00780c */ /* 0x000fe20006fc1670 */
[----:B------:R-:W-:Y:S01]  /*7f350*/  BSSY B1, `(.L_x_36) ;  /* 0x0000017000017945 */ /* 0x000fe20003800000 */
[C---:B------:R-:W-:Y:S02]  /*7f360*/  LOP3.LUT P2, RZ, R2.reuse, 0x1000000, RZ, 0xc0, !PT ;  /* 0x0100000002ff7812 */ /* 0x040fe4000784c0ff */
[C---:B------:R-:W-:Y:S02]  /*7f370*/  LOP3.LUT P1, RZ, R2.reuse, 0x800000, RZ, 0xc0, !PT ;  /* 0x0080000002ff7812 */ /* 0x040fe4000782c0ff */
[----:B------:R-:W-:Y:S01]  /*7f380*/  LOP3.LUT P0, RZ, R2, 0x400000, RZ, 0xc0, !PT ;  /* 0x0040000002ff7812 */ /* 0x000fe2000780c0ff */
[----:B0-----:R-:W-:-:S05]  /*7f390*/  FMUL R15, R219, UR27 ;  /* 0x0000001bdb0f7c20 */ /* 0x001fca0008400000 */
[----:B------:R-:W-:Y:S01]  /*7f3a0*/  F2FP.SATFINITE.E4M3.F32.PACK_AB_MERGE_C R17, RZ, R15, RZ ;  /* 0x0000000fff11723e */ /* 0x000fe200048070ff */
[----:B--2---:R-:W-:-:S05]  /*7f3b0*/  FMUL R14, R218, UR27 ;  /* 0x0000001bda0e7c20 */ /* 0x004fca0008400000 */
[----:B------:R-:W-:Y:S01]  /*7f3c0*/  F2FP.SATFINITE.E4M3.F32.PACK_AB_MERGE_C R16, RZ, R14, RZ ;  /* 0x0000000eff10723e */ /* 0x000fe200048070ff */
[----:B------:R-:W-:Y:S06]  /*7f3d0*/  @P6 BRA `(.L_x_37) ;  /* 0x0000000000386947 */ /* 0x000fec0003800000 */
[----:B------:R-:W-:Y:S01]  /*7f3e0*/  IMAD.MOV.U32 R14, RZ, RZ, R24 ;  /* 0x000000ffff0e7224 */ /* 0x000fe200078e0018 */
[----:B------:R-:W-:Y:S01]  /*7f3f0*/  ULDC.64 UR14, c[0x0][0x5c0] ;  /* 0x00017000000e7ab9 */ /* 0x000fe20000000a00 */
[----:B------:R-:W-:Y:S01]  /*7f400*/  IMAD.MOV.U32 R15, RZ, RZ, R29 ;  /* 0x000000ffff0f7224 */ /* 0x000fe200078e001d */
[----:B------:R-:W-:Y:S01]  /*7f410*/  LOP3.LUT R2, R2, 0xffbfffff, RZ, 0xc0, !PT ;  /* 0xffbfffff02027812 */ /* 0x000fe200078ec0ff */
[----:B------:R-:W-:Y:S02]  /*7f420*/  IMAD.U32 R11, RZ, RZ, UR14 ;  /* 0x0000000eff0b7e24 */ /* 0x000fe4000f8e00ff */
[----:B------:R-:W-:Y:S01]  /*7f430*/  IMAD.WIDE.U32 R14, R12, 0x180, R14 ;  /* 0x000001800c0e7825 */ /* 0x000fe200078e000e */
[----:B------:R-:W-:-:S03]  /*7f440*/  @P0 LOP3.LUT R2, R2, 0x400000, RZ, 0xfc, !PT ;  /* 0x0040000002020812 */ /* 0x000fc600078efcff */
[----:B------:R-:W-:Y:S01]  /*7f450*/  IMAD R18, R13, 0x180, RZ ;  /* 0x000001800d127824 */ /* 0x000fe200078e02ff */
[----:B------:R-:W-:Y:S01]  /*7f460*/  IADD3 R14, P0, P6, R14, UR11, R11 ;  /* 0x0000000b0e0e7c10 */ /* 0x000fe2000fe1e00b */
[----:B------:R-:W-:Y:S02]  /*7f470*/  IMAD.U32 R11, RZ, RZ, UR15 ;  /* 0x0000000fff0b7e24 */ /* 0x000fe4000f8e00ff */
[----:B------:R-:W-:-:S05]  /*7f480*/  IMAD.IADD R15, R15, 0x1, R18 ;  /* 0x000000010f0f7824 */ /* 0x000fca00078e0212 */
[----:B------:R-:W-:Y:S02]  /*7f490*/  IADD3.X R15, R15, UR10, R11, P0, P6 ;  /* 0x0000000a0f0f7c10 */ /* 0x000fe400087ec40b */
[----:B------:R-:W-:-:S03]  /*7f4a0*/  LOP3.LUT P0, RZ, R2, 0x400000, RZ, 0xc0, !PT ;  /* 0x0040000002ff7812 */ /* 0x000fc6000780c0ff */
[----:B------:R0:W-:Y:S10]  /*7f4b0*/  STG.E.U8 desc[UR32][R14.64], R17 ;  /* 0x000000110e007986 */ /* 0x0001f4000c101120 */
.L_x_37:
[----:B------:R-:W-:Y:S05]  /*7f4c0*/  BSYNC B1 ;  /* 0x0000000000017941 */ /* 0x000fea0003800000 */
.L_x_36:
[----:B------:R-:W-:Y:S01]  /*7f4d0*/  ISETP.LT.OR P6, PT, R28, 0x2, !P5 ;  /* 0x000000021c00780c */ /* 0x000fe20006fc1670 */
[----:B------:R-:W-:-:S12]  /*7f4e0*/  BSSY B1, `(.L_x_38) ;  /* 0x0000010000017945 */ /* 0x000fd80003800000 */
[----:B------:R-:W-:Y:S05]  /*7f4f0*/  @P6 BRA `(.L_x_39) ;  /* 0x0000000000386947 */ /* 0x000fea0003800000 */
[----:B0-----:R-:W-:Y:S01]  /*7f500*/  IMAD.MOV.U32 R14, RZ, RZ, R24 ;  /* 0x000000ffff0e7224 */ /* 0x001fe200078e0018 */
        /* <DEDUP_REMOVED lines=13> */
.L_x_39:
[----:B------:R-:W-:Y:S05]  /*7f5e0*/  BSYNC B1 ;  /* 0x0000000000017941 */ /* 0x000fea0003800000 */
.L_x_38:
[----:B------:R-:W2:Y:S04]  /*7f5f0*/  LDL.LU R23, [R1+0xd10] ;  /* 0x000d100001177983 */ /* 0x000ea80000300800 */
[----:B------:R-:W3:Y:S04]  /*7f600*/  LDL.LU R22, [R1+0xd14] ;  /* 0x000d140001167983 */ /* 0x000ee80000300800 */
[----:B------:R-:W4:Y:S04]  /*7f610*/  LDL.LU R21, [R1+0xd18] ;  /* 0x000d180001157983 */ /* 0x000f280000300800 */
[----:B------:R-:W5:Y:S01]  /*7f620*/  LDL.LU R20, [R1+0xd1c] ;  /* 0x000d1c0001147983 */ /* 0x000f620000300800 */
[----:B------:R-:W-:Y:S01]  /*7f630*/  LOP3.LUT R2, R2, 0xff7fffff, RZ, 0xc0, !PT ;  /* 0xff7fffff02027812 */ /* 0x000fe200078ec0ff */
[----:B------:R-:W-:Y:S03]  /*7f640*/  BSSY B1, `(.L_x_40) ;  /* 0x0000030000017945 */ /* 0x000fe60003800000 */
[----:B------:R-:W-:-:S04]  /*7f650*/  @P1 LOP3.LUT R2, R2, 0x800000, RZ, 0xfc, !PT ;  /* 0x0080000002021812 */ /* 0x000fc800078efcff */
[----:B------:R-:W-:-:S04]  /*7f660*/  LOP3.LUT R2, R2, 0xffbfffff, RZ, 0xc0, !PT ;  /* 0xffbfffff02027812 */ /* 0x000fc800078ec0ff */
[----:B------:R-:W-:Y:S02]  /*7f670*/  @P0 LOP3.LUT R2, R2, 0x400000, RZ, 0xfc, !PT ;  /* 0x0040000002020812 */ /* 0x000fe400078efcff */
[----:B------:R-:W-:-:S13]  /*7f680*/  ISETP.LT.OR P0, PT, R28, 0x9, !P4 ;  /* 0x000000091c00780c */ /* 0x000fda0006701670 */
[----:B01----:R-:W0:Y:S01]  /*7f690*/  @!P0 LDC.64 R14, c[0x0][0x5c0] ;  /* 0x00017000ff0e8b82 */ /* 0x003e220000000a00 */
[----:B------:R-:W-:Y:S02]  /*7f6a0*/  @!P0 IMAD.MOV.U32 R16, RZ, RZ, R24 ;  /* 0x000000ffff108224 */ /* 0x000fe400078e0018 */
[----:B------:R-:W-:Y:S02]  /*7f6b0*/  @!P0 IMAD.MOV.U32 R17, RZ, RZ, R29 ;  /* 0x000000ffff118224 */ /* 0x000fe400078e001d */
[----:B------:R-:W-:Y:S02]  /*7f6c0*/  @!P0 IMAD R11, R13, 0x180, RZ ;  /* 0x000001800d0b8824 */ /* 0x000fe400078e02ff */
[----:B------:R-:W-:-:S03]  /*7f6d0*/  @!P0 IMAD.WIDE.U32 R16, R12, 0x180, R16 ;  /* 0x000001800c108825 */ /* 0x000fc600078e0010 */
[----:B0-----:R-:W-:-:S04]  /*7f6e0*/  @!P0 IADD3 R18, P6, R16, R14, RZ ;  /* 0x0000000e10128210 */ /* 0x001fc80007fde0ff */
[----:B------:R-:W-:Y:S02]  /*7f6f0*/  @!P0 IADD3.X R19, R15, R17, R11, P6, !PT ;  /* 0x000000110f138210 */ /* 0x000fe400037fe40b */
[----:B------:R-:W-:-:S13]  /*7f700*/  ISETP.LT.OR P6, PT, R28, 0xa, !P4 ;  /* 0x0000000a1c00780c */ /* 0x000fda00067c1670 */
[----:B------:R-:W0:Y:S01]  /*7f710*/  @!P6 LDC.64 R16, c[0x0][0x5c0] ;  /* 0x00017000ff10eb82 */ /* 0x000e220000000a00 */
[----:B------:R-:W-:Y:S02]  /*7f720*/  @!P6 IMAD.MOV.U32 R14, RZ, RZ, R24 ;  /* 0x000000ffff0ee224 */ /* 0x000fe400078e0018 */
[----:B------:R-:W-:Y:S02]  /*7f730*/  @!P6 IMAD.MOV.U32 R15, RZ, RZ, R29 ;  /* 0x000000ffff0fe224 */ /* 0x000fe400078e001d */
[----:B------:R-:W-:Y:S02]  /*7f740*/  @!P6 IMAD R11, R13, 0x180, RZ ;  /* 0x000001800d0be824 */ /* 0x000fe400078e02ff */
[----:B------:R-:W-:-:S03]  /*7f750*/  @!P6 IMAD.WIDE.U32 R14, R12, 0x180, R14 ;  /* 0x000001800c0ee825 */ /* 0x000fc600078e000e */
[----:B0-----:R-:W-:-:S04]  /*7f760*/  @!P6 IADD3 R14, P1, R14, R16, RZ ;  /* 0x000000100e0ee210 */ /* 0x001fc80007f3e0ff */
[----:B------:R-:W-:Y:S02]  /*7f770*/  @!P6 IADD3.X R15, R17, R15, R11, P1, !PT ;  /* 0x0000000f110fe210 */ /* 0x000fe40000ffe40b */
[----:B------:R-:W-:Y:S01]  /*7f780*/  LOP3.LUT P1, RZ, R2, 0x800000, RZ, 0xc0, !PT ;  /* 0x0080000002ff7812 */ /* 0x000fe2000782c0ff */
[----:B--2---:R-:W-:-:S05]  /*7f790*/  FMUL R11, R23, UR27 ;  /* 0x0000001b170b7c20 */ /* 0x004fca0008400000 */
[----:B------:R-:W-:-:S05]  /*7f7a0*/  F2FP.SATFINITE.E4M3.F32.PACK_AB_MERGE_C R11, RZ, R11, RZ ;  /* 0x0000000bff0b723e */ /* 0x000fca00048070ff */
[----:B------:R3:W-:Y:S01]  /*7f7b0*/  @!P0 STG.E.U8 desc[UR32][R18.64+0x8], R11 ;  /* 0x0000080b12008986 */ /* 0x0007e2000c101120 */
[----:B------:R-:W-:Y:S01]  /*7f7c0*/  LOP3.LUT P0, RZ, R2, 0x400000, RZ, 0xc0, !PT ;  /* 0x0040000002ff7812 */ /* 0x000fe2000780c0ff */
[----:B---3--:R-:W-:-:S05]  /*7f7d0*/  FMUL R11, R22, UR27 ;  /* 0x0000001b160b7c20 */ /* 0x008fca0008400000 */
[----:B------:R-:W-:-:S05]  /*7f7e0*/  F2FP.SATFINITE.E4M3.F32.PACK_AB_MERGE_C R11, RZ, R11, RZ ;  /* 0x0000000bff0b723e */ /* 0x000fca00048070ff */
[----:B------:R4:W-:Y:S01]  /*7f7f0*/  @!P6 STG.E.U8 desc[UR32][R14.64+0x9], R11 ;  /* 0x0000090b0e00e986 */ /* 0x0009e2000c101120 */
[----:B------:R-:W-:Y:S01]  /*7f800*/  ISETP.LT.OR P6, PT, R28, 0x9, !P5 ;  /* 0x000000091c00780c */ /* 0x000fe20006fc1670 */
[----:B----4-:R-:W-:Y:S01]  /*7f810*/  FMUL R14, R21, UR27 ;  /* 0x0000001b150e7c20 */ /* 0x010fe20008400000 */
[----:B-----5:R-:W-:-:S04]  /*7f820*/  FMUL R11, R20, UR27 ;  /* 0x0000001b140b7c20 */ /* 0x020fc80008400000 */
[----:B------:R-:W-:Y:S02]  /*7f830*/  F2FP.SATFINITE.E4M3.F32.PACK_AB_MERGE_C R17, RZ, R14, RZ ;  /* 0x0000000eff11723e */ /* 0x000fe400048070ff */
[----:B------:R-:W-:-:S05]  /*7f840*/  F2FP.SATFINITE.E4M3.F32.PACK_AB_MERGE_C R16, RZ, R11, RZ ;  /* 0x0000000bff10723e */ /* 0x000fca00048070ff */
[----:B------:R-:W-:Y:S05]  /*7f850*/  @P6 BRA `(.L_x_41) ;  /* 0x0000000000386947 */ /* 0x000fea0003800000 */
        /* <DEDUP_REMOVED lines=14> */
.L_x_41:
[----:B------:R-:W-:Y:S05]  /*7f940*/  BSYNC B1 ;  /* 0x0000000000017941 */ /* 0x000fea0003800000 */
.L_x_40:
        /* <DEDUP_REMOVED lines=17> */
.L_x_43:
[----:B------:R-:W-:Y:S05]  /*7fa60*/  BSYNC B1 ;  /* 0x0000000000017941 */ /* 0x000fea0003800000 */
.L_x_42:
        /* <DEDUP_REMOVED lines=53> */
.L_x_45:
[----:B------:R-:W-:Y:S05]  /*7fdc0*/  BSYNC B1 ;  /* 0x0000000000017941 */ /* 0x000fea0003800000 */
.L_x_44:
        /* <DEDUP_REMOVED lines=17> */
.L_x_47:
[----:B------:R-:W-:Y:S05]  /*7fee0*/  BSYNC B1 ;  /* 0x0000000000017941 */ /* 0x000fea0003800000 */
.L_x_46:
        /* <DEDUP_REMOVED lines=53> */
.L_x_49:
[----:B------:R-:W-:Y:S05]  /*80240*/  BSYNC B1 ;  /* 0x0000000000017941 */ /* 0x000fea0003800000 */
.L_x_48:
        /* <DEDUP_REMOVED lines=17> */
.L_x_51:
[----:B------:R-:W-:Y:S05]  /*80360*/  BSYNC B1 ;  /* 0x0000000000017941 */ /* 0x000fea0003800000 */
.L_x_50:
        /* <DEDUP_REMOVED lines=53> */
.L_x_53:
[----:B------:R-:W-:Y:S05]  /*806c0*/  BSYNC B1 ;  /* 0x0000000000017941 */ /* 0x000fea0003800000 */
.L_x_52:
        /* <DEDUP_REMOVED lines=17> */
.L_x_55:
[----:B------:R-:W-:Y:S05]  /*807e0*/  BSYNC B1 ;  /* 0x0000000000017941 */ /* 0x000fea0003800000 */
.L_x_54:
        /* <DEDUP_REMOVED lines=53> */
.L_x_57:
[----:B------:R-:W-:Y:S05]  /*80b40*/  BSYNC B1 ;  /* 0x0000000000017941 */ /* 0x000fea0003800000 */
.L_x_56:
        /* <DEDUP_REMOVED lines=17> */
.L_x_59:
[----:B------:R-:W-:Y:S05]  /*80c60*/  BSYNC B1 ;  /* 0x0000000000017941 */ /* 0x000fea0003800000 */
.L_x_58:
        /* <DEDUP_REMOVED lines=53> */
.L_x_61:
[----:B------:R-:W-:Y:S05]  /*80fc0*/  BSYNC B1 ;  /* 0x0000000000017941 */ /* 0x000fea0003800000 */
.L_x_60:
        /* <DEDUP_REMOVED lines=17> */
.L_x_63:
[----:B------:R-:W-:Y:S05]  /*810e0*/  BSYNC B1 ;  /* 0x0000000000017941 */ /* 0x000fea0003800000 */
.L_x_62:
        /* <DEDUP_REMOVED lines=53> */
.L_x_65:
[----:B------:R-:W-:Y:S05]  /*81440*/  BSYNC B1 ;  /* 0x0000000000017941 */ /* 0x000fea0003800000 */
.L_x_64:
        /* <DEDUP_REMOVED lines=17> */
.L_x_67:
[----:B------:R-:W-:Y:S05]  /*81560*/  BSYNC B1 ;  /* 0x0000000000017941 */ /* 0x000fea0003800000 */
.L_x_66:
        /* <DEDUP_REMOVED lines=53> */
.L_x_69:
[----:B------:R-:W-:Y:S05]  /*818c0*/  BSYNC B1 ;  /* 0x0000000000017941 */ /* 0x000fea0003800000 */
.L_x_68:
        /* <DEDUP_REMOVED lines=17> */
.L_x_71:
[----:B------:R-:W-:Y:S05]  /*819e0*/  BSYNC B1 ;  /* 0x0000000000017941 */ /* 0x000fea0003800000 */
.L_x_70:
        /* <DEDUP_REMOVED lines=53> */
.L_x_73:
[----:B------:R-:W-:Y:S05]  /*81d40*/  BSYNC B1 ;  /* 0x0000000000017941 */ /* 0x000fea0003800000 */
.L_x_72:
        /* <DEDUP_REMOVED lines=17> */
.L_x_75:
[----:B------:R-:W-:Y:S05]  /*81e60*/  BSYNC B1 ;  /* 0x0000000000017941 */ /* 0x000fea0003800000 */
.L_x_74:
        /* <DEDUP_REMOVED lines=53> */
.L_x_77:
[----:B------:R-:W-:Y:S05]  /*821c0*/  BSYNC B1 ;  /* 0x0000000000017941 */ /* 0x000fea0003800000 */
.L_x_76:
        /* <DEDUP_REMOVED lines=17> */
.L_x_79:
[----:B------:R-:W-:Y:S05]  /*822e0*/  BSYNC B1 ;  /* 0x0000000000017941 */ /* 0x000fea0003800000 */
.L_x_78:
        /* <DEDUP_REMOVED lines=53> */
.L_x_81:
[----:B------:R-:W-:Y:S05]  /*82640*/  BSYNC B1 ;  /* 0x0000000000017941 */ /* 0x000fea0003800000 */
.L_x_80:
        /* <DEDUP_REMOVED lines=17> */
.L_x_83:
[----:B------:R-:W-:Y:S05]  /*82760*/  BSYNC B1 ;  /* 0x0000000000017941 */ /* 0x000fea0003800000 */
.L_x_82:
        /* <DEDUP_REMOVED lines=53> */
.L_x_85:
[----:B------:R-:W-:Y:S05]  /*82ac0*/  BSYNC B1 ;  /* 0x0000000000017941 */ /* 0x000fea0003800000 */
.L_x_84:
        /* <DEDUP_REMOVED lines=17> */
.L_x_87:
[----:B------:R-:W-:Y:S05]  /*82be0*/  BSYNC B1 ;  /* 0x0000000000017941 */ /* 0x000fea0003800000 */
.L_x_86:
        /* <DEDUP_REMOVED lines=53> */
.L_x_89:
[----:B------:R-:W-:Y:S05]  /*82f40*/  BSYNC B1 ;  /* 0x0000000000017941 */ /* 0x000fea0003800000 */
.L_x_88:
        /* <DEDUP_REMOVED lines=17> */
.L_x_91:
[----:B------:R-:W-:Y:S05]  /*83060*/  BSYNC B1 ;  /* 0x0000000000017941 */ /* 0x000fea0003800000 */
.L_x_90:
        /* <DEDUP_REMOVED lines=53> */
.L_x_93:
[----:B------:R-:W-:Y:S05]  /*833c0*/  BSYNC B1 ;  /* 0x0000000000017941 */ /* 0x000fea0003800000 */
.L_x_92:
        /* <DEDUP_REMOVED lines=17> */
.L_x_95:
[----:B------:R-:W-:Y:S05]  /*834e0*/  BSYNC B1 ;  /* 0x0000000000017941 */ /* 0x000fea0003800000 */
.L_x_94:
        /* <DEDUP_REMOVED lines=53> */
.L_x_97:
[----:B------:R-:W-:Y:S05]  /*83840*/  BSYNC B1 ;  /* 0x0000000000017941 */ /* 0x000fea0003800000 */
.L_x_96:
        /* <DEDUP_REMOVED lines=17> */
.L_x_99:
[----:B------:R-:W-:Y:S05]  /*83960*/  BSYNC B1 ;  /* 0x0000000000017941 */ /* 0x000fea0003800000 */
.L_x_98:
        /* <DEDUP_REMOVED lines=53> */
.L_x_101:
[----:B------:R-:W-:Y:S05]  /*83cc0*/  BSYNC B1 ;  /* 0x0000000000017941 */ /* 0x000fea0003800000 */
.L_x_100:
        /* <DEDUP_REMOVED lines=17> */
.L_x_103:
[----:B------:R-:W-:Y:S05]  /*83de0*/  BSYNC B1 ;  /* 0x0000000000017941 */ /* 0x000fea0003800000 */
.L_x_102:
        /* <DEDUP_REMOVED lines=53> */
.L_x_105:
[----:B------:R-:W-:Y:S05]  /*84140*/  BSYNC B1 ;  /* 0x0000000000017941 */ /* 0x000fea0003800000 */
.L_x_104:
        /* <DEDUP_REMOVED lines=17> */
.L_x_107:
[----:B------:R-:W-:Y:S05]  /*84260*/  BSYNC B1 ;  /* 0x0000000000017941 */ /* 0x000fea0003800000 */
.L_x_106:
        /* <DEDUP_REMOVED lines=53> */
.L_x_109:
[----:B------:R-:W-:Y:S05]  /*845c0*/  BSYNC B1 ;  /* 0x0000000000017941 */ /* 0x000fea0003800000 */
.L_x_108:
        /* <DEDUP_REMOVED lines=17> */
.L_x_111:
[----:B------:R-:W-:Y:S05]  /*846e0*/  BSYNC B1 ;  /* 0x0000000000017941 */ /* 0x000fea0003800000 */
.L_x_110:
        /* <DEDUP_REMOVED lines=53> */
.L_x_113:
[----:B------:R-:W-:Y:S05]  /*84a40*/  BSYNC B1 ;  /* 0x0000000000017941 */ /* 0x000fea0003800000 */
.L_x_112:
        /* <DEDUP_REMOVED lines=17> */
.L_x_115:
[----:B------:R-:W-:Y:S05]  /*84b60*/  BSYNC B1 ;  /* 0x0000000000017941 */ /* 0x000fea0003800000 */
.L_x_114:
        /* <DEDUP_REMOVED lines=53> */
.L_x_117:
[----:B------:R-:W-:Y:S05]  /*84ec0*/  BSYNC B1 ;  /* 0x0000000000017941 */ /* 0x000fea0003800000 */
.L_x_116:
        /* <DEDUP_REMOVED lines=17> */
.L_x_119:
[----:B------:R-:W-:Y:S05]  /*84fe0*/  BSYNC B1 ;  /* 0x0000000000017941 */ /* 0x000fea0003800000 */
.L_x_118:
        /* <DEDUP_REMOVED lines=53> */
.L_x_121:
[----:B------:R-:W-:Y:S05]  /*85340*/  BSYNC B1 ;  /* 0x0000000000017941 */ /* 0x000fea0003800000 */
.L_x_120:
        /* <DEDUP_REMOVED lines=17> */
.L_x_123:
[----:B------:R-:W-:Y:S05]  /*85460*/  BSYNC B1 ;  /* 0x0000000000017941 */ /* 0x000fea0003800000 */
.L_x_122:
        /* <DEDUP_REMOVED lines=53> */
.L_x_125:
[----:B------:R-:W-:Y:S05]  /*857c0*/  BSYNC B1 ;  /* 0x0000000000017941 */ /* 0x000fea0003800000 */
.L_x_124:
        /* <DEDUP_REMOVED lines=17> */
.L_x_127:
[----:B------:R-:W-:Y:S05]  /*858e0*/  BSYNC B1 ;  /* 0x0000000000017941 */ /* 0x000fea0003800000 */
.L_x_126:
        /* <DEDUP_REMOVED lines=53> */
.L_x_129:
[----:B------:R-:W-:Y:S05]  /*85c40*/  BSYNC B1 ;  /* 0x0000000000017941 */ /* 0x000fea0003800000 */
.L_x_128:
        /* <DEDUP_REMOVED lines=17> */
.L_x_131:
[----:B------:R-:W-:Y:S05]  /*85d60*/  BSYNC B1 ;  /* 0x0000000000017941 */ /* 0x000fea0003800000 */
.L_x_130:
[----:B------:R-:W-:Y:S01]  /*85d70*/  LOP3.LUT R9, R9, 0xff7fffff, RZ, 0xc0, !PT ;  /* 0xff7fffff09097812 */ /* 0x000fe200078ec0ff */
[----:B------:R2:W-:Y:S01]  /*85d80*/  STL [R1+0x14a0], R10 ;  /* 0x0014a00a01007387 */ /* 0x0005e20000100800 */
[----:B------:R-:W-:Y:S02]  /*85d90*/  LOP3.LUT R2, R2, 0xfffdffff, RZ, 0xc0, !PT ;  /* 0xfffdffff02027812 */ /* 0x000fe400078ec0ff */
[----:B------:R-:W-:Y:S01]  /*85da0*/  @P4 LOP3.LUT R9, R9, 0x800000, RZ, 0xfc, !PT ;  /* 0x0080000009094812 */ /* 0x000fe200078efcff */
[----:B------:R-:W-:Y:S01]  /*85db0*/  STL.64 [R1+0x1498], R12 ;  /* 0x0014980c01007387 */ /* 0x000fe20000100a00 */
[----:B------:R-:W-:Y:S02]  /*85dc0*/  ISETP.LT.OR P4, PT, R28, 0xc1, !P0 ;  /* 0x000000c11c00780c */ /* 0x000fe40004781670 */
[----:B------:R-:W-:Y:S02]  /*85dd0*/  @P1 LOP3.LUT R2, R2, 0x20000, RZ, 0xfc, !PT ;  /* 0x0002000002021812 */ /* 0x000fe400078efcff */
[----:B------:R-:W-:-:S02]  /*85de0*/  LOP3.LUT R0, R0, 0xfffffffd, RZ, 0xc0, !PT ;  /* 0xfffffffd00007812 */ /* 0x000fc400078ec0ff */
[----:B------:R-:W-:Y:S02]  /*85df0*/  LOP3.LUT R7, R7, 0xff7fffff, RZ, 0xc0, !PT ;  /* 0xff7fffff07077812 */ /* 0x000fe400078ec0ff */
[----:B------:R-:W-:Y:S02]  /*85e00*/  LOP3.LUT R6, R6, 0xffffffdf, RZ, 0xc0, !PT ;  /* 0xffffffdf06067812 */ /* 0x000fe400078ec0ff */
[----:B------:R-:W-:Y:S02]  /*85e10*/  LOP3.LUT R9, R9, 0xffbfffff, RZ, 0xc0, !PT ;  /* 0xffbfffff09097812 */ /* 0x000fe400078ec0ff */
[----:B------:R-:W-:Y:S01]  /*85e20*/  LOP3.LUT R2, R2, 0xfffeffff, RZ, 0xc0, !PT ;  /* 0xfffeffff02027812 */ /* 0x000fe200078ec0ff */
[----:B01----:R-:W0:Y:S01]  /*85e30*/  @!P4 LDC.64 R14, c[0x0][0x5c0] ;  /* 0x00017000ff0ecb82 */ /* 0x003e220000000a00 */
[----:B------:R-:W-:Y:S02]  /*85e40*/  @P4 LOP3.LUT R0, R0, 0x2, RZ, 0xfc, !PT ;  /* 0x0000000200004812 */ /* 0x000fe400078efcff */
[----:B------:R-:W-:-:S02]  /*85e50*/  @P5 LOP3.LUT R9, R9, 0x400000, RZ, 0xfc, !PT ;  /* 0x0040000009095812 */ /* 0x000fc400078efcff */
[----:B------:R-:W-:Y:S02]  /*85e60*/  LOP3.LUT R0, R0, 0xfffffff7, RZ, 0xc0, !PT ;  /* 0xfffffff700007812 */ /* 0x000fe400078ec0ff */
[----:B------:R-:W-:Y:S02]  /*85e70*/  ISETP.LT.OR P5, PT, R28, 0x111, !P0 ;  /* 0x000001111c00780c */ /* 0x000fe400047a1670 */
[----:B------:R-:W-:Y:S02]  /*85e80*/  LOP3.LUT R5, R5, 0xfffffffd, RZ, 0xc0, !PT ;  /* 0xfffffffd05057812 */ /* 0x000fe400078ec0ff */
[----:B------:R-:W-:Y:S02]  /*85e90*/  LOP3.LUT R8, R8, 0x7fffffff, RZ, 0xc0, !PT ;  /* 0x7fffffff08087812 */ /* 0x000fe400078ec0ff */
[----:B------:R-:W-:-:S07]  /*85ea0*/  LOP3.LUT R3, R3, 0x7fffffff, RZ, 0xc0, !PT ;  /* 0x7fffffff03037812 */ /* 0x000fce00078ec0ff */
[----:B------:R-:W-:Y:S02]  /*85eb0*/  @P5 LOP3.LUT R5, R5, 0x2, RZ, 0xfc, !PT ;  /* 0x0000000205055812 */ /* 0x000fe400078efcff */
[----:B0-----:R-:W-:Y:S02]  /*85ec0*/  @!P4 IADD3 R18, P1, P6, R24, UR11, R14 ;  /* 0x0000000b1812cc10 */ /* 0x001fe4000fe3e00e */
[----:B------:R-:W-:Y:S02]  /*85ed0*/  LOP3.LUT R5, R5, 0xfffffffb, RZ, 0xc0, !PT ;  /* 0xfffffffb05057812 */ /* 0x000fe400078ec0ff */
[----:B------:R-:W-:Y:S02]  /*85ee0*/  @!P4 IADD3.X R19, R29, UR10, R15, P1, P6 ;  /* 0x0000000a1d13cc10 */ /* 0x000fe40008fec40f */
[----:B------:R-:W-:-:S13]  /*85ef0*/  ISETP.LT.OR P4, PT, R28, 0xc2, !P0 ;  /* 0x000000c21c00780c */ /* 0x000fda0004781670 */
[----:B------:R-:W0:Y:S01]  /*85f00*/  @!P4 LDC.64 R14, c[0x0][0x5c0] ;  /* 0x00017000ff0ecb82 */ /* 0x000e220000000a00 */
[----:B------:R-:W-:-:S04]  /*85f10*/  @P4 LOP3.LUT R0, R0, 0x8, RZ, 0xfc, !PT ;  /* 0x0000000800004812 */ /* 0x000fc800078efcff */
[----:B------:R-:W-:Y:S02]  /*85f20*/  LOP3.LUT R0, R0, 0xffffffef, RZ, 0xc0, !PT ;  /* 0xffffffef00007812 */ /* 0x000fe400078ec0ff */
        /* <DEDUP_REMOVED lines=70> */
[----:B------:R-:W-:Y:S02]  /*86390*/  @P4 LOP3.LUT R0, R0, 0x8000, RZ, 0xfc, !PT ;  /* 0x0000800000004812 */ /* 0x000fe400078efcff */
        /* <DEDUP_REMOVED lines=152> */
[----:B------:R-:W-:-:S04]  /*86d20*/  LOP3.LUT R5, R5, 0xffbfffff, RZ, 0xc0, !PT ;  /* 0xffbfffff05057812 */ /* 0x000fc800078ec0ff */
[----:B------:R-:W-:-:S04]  /*86d30*/  @P5 LOP3.LUT R5, R5, 0x400000, RZ, 0xfc, !PT ;  /* 0x0040000005055812 */ /* 0x000fc800078efcff */
[----:B------:R-:W-:Y:S02]  /*86d40*/  LOP3.LUT R5, R5, 0xfffffdff, RZ, 0xc0, !PT ;  /* 0xfffffdff05057812 */ /* 0x000fe400078ec0ff */
[----:B0-----:R-:W-:-:S04]  /*86d50*/  @!P4 IADD3 R96, P1, P6, R24, UR11, R14 ;  /* 0x0000000b1860cc10 */ /* 0x001fc8000fe3e00e */
[----:B------:R-:W-:Y:S02]  /*86d60*/  @!P4 IADD3.X R97, R29, UR10, R15, P1, P6 ;  /* 0x0000000a1d61cc10 */ /* 0x000fe40008fec40f */
[----:B------:R-:W0:Y:S01]  /*86d70*/  @!P5 LDC.64 R14, c[0x0][0x5c0] ;  /* 0x00017000ff0edb82 */ /* 0x000e220000000a00 */
[----:B------:R-:W-:Y:S02]  /*86d80*/  LOP3.LUT P4, RZ, R0, 0x80000, RZ, 0xc0, !PT ;  /* 0x0008000000ff7812 */ /* 0x000fe4000788c0ff */
        /* <DEDUP_REMOVED lines=38> */
[----:B------:R-:W-:Y:S02]  /*86ff0*/  ISETP.LT.OR P1, PT, R28, 0x17a, !P0 ;  /* 0x0000017a1c00780c */ /* 0x000fe40004721670 */
[----:B------:R-:W-:-:S11]  /*87000*/  LOP3.LUT P5, RZ, R0, 0x8000000, RZ, 0xc0, !PT ;  /* 0x0800000000ff7812 */ /* 0x000fd600078ac0ff */
        /* <DEDUP_REMOVED lines=22> */
[----:B------:R-:W-:Y:S01]  /*87170*/  @!P1 IADD3.X R123, R29, UR8, R15, P0, P6 ;  /* 0x000000081d7b9c10 */ /* 0x000fe200087ec40f */
[----:B------:R-:W-:Y:S01]  /*87180*/  STL [R1+0x1674], R122 ;  /* 0x0016747a01007387 */ /* 0x000fe20000100800 */
[----:B------:R-:W-:-:S03]  /*87190*/  ISETP.LT.OR P1, PT, R28, 0xca, !P4 ;  /* 0x000000ca1c00780c */ /* 0x000fc60006721670 */
[----:B------:R-:W-:Y:S10]  /*871a0*/  STL [R1+0x1670], R123 ;  /* 0x0016707b01007387 */ /* 0x000ff40000100800 */
[----:B------:R-:W0:Y:S01]  /*871b0*/  @!P1 LDC.64 R14, c[0x0][0x5c0] ;  /* 0x00017000ff0e9b82 */ /* 0x000e220000000a00 */
[----:B------:R-:W-:-:S02]  /*871c0*/  @P1 LOP3.LUT R5, R5, 0x1, RZ, 0xfc, !PT ;  /* 0x0000000105051812 */ /* 0x000fc400078efcff */
[----:B0-----:R-:W-:-:S04]  /*871d0*/  @!P1 IADD3 R120, P0, P6, R24, UR9, R14 ;  /* 0x0000000918789c10 */ /* 0x001fc8000fe1e00e */
[----:B------:R-:W-:Y:S01]  /*871e0*/  @!P1 IADD3.X R121, R29, UR8, R15, P0, P6 ;  /* 0x000000081d799c10 */ /* 0x000fe200087ec40f */
[----:B------:R-:W-:Y:S01]  /*871f0*/  STL [R1+0x1678], R120 ;  /* 0x0016787801007387 */ /* 0x000fe20000100800 */
[----:B------:R-:W-:-:S03]  /*87200*/  ISETP.LT.OR P1, PT, R28, 0xd1, !P4 ;  /* 0x000000d11c00780c */ /* 0x000fc60006721670 */
[----:B------:R-:W-:Y:S10]  /*87210*/  STL [R1+0x166c], R121 ;  /* 0x00166c7901007387 */ /* 0x000ff40000100800 */
        /* <DEDUP_REMOVED lines=333> */
[C---:B------:R-:W-:Y:S02]  /*886f0*/  ISETP.LT.OR P1, PT, R28.reuse, 0x179, !P4 ;  /* 0x000001791c00780c */ /* 0x040fe40006721670 */
[----:B------:R-:W-:Y:S01]  /*88700*/  ISETP.LT.OR P4, PT, R28, 0x17a, !P4 ;  /* 0x0000017a1c00780c */ /* 0x000fe20006781670 */
[----:B------:R-:W-:Y:S10]  /*88710*/  STL [R1+0x151c], R205 ;  /* 0x00151ccd01007387 */ /* 0x000ff40000100800 */
[----:B------:R-:W0:Y:S01]  /*88720*/  @!P1 LDC.64 R14, c[0x0][0x5c0] ;  /* 0x00017000ff0e9b82 */ /* 0x000e220000000a00 */
[----:B------:R-:W-:-:S04]  /*88730*/  @P1 LOP3.LUT R7, R7, 0x8000, RZ, 0xfc, !PT ;  /* 0x0000800007071812 */ /* 0x000fc800078efcff */
[----:B------:R-:W-:-:S04]  /*88740*/  LOP3.LUT R7, R7, 0xffffbfff, RZ, 0xc0, !PT ;  /* 0xffffbfff07077812 */ /* 0x000fc800078ec0ff */
[----:B------:R-:W-:-:S04]  /*88750*/  @P4 LOP3.LUT R7, R7, 0x4000, RZ, 0xfc, !PT ;  /* 0x0000400007074812 */ /* 0x000fc800078efcff */
[----:B------:R-:W-:Y:S02]  /*88760*/  LOP3.LUT R7, R7, 0xffffdfff, RZ, 0xc0, !PT ;  /* 0xffffdfff07077812 */ /* 0x000fe400078ec0ff */
[----:B0-----:R-:W-:-:S04]  /*88770*/  @!P1 IADD3 R210, P0, P6, R24, UR9, R14 ;  /* 0x0000000918d29c10 */ /* 0x001fc8000fe1e00e */
[----:B------:R-:W-:Y:S01]  /*88780*/  @!P1 IADD3.X R211, R29, UR8, R15, P0, P6 ;  /* 0x000000081dd39c10 */ /* 0x000fe200087ec40f */
[----:B------:R-:W-:Y:S01]  /*88790*/  STL [R1+0x1510], R210 ;  /* 0x001510d201007387 */ /* 0x000fe20000100800 */
[----:B------:R-:W0:Y:S01]  /*887a0*/  @!P4 LDC.64 R14, c[0x0][0x5c0] ;  /* 0x00017000ff0ecb82 */ /* 0x000e220000000a00 */
[----:B------:R-:W-:Y:S02]  /*887b0*/  LOP3.LUT R4, R4, 0x7fffffff, RZ, 0xc0, !PT ;  /* 0x7fffffff04047812 */ /* 0x000fe400078ec0ff */
[----:B------:R-:W-:Y:S01]  /*887c0*/  STL [R1+0x150c], R211 ;  /* 0x00150cd301007387 */ /* 0x000fe20000100800 */
[----:B------:R-:W-:Y:S02]  /*887d0*/  LOP3.LUT R0, R0, 0xfffffffb, RZ, 0xc0, !PT ;  /* 0xfffffffb00007812 */ /* 0x000fe400078ec0ff */
[----:B------:R-:W-:Y:S02]  /*887e0*/  LOP3.LUT P1, RZ, R2, 0x20000, RZ, 0xc0, !PT ;  /* 0x0002000002ff7812 */ /* 0x000fe4000782c0ff */
        /* <DEDUP_REMOVED lines=101> */
[----:B------:R-:W2:Y:S01]  /*88e40*/  @!P4 LDC.64 R14, c[0x0][0x5c0] ;  /* 0x00017000ff0ecb82 */ /* 0x000ea20000000a00 */
[----:B------:R-:W-:-:S04]  /*88e50*/  @P4 LOP3.LUT R7, R7, 0x2, RZ, 0xfc, !PT ;  /* 0x0000000207074812 */ /* 0x000fc800078efcff */
[----:B------:R-:W-:Y:S02]  /*88e60*/  LOP3.LUT R7, R7, 0xfffffffe, RZ, 0xc0, !PT ;  /* 0xfffffffe07077812 */ /* 0x000fe400078ec0ff */
[----:B--2---:R-:W-:-:S04]  /*88e70*/  @!P4 IADD3 R10, P0, P6, R24, UR13, R14 ;  /* 0x0000000d180acc10 */ /* 0x004fc8000fe1e00e */
[----:B------:R-:W-:-:S05]  /*88e80*/  @!P4 IADD3.X R11, R29, UR12, R15, P0, P6 ;  /* 0x0000000c1d0bcc10 */ /* 0x000fca00087ec40f */
[----:B------:R0:W-:Y:S01]  /*88e90*/  @!P4 STL.64 [R1], R10 ;  /* 0x0000000a0100c387 */ /* 0x0001e20000100a00 */
[----:B------:R-:W-:-:S13]  /*88ea0*/  ISETP.LT.OR P4, PT, R28, 0xf2, !P5 ;  /* 0x000000f21c00780c */ /* 0x000fda0006f81670 */
[----:B------:R-:W1:Y:S01]  /*88eb0*/  @!P4 LDC.64 R14, c[0x0][0x5c0] ;  /* 0x00017000ff0ecb82 */ /* 0x000e620000000a00 */
[----:B------:R-:W-:Y:S02]  /*88ec0*/  @P4 LOP3.LUT R7, R7, 0x1, RZ, 0xfc, !PT ;  /* 0x0000000107074812 */ /* 0x000fe400078efcff */
[----:B-1----:R-:W-:-:S04]  /*88ed0*/  @!P4 IADD3 R236, P0, P6, R24, UR13, R14 ;  /* 0x0000000d18eccc10 */ /* 0x002fc8000fe1e00e */
[----:B------:R-:W-:Y:S02]  /*88ee0*/  @!P4 IADD3.X R237, R29, UR12, R15, P0, P6 ;  /* 0x0000000c1dedcc10 */ /* 0x000fe400087ec40f */
[----:B------:R-:W-:-:S13]  /*88ef0*/  ISETP.LT.OR P4, PT, R28, 0xf9, !P5 ;  /* 0x000000f91c00780c */ /* 0x000fda0006f81670 */
[----:B------:R-:W0:Y:S01]  /*88f00*/  @!P4 LDC.64 R14, c[0x0][0x5c0] ;  /* 0x00017000ff0ecb82 */ /* 0x000e220000000a00 */
[----:B------:R-:W-:-:S04]  /*88f10*/  @P4 LOP3.LUT R8, R8, 0x80000000, RZ, 0xfc, !PT ;  /* 0x8000000008084812 */ /* 0x000fc800078efcff */
[----:B------:R-:W-:Y:S02]  /*88f20*/  LOP3.LUT R8, R8, 0xbfffffff, RZ, 0xc0, !PT ;  /* 0xbfffffff08087812 */ /* 0x000fe400078ec0ff */
[----:B0-----:R-:W-:-:S04]  /*88f30*/  @!P4 IADD3 R10, P0, P6, R24, UR13, R14 ;  /* 0x0000000d180acc10 */ /* 0x001fc8000fe1e00e */
[----:B------:R-:W-:-:S05]  /*88f40*/  @!P4 IADD3.X R11, R29, UR12, R15, P0, P6 ;  /* 0x0000000c1d0bcc10 */ /* 0x000fca00087ec40f */
[----:B------:R0:W-:Y:S01]  /*88f50*/  @!P4 STL.64 [R1+0x10], R10 ;  /* 0x0000100a0100c387 */ /* 0x0001e20000100a00 */
        /* <DEDUP_REMOVED lines=212> */
[----:B------:R-:W-:Y:S02]  /*89ca0*/  @P4 LOP3.LUT R8, R8, 0x1, RZ, 0xfc, !PT ;  /* 0x0000000108084812 */ /* 0x000fe400078efcff */
[----:B0-----:R-:W-:-:S04]  /*89cb0*/  @!P4 IADD3 R10, P0, P6, R24, UR13, R14 ;  /* 0x0000000d180acc10 */ /* 0x001fc8000fe1e00e */
[----:B------:R-:W-:-:S05]  /*89cc0*/  @!P4 IADD3.X R11, R29, UR12, R15, P0, P6 ;  /* 0x0000000c1d0bcc10 */ /* 0x000fca00087ec40f */
[----:B------:R0:W-:Y:S01]  /*89cd0*/  @!P4 STL.64 [R1+0x100], R10 ;  /* 0x0001000a0100c387 */ /* 0x0001e20000100a00 */
[----:B------:R-:W-:-:S03]  /*89ce0*/  ISETP.LT.OR P4, PT, R28, 0x179, !P5 ;  /* 0x000001791c00780c */ /* 0x000fc60006f81670 */
[----:B------:R-:W2:Y:S01]  /*89cf0*/  LDL.LU R221, [R1+0xe80] ;  /* 0x000e800001dd7983 */ /* 0x000ea20000300800 */
[----:B------:R-:W-:-:S03]  /*89d00*/  ISETP.LT.OR P5, PT, R28, 0x17a, !P5 ;  /* 0x0000017a1c00780c */ /* 0x000fc60006fa1670 */
[----:B------:R-:W3:Y:S06]  /*89d10*/  LDL.LU R223, [R1+0xe84] ;  /* 0x000e840001df7983 */ /* 0x000eec0000300800 */
[----:B------:R-:W0:Y:S01]  /*89d20*/  @!P4 LDC.64 R14, c[0x0][0x5c0] ;  /* 0x00017000ff0ecb82 */ /* 0x000e220000000a00 */
[----:B------:R-:W-:Y:S02]  /*89d30*/  @P4 LOP3.LUT R3, R3, 0x80000000, RZ, 0xfc, !PT ;  /* 0x8000000003034812 */ /* 0x000fe400078efcff */
[----:B0-----:R-:W-:-:S04]  /*89d40*/  @!P4 IADD3 R10, P0, P6, R24, UR13, R14 ;  /* 0x0000000d180acc10 */ /* 0x001fc8000fe1e00e */
[----:B------:R-:W-:Y:S02]  /*89d50*/  @!P4 IADD3.X R11, R29, UR12, R15, P0, P6 ;  /* 0x0000000c1d0bcc10 */ /* 0x000fe400087ec40f */
[----:B------:R-:W0:Y:S03]  /*89d60*/  @!P5 LDC.64 R14, c[0x0][0x5c0] ;  /* 0x00017000ff0edb82 */ /* 0x000e260000000a00 */
[----:B------:R1:W-:Y:S01]  /*89d70*/  @!P4 STL.64 [R1+0x110], R10 ;  /* 0x0001100a0100c387 */ /* 0x0003e20000100a00 */
[----:B------:R-:W-:Y:S02]  /*89d80*/  ISETP.LT.OR P4, PT, R28, 0xc1, !P2 ;  /* 0x000000c11c00780c */ /* 0x000fe40005781670 */
[----:B------:R-:W-:Y:S01]  /*89d90*/  LOP3.LUT R3, R3, 0xdfffffff, RZ, 0xc0, !PT ;  /* 0xdfffffff03037812 */ /* 0x000fe200078ec0ff */
[----:B-1----:R-:W-:Y:S01]  /*89da0*/  IMAD.U32 R11, RZ, RZ, UR11 ;  /* 0x0000000bff0b7e24 */ /* 0x002fe2000f8e00ff */
[----:B------:R-:W4:Y:S01]  /*89db0*/  LDL.LU R10, [R1+0xe88] ;  /* 0x000e8800010a7983 */ /* 0x000f220000300800 */
[----:B0-----:R-:W-:Y:S01]  /*89dc0*/  @!P5 IADD3 R12, P0, P6, R24, UR13, R14 ;  /* 0x0000000d180cdc10 */ /* 0x001fe2000fe1e00e */
[----:B------:R-:W-:-:S03]  /*89dd0*/  IMAD.U32 R14, RZ, RZ, UR10 ;  /* 0x0000000aff0e7e24 */ /* 0x000fc6000f8e00ff */
[----:B------:R-:W-:-:S04]  /*89de0*/  @!P5 IADD3.X R13, R29, UR12, R15, P0, P6 ;  /* 0x0000000c1d0ddc10 */ /* 0x000fc800087ec40f */
[----:B------:R-:W-:Y:S02]  /*89df0*/  @!P4 IADD3 R120, P0, P6, R11, UR9, R24 ;  /* 0x000000090b78cc10 */ /* 0x000fe4000fe1e018 */
[----:B------:R-:W-:Y:S02]  /*89e00*/  @P4 LOP3.LUT R3, R3, 0x20000000, RZ, 0xfc, !PT ;  /* 0x2000000003034812 */ /* 0x000fe400078efcff */
[----:B------:R-:W-:Y:S02]  /*89e10*/  @!P4 IADD3.X R122, R14, UR8, R29, P0, P6 ;  /* 0x000000080e7acc10 */ /* 0x000fe400087ec41d */
[----:B------:R-:W-:Y:S02]  /*89e20*/  ISETP.LT.OR P4, PT, R28, 0xc2, !P2 ;  /* 0x000000c21c00780c */ /* 0x000fe40005781670 */
[----:B------:R-:W-:-:S11]  /*89e30*/  LOP3.LUT R3, R3, 0xefffffff, RZ, 0xc0, !PT ;  /* 0xefffffff03037812 */ /* 0x000fd600078ec0ff */
        /* <DEDUP_REMOVED lines=78> */
[----:B------:R-:W-:Y:S01]  /*8a320*/  ISETP.LT.OR P4, PT, R28, 0x102, !P2 ;  /* 0x000001021c00780c */ /* 0x000fe20005781670 */
[----:B------:R-:W-:Y:S01]  /*8a330*/  IMAD.U32 R14, RZ, RZ, UR11 ;  /* 0x0000000bff0e7e24 */ /* 0x000fe2000f8e00ff */
[----:B------:R-:W-:Y:S01]  /*8a340*/  LOP3.LUT R3, R3, 0xffffefff, RZ, 0xc0, !PT ;  /* 0xffffefff03037812 */ /* 0x000fe200078ec0ff */
[----:B------:R-:W-:-:S10]  /*8a350*/  IMAD.U32 R11, RZ, RZ, UR10 ;  /* 0x0000000aff0b7e24 */ /* 0x000fd4000f8e00ff */
        /* <DEDUP_REMOVED lines=63> */
[----:B------:R-:W-:-:S13]  /*8a750*/  ISETP.LT.OR P4, PT, R28, 0x139, !P2 ;  /* 0x000001391c00780c */ /* 0x000fda0005781670 */
        /* <DEDUP_REMOVED lines=98> */
[----:B------:R-:W-:-:S04]  /*8ad80*/  @!P4 IADD3 R220, P0, P2, R14, UR13, R24 ;  /* 0x0000000d0edccc10 */ /* 0x000fc8000fa1e018 */
[----:B------:R-:W-:Y:S02]  /*8ad90*/  @!P4 IADD3.X R222, R11, UR12, R29, P0, P2 ;  /* 0x0000000c0bdecc10 */ /* 0x000fe400087e441d */
[----:B------:R-:W-:-:S13]  /*8ada0*/  ISETP.LT.OR P0, PT, R28, 0xc1, !P1 ;  /* 0x000000c11c00780c */ /* 0x000fda0004f01670 */
[----:B------:R-:W0:Y:S01]  /*8adb0*/  @!P0 LDC.64 R14, c[0x0][0x5c0] ;  /* 0x00017000ff0e8b82 */ /* 0x000e220000000a00 */
[----:B--2---:R-:W-:Y:S01]  /*8adc0*/  FMUL R11, R221, UR27 ;  /* 0x0000001bdd0b7c20 */ /* 0x004fe20008400000 */
[----:B------:R-:W-:Y:S04]  /*8add0*/  STL [R1+0x14a8], R12 ;  /* 0x0014a80c01007387 */ /* 0x000fe80000100800 */
[----:B------:R-:W-:Y:S01]  /*8ade0*/  F2FP.SATFINITE.E4M3.F32.PACK_AB_MERGE_C R11, RZ, R11, RZ ;  /* 0x0000000bff0b723e */ /* 0x000fe200048070ff */
[----:B------:R-:W-:Y:S04]  /*8adf0*/  STL [R1+0x14a4], R13 ;  /* 0x0014a40d01007387 */ /* 0x000fe80000100800 */
[----:B------:R-:W2:Y:S01]  /*8ae00*/  LDL.LU R230, [R1+0xe8c] ;  /* 0x000e8c0001e67983 */ /* 0x000ea20000300800 */
[----:B------:R-:W-:-:S02]  /*8ae10*/  ISETP.LT.OR P6, PT, R28, 0xca, !P3 ;  /* 0x000000ca1c00780c */ /* 0x000fc40005fc1670 */
[----:B------:R-:W-:Y:S01]  /*8ae20*/  LOP3.LUT R4, R4, 0xffffefff, RZ, 0xc0, !PT ;  /* 0xffffefff04047812 */ /* 0x000fe200078ec0ff */
[----:B------:R-:W2:Y:S01]  /*8ae30*/  LDL.LU R231, [R1+0xe90] ;  /* 0x000e900001e77983 */ /* 0x000ea20000300800 */
[----:B0-----:R-:W-:-:S05]  /*8ae40*/  @!P0 IADD3 R14, P2, R24, R14, RZ ;  /* 0x0000000e180e8210 */ /* 0x001fca0007f5e0ff */
[----:B------:R-:W-:-:S05]  /*8ae50*/  @!P0 IMAD.X R15, R29, 0x1, R15, P2 ;  /* 0x000000011d0f8824 */ /* 0x000fca00010e060f */
[----:B------:R0:W-:Y:S01]  /*8ae60*/  @!P0 STG.E.U8 desc[UR32][R14.64+0xc0], R11 ;  /* 0x0000c00b0e008986 */ /* 0x0001e2000c101120 */
[----:B------:R-:W-:-:S13]  /*8ae70*/  ISETP.LT.OR P0, PT, R28, 0xc2, !P1 ;  /* 0x000000c21c00780c */ /* 0x000fda0004f01670 */
[----:B0-----:R-:W0:Y:S01]  /*8ae80*/  @!P0 LDC.64 R14, c[0x0][0x5c0] ;  /* 0x00017000ff0e8b82 */ /* 0x001e220000000a00 */
[----:B---3--:R-:W-:-:S05]  /*8ae90*/  FMUL R11, R223, UR27 ;  /* 0x0000001bdf0b7c20 */ /* 0x008fca0008400000 */
[----:B------:R-:W-:Y:S02]  /*8aea0*/  F2FP.SATFINITE.E4M3.F32.PACK_AB_MERGE_C R11, RZ, R11, RZ ;  /* 0x0000000bff0b723e */ /* 0x000fe400048070ff */
[----:B------:R-:W-:Y:S02]  /*8aeb0*/  @P4 LOP3.LUT R4, R4, 0x1000, RZ, 0xfc, !PT ;  /* 0x0000100004044812 */ /* 0x000fe400078efcff */
[----:B0-----:R-:W-:-:S05]  /*8aec0*/  @!P0 IADD3 R14, P2, R24, R14, RZ ;  /* 0x0000000e180e8210 */ /* 0x001fca0007f5e0ff */
[----:B------:R-:W-:-:S05]  /*8aed0*/  @!P0 IMAD.X R15, R29, 0x1, R15, P2 ;  /* 0x000000011d0f8824 */ /* 0x000fca00010e060f */
[----:B------:R0:W-:Y:S01]  /*8aee0*/  @!P0 STG.E.U8 desc[UR32][R14.64+0xc1], R11 ;  /* 0x0000c10b0e008986 */ /* 0x0001e2000c101120 */
[----:B------:R-:W-:Y:S01]  /*8aef0*/  LOP3.LUT R4, R4, 0xfffff7ff, RZ, 0xc0, !PT ;  /* 0xfffff7ff04047812 */ /* 0x000fe200078ec0ff */
[----:B0-----:R-:W-:Y:S02]  /*8af00*/  IMAD.U32 R14, RZ, RZ, UR11 ;  /* 0x0000000bff0e7e24 */ /* 0x001fe4000f8e00ff */
[----:B------:R-:W-:-:S03]  /*8af10*/  IMAD.U32 R11, RZ, RZ, UR10 ;  /* 0x0000000aff0b7e24 */ /* 0x000fc6000f8e00ff */
[----:B------:R-:W-:Y:S02]  /*8af20*/  @!P6 IADD3 R223, P0, P2, R14, UR13, R24 ;  /* 0x0000000d0edfec10 */ /* 0x000fe4000fa1e018 */
[----:B------:R-:W-:Y:S02]  /*8af30*/  @P6 LOP3.LUT R4, R4, 0x800, RZ, 0xfc, !PT ;  /* 0x0000080004046812 */ /* 0x000fe400078efcff */
[----:B------:R-:W-:Y:S02]  /*8af40*/  @!P6 IADD3.X R221, R11, UR12, R29, P0, P2 ;  /* 0x0000000c0bddec10 */ /* 0x000fe400087e441d */
[----:B------:R-:W-:-:S13]  /*8af50*/  ISETP.LT.OR P6, PT, R28, 0xd1, !P3 ;  /* 0x000000d11c00780c */ /* 0x000fda0005fc1670 */
[----:B------:R-:W-:-:S04]  /*8af60*/  @!P6 IADD3 R224, P0, P2, R14, UR13, R24 ;  /* 0x0000000d0ee0ec10 */ /* 0x000fc8000fa1e018 */
[----:B------:R-:W-:Y:S01]  /*8af70*/  @!P6 IADD3.X R225, R11, UR12, R29, P0, P2 ;  /* 0x0000000c0be1ec10 */ /* 0x000fe200087e441d */
[----:B----4-:R-:W-:Y:S02]  /*8af80*/  FMUL R11, R10, UR27 ;  /* 0x0000001b0a0b7c20 */ /* 0x010fe40008400000 */
[----:B------:R-:W3:Y:S01]  /*8af90*/  LDL.LU R10, [R1+0xe94] ;  /* 0x000e9400010a7983 */ /* 0x000ee20000300800 */
[----:B------:R-:W-:Y:S02]  /*8afa0*/  LOP3.LUT R9, R9, 0xfeffffff, RZ, 0xc0, !PT ;  /* 0xfeffffff09097812 */ /* 0x000fe400078ec0ff */
[----:B------:R-:W-:Y:S01]  /*8afb0*/  F2FP.SATFINITE.E4M3.F32.PACK_AB_MERGE_C R11, RZ, R11, RZ ;  /* 0x0000000bff0b723e */ /* 0x000fe200048070ff */
[----:B------:R-:W4:Y:S01]  /*8afc0*/  LDL.LU R234, [R1+0xe98] ;  /* 0x000e980001ea7983 */ /* 0x000f220000300800 */
[----:B------:R-:W-:Y:S02]  /*8afd0*/  @P5 LOP3.LUT R9, R9, 0x1000000, RZ, 0xfc, !PT ;  /* 0x0100000009095812 */ /* 0x000fe400078efcff */
[----:B------:R-:W-:Y:S01]  /*8afe0*/  LOP3.LUT P5, RZ, R0, 0x2, RZ, 0xc0, !PT ;  /* 0x0000000200ff7812 */ /* 0x000fe200078ac0ff */
[----:B------:R-:W4:-:S12]  /*8aff0*/  LDL.LU R12, [R1+0xe9c] ;  /* 0x000e9c00010c7983 */ /* 0x000f180000300800 */
[----:B------:R0:W-:Y:S01]  /*8b000*/  @!P5 STG.E.U8 desc[UR32][R18.64+0xc0], R11 ;  /* 0x0000c00b1200d986 */ /* 0x0001e2000c101120 */
[----:B------:R-:W-:Y:S02]  /*8b010*/  ISETP.LT.OR P5, PT, R28, 0xd2, !P3 ;  /* 0x000000d21c00780c */ /* 0x000fe40005fa1670 */
[----:B------:R-:W-:Y:S01]  /*8b020*/  LOP3.LUT P4, RZ, R0, 0x8, RZ, 0xc0, !PT ;  /* 0x0000000800ff7812 */ /* 0x000fe2000788c0ff */
[----:B0-----:R-:W-:-:S10]  /*8b030*/  IMAD.U32 R11, RZ, RZ, UR10 ;  /* 0x0000000aff0b7e24 */ /* 0x001fd4000f8e00ff */
[----:B------:R-:W-:-:S04]  /*8b040*/  @!P5 IADD3 R226, P0, P2, R14, UR13, R24 ;  /* 0x0000000d0ee2dc10 */ /* 0x000fc8000fa1e018 */
[----:B------:R-:W-:Y:S01]  /*8b050*/  @!P5 IADD3.X R227, R11, UR12, R29, P0, P2 ;  /* 0x0000000c0be3dc10 */ /* 0x000fe200087e441d */
[----:B--2---:R-:W-:-:S05]  /*8b060*/  FMUL R11, R230, UR27 ;  /* 0x0000001be60b7c20 */ /* 0x004fca0008400000 */
[----:B------:R-:W-:-:S05]  /*8b070*/  F2FP.SATFINITE.E4M3.F32.PACK_AB_MERGE_C R11, RZ, R11, RZ ;  /* 0x0000000bff0b723e */ /* 0x000fca00048070ff */
[----:B------:R0:W-:Y:S01]  /*8b080*/  @!P4 STG.E.U8 desc[UR32][R16.64+0xc1], R11 ;  /* 0x0000c10b1000c986 */ /* 0x0001e2000c101120 */
[----:B------:R-:W-:Y:S01]  /*8b090*/  ISETP.LT.OR P4, PT, R28, 0xd9, !P3 ;  /* 0x000000d91c00780c */ /* 0x000fe20005f81670 */
[----:B0-----:R-:W-:-:S12]  /*8b0a0*/  IMAD.U32 R11, RZ, RZ, UR10 ;  /* 0x0000000aff0b7e24 */ /* 0x001fd8000f8e00ff */
[----:B------:R-:W-:-:S04]  /*8b0b0*/  @!P4 IADD3 R228, P0, P2, R14, UR13, R24 ;  /* 0x0000000d0ee4cc10 */ /* 0x000fc8000fa1e018 */
[----:B------:R-:W-:Y:S02]  /*8b0c0*/  @!P4 IADD3.X R230, R11, UR12, R29, P0, P2 ;  /* 0x0000000c0be6cc10 */ /* 0x000fe400087e441d */
[----:B------:R-:W-:-:S13]  /*8b0d0*/  ISETP.LT.OR P0, PT, R28, 0xc9, !P1 ;  /* 0x000000c91c00780c */ /* 0x000fda0004f01670 */
[----:B------:R-:W0:Y:S01]  /*8b0e0*/  @!P0 LDC.64 R14, c[0x0][0x5c0] ;  /* 0x00017000ff0e8b82 */ /* 0x000e220000000a00 */
[----:B------:R-:W-:-:S05]  /*8b0f0*/  FMUL R11, R231, UR27 ;  /* 0x0000001be70b7c20 */ /* 0x000fca0008400000 */
[----:B------:R-:W-:Y:S02]  /*8b100*/  F2FP.SATFINITE.E4M3.F32.PACK_AB_MERGE_C R11, RZ, R11, RZ ;  /* 0x0000000bff0b723e */ /* 0x000fe400048070ff */
[----:B0-----:R-:W-:-:S05]  /*8b110*/  @!P0 IADD3 R14, P2, R24, R14, RZ ;  /* 0x0000000e180e8210 */ /* 0x001fca0007f5e0ff */
[----:B------:R-:W-:-:S05]  /*8b120*/  @!P0 IMAD.X R15, R29, 0x1, R15, P2 ;  /* 0x000000011d0f8824 */ /* 0x000fca00010e060f */
[----:B------:R3:W-:Y:S02]  /*8b130*/  @!P0 STG.E.U8 desc[UR32][R14.64+0xc8], R11 ;  /* 0x0000c80b0e008986 */ /* 0x0007e4000c101120 */
[----:B---3--:R-:W-:Y:S02]  /*8b140*/  FMUL R11, R10, UR27 ;  /* 0x0000001b0a0b7c20 */ /* 0x008fe40008400000 */
[----:B------:R-:W2:Y:S04]  /*8b150*/  LDL.LU R10, [R1+0xea0] ;  /* 0x000ea000010a7983 */ /* 0x000ea80000300800 */
[----:B------:R-:W3:Y:S01]  /*8b160*/  LDL.LU R13, [R1+0xea4] ;  /* 0x000ea400010d7983 */ /* 0x000ee20000300800 */
[----:B------:R-:W-:-:S13]  /*8b170*/  ISETP.LT.OR P0, PT, R28, 0xca, !P1 ;  /* 0x000000ca1c00780c */ /* 0x000fda0004f01670 */
[----:B------:R-:W0:Y:S01]  /*8b180*/  @!P0 LDC.64 R14, c[0x0][0x5c0] ;  /* 0x00017000ff0e8b82 */ /* 0x000e220000000a00 */
[----:B------:R-:W-:-:S04]  /*8b190*/  LOP3.LUT R4, R4, 0xfffffbff, RZ, 0xc0, !PT ;  /* 0xfffffbff04047812 */ /* 0x000fc800078ec0ff */
[----:B------:R-:W-:-:S04]  /*8b1a0*/  @P6 LOP3.LUT R4, R4, 0x400, RZ, 0xfc, !PT ;  /* 0x0000040004046812 */ /* 0x000fc800078efcff */
[----:B------:R-:W-:Y:S02]  /*8b1b0*/  LOP3.LUT R4, R4, 0xfffffdff, RZ, 0xc0, !PT ;  /* 0xfffffdff04047812 */ /* 0x000fe400078ec0ff */
[----:B------:R-:W-:Y:S02]  /*8b1c0*/  ISETP.LT.OR P6, PT, R28, 0xda, !P3 ;  /* 0x000000da1c00780c */ /* 0x000fe40005fc1670 */
[----:B------:R-:W-:Y:S02]  /*8b1d0*/  @P5 LOP3.LUT R4, R4, 0x200, RZ, 0xfc, !PT ;  /* 0x0000020004045812 */ /* 0x000fe400078efcff */
[----:B------:R-:W-:Y:S02]  /*8b1e0*/  F2FP.SATFINITE.E4M3.F32.PACK_AB_MERGE_C R11, RZ, R11, RZ ;  /* 0x0000000bff0b723e */ /* 0x000fe400048070ff */
[----:B0-----:R-:W-:Y:S02]  /*8b1f0*/  @!P0 IADD3 R14, P2, R24, R14, RZ ;  /* 0x0000000e180e8210 */ /* 0x001fe40007f5e0ff */
[----:B------:R-:W-:-:S03]  /*8b200*/  LOP3.LUT R4, R4, 0xfffffeff, RZ, 0xc0, !PT ;  /* 0xfffffeff04047812 */ /* 0x000fc600078ec0ff */
[----:B------:R-:W-:Y:S01]  /*8b210*/  @!P0 IMAD.X R15, R29, 0x1, R15, P2 ;  /* 0x000000011d0f8824 */ /* 0x000fe200010e060f */
[----:B------:R-:W-:-:S04]  /*8b220*/  @P4 LOP3.LUT R4, R4, 0x100, RZ, 0xfc, !PT ;  /* 0x0000010004044812 */ /* 0x000fc800078efcff */
[----:B------:R0:W-:Y:S01]  /*8b230*/  @!P0 STG.E.U8 desc[UR32][R14.64+0xc9], R11 ;  /* 0x0000c90b0e008986 */ /* 0x0001e2000c101120 */
[----:B------:R-:W-:Y:S01]  /*8b240*/  LOP3.LUT R4, R4, 0xffffff7f, RZ, 0xc0, !PT ;  /* 0xffffff7f04047812 */ /* 0x000fe200078ec0ff */
[----:B0-----:R-:W-:Y:S02]  /*8b250*/  IMAD.U32 R14, RZ, RZ, UR11 ;  /* 0x0000000bff0e7e24 */ /* 0x001fe4000f8e00ff */
[----:B------:R-:W-:-:S03]  /*8b260*/  IMAD.U32 R11, RZ, RZ, UR10 ;  /* 0x0000000aff0b7e24 */ /* 0x000fc6000f8e00ff */
[----:B------:R-:W-:Y:S02]  /*8b270*/  @!P6 IADD3 R231, P0, P2, R14, UR13, R24 ;  /* 0x0000000d0ee7ec10 */ /* 0x000fe4000fa1e018 */
[----:B------:R-:W-:Y:S02]  /*8b280*/  @P6 LOP3.LUT R4, R4, 0x80, RZ, 0xfc, !PT ;  /* 0x0000008004046812 */ /* 0x000fe400078efcff */
[----:B------:R-:W-:Y:S02]  /*8b290*/  @!P6 IADD3.X R229, R11, UR12, R29, P0, P2 ;  /* 0x0000000c0be5ec10 */ /* 0x000fe400087e441d */
[----:B------:R-:W-:Y:S02]  /*8b2a0*/  ISETP.LT.OR P6, PT, R28, 0xe1, !P3 ;  /* 0x000000e11c00780c */ /* 0x000fe40005fc1670 */
[----:B------:R-:W-:-:S11]  /*8b2b0*/  LOP3.LUT P5, RZ, R0, 0x10, RZ, 0xc0, !PT ;  /* 0x0000001000ff7812 */ /* 0x000fd600078ac0ff */
[----:B------:R-:W-:-:S04]  /*8b2c0*/  @!P6 IADD3 R232, P0, P2, R14, UR13, R24 ;  /* 0x0000000d0ee8ec10 */ /* 0x000fc8000fa1e018 */
[----:B------:R-:W-:Y:S01]  /*8b2d0*/  @!P6 IADD3.X R233, R11, UR12, R29, P0, P2 ;  /* 0x0000000c0be9ec10 */ /* 0x000fe200087e441d */
[----:B----4-:R-:W-:-:S05]  /*8b2e0*/  FMUL R11, R234, UR27 ;  /* 0x0000001bea0b7c20 */ /* 0x010fca0008400000 */
[----:B------:R-:W-:-:S05]  /*8b2f0*/  F2FP.SATFINITE.E4M3.F32.PACK_AB_MERGE_C R11, RZ, R11, RZ ;  /* 0x0000000bff0b723e */ /* 0x000fca00048070ff */
[----:B------:R0:W-:Y:S01]  /*8b300*/  @!P5 STG.E.U8 desc[UR32][R22.64+0xc8], R11 ;  /* 0x0000c80b1600d986 */ /* 0x0001e2000c101120 */
[----:B------:R-:W-:Y:S01]  /*8b310*/  ISETP.LT.OR P5, PT, R28, 0xe2, !P3 ;  /* 0x000000e21c00780c */ /* 0x000fe20005fa1670 */
[----:B0-----:R-:W-:-:S12]  /*8b320*/  IMAD.U32 R11, RZ, RZ, UR10 ;  /* 0x0000000aff0b7e24 */ /* 0x001fd8000f8e00ff */
[----:B------:R-:W-:-:S04]  /*8b330*/  @!P5 IADD3 R234, P0, P2, R14, UR13, R24 ;  /* 0x0000000d0eeadc10 */ /* 0x000fc8000fa1e018 */
[----:B------:R-:W-:Y:S01]  /*8b340*/  @!P5 IADD3.X R235, R11, UR12, R29, P0, P2 ;  /* 0x0000000c0bebdc10 */ /* 0x000fe200087e441d */
[----:B------:R-:W-:Y:S02]  /*8b350*/  FMUL R11, R12, UR27 ;  /* 0x0000001b0c0b7c20 */ /* 0x000fe40008400000 */
[----:B------:R-:W4:Y:S01]  /*8b360*/  LDL.LU R12, [R1+0xea8] ;  /* 0x000ea800010c7983 */ /* 0x000f220000300800 */
[----:B------:R-:W-:Y:S02]  /*8b370*/  LOP3.LUT P4, RZ, R0, 0x20, RZ, 0xc0, !PT ;  /* 0x0000002000ff7812 */ /* 0x000fe4000788c0ff */
[----:B------:R-:W-:-:S11]  /*8b380*/  F2FP.SATFINITE.E4M3.F32.PACK_AB_MERGE_C R11, RZ, R11, RZ ;  /* 0x0000000bff0b723e */ /* 0x000fd600048070ff */
[----:B------:R0:W-:Y:S01]  /*8b390*/  @!P4 STG.E.U8 desc[UR32][R20.64+0xc9], R11 ;  /* 0x0000c90b1400c986 */ /* 0x0001e2000c101120 */
[----:B------:R-:W-:Y:S01]  /*8b3a0*/  ISETP.LT.OR P4, PT, R28, 0xe9, !P3 ;  /* 0x000000e91c00780c */ /* 0x000fe20005f81670 */
[----:B0-----:R-:W-:-:S12]  /*8b3b0*/  IMAD.U32 R11, RZ, RZ, UR10 ;  /* 0x0000000aff0b7e24 */ /* 0x001fd8000f8e00ff */
[----:B------:R-:W-:-:S04]  /*8b3c0*/  @!P4 IADD3 R14, P0, P2, R14, UR13, R24 ;  /* 0x0000000d0e0ecc10 */ /* 0x000fc8000fa1e018 */
[----:B------:R-:W-:Y:S01]  /*8b3d0*/  @!P4 IADD3.X R11, R11, UR12, R29, P0, P2 ;  /* 0x0000000c0b0bcc10 */ /* 0x000fe200087e441d */
[----:B------:R0:W-:Y:S04]  /*8b3e0*/  @!P4 STL [R1+0x378], R14 ;  /* 0x0003780e0100c387 */ /* 0x0001e80000100800 */
[----:B------:R2:W-:Y:S01]  /*8b3f0*/  @!P4 STL [R1+0x394], R11 ;  /* 0x0003940b0100c387 */ /* 0x0005e20000100800 */
[----:B------:R-:W-:-:S13]  /*8b400*/  ISETP.LT.OR P0, PT, R28, 0xd1, !P1 ;  /* 0x000000d11c00780c */ /* 0x000fda0004f01670 */
[----:B0-----:R-:W0:Y:S01]  /*8b410*/  @!P0 LDC.64 R14, c[0x0][0x5c0] ;  /* 0x00017000ff0e8b82 */ /* 0x001e220000000a00 */
[----:B--2---:R-:W-:Y:S02]  /*8b420*/  FMUL R11, R10, UR27 ;  /* 0x0000001b0a0b7c20 */ /* 0x004fe40008400000 */
[----:B------:R-:W2:Y:S01]  /*8b430*/  LDL.LU R10, [R1+0xeac] ;  /* 0x000eac00010a7983 */ /* 0x000ea20000300800 */
[----:B0-----:R-:W-:Y:S02]  /*8b440*/  @!P0 IADD3 R14, P2, R24, R14, RZ ;  /* 0x0000000e180e8210 */ /* 0x001fe40007f5e0ff */
[----:B------:R-:W-:-:S03]  /*8b450*/  F2FP.SATFINITE.E4M3.F32.PACK_AB_MERGE_C R11, RZ, R11, RZ ;  /* 0x0000000bff0b723e */ /* 0x000fc600048070ff */
[----:B------:R-:W-:-:S05]  /*8b460*/  @!P0 IMAD.X R15, R29, 0x1, R15, P2 ;  /* 0x000000011d0f8824 */ /* 0x000fca00010e060f */
[----:B------:R3:W-:Y:S02]  /*8b470*/  @!P0 STG.E.U8 desc[UR32][R14.64+0xd0], R11 ;  /* 0x0000d00b0e008986 */ /* 0x0007e4000c101120 */
[----:B---3--:R-:W-:Y:S02]  /*8b480*/  FMUL R11, R13, UR27 ;  /* 0x0000001b0d0b7c20 */ /* 0x008fe40008400000 */
[----:B------:R-:W3:Y:S01]  /*8b490*/  LDL.LU R13, [R1+0xeb0] ;  /* 0x000eb000010d7983 */ /* 0x000ee20000300800 */
[----:B------:R-:W-:-:S13]  /*8b4a0*/  ISETP.LT.OR P0, PT, R28, 0xd2, !P1 ;  /* 0x000000d21c00780c */ /* 0x000fda0004f01670 */
[----:B------:R-:W0:Y:S01]  /*8b4b0*/  @!P0 LDC.64 R14, c[0x0][0x5c0] ;  /* 0x00017000ff0e8b82 */ /* 0x000e220000000a00 */
[----:B------:R-:W-:-:S04]  /*8b4c0*/  LOP3.LUT R4, R4, 0xffffffbf, RZ, 0xc0, !PT ;  /* 0xffffffbf04047812 */ /* 0x000fc800078ec0ff */
[----:B------:R-:W-:Y:S02]  /*8b4d0*/  @P6 LOP3.LUT R4, R4, 0x40, RZ, 0xfc, !PT ;  /* 0x0000004004046812 */ /* 0x000fe400078efcff */
[----:B------:R-:W-:Y:S02]  /*8b4e0*/  ISETP.LT.OR P6, PT, R28, 0xea, !P3 ;  /* 0x000000ea1c00780c */ /* 0x000fe40005fc1670 */
[----:B------:R-:W-:Y:S02]  /*8b4f0*/  LOP3.LUT R4, R4, 0xffffffdf, RZ, 0xc0, !PT ;  /* 0xffffffdf04047812 */ /* 0x000fe400078ec0ff */
[----:B------:R-:W-:Y:S02]  /*8b500*/  F2FP.SATFINITE.E4M3.F32.PACK_AB_MERGE_C R11, RZ, R11, RZ ;  /* 0x0000000bff0b723e */ /* 0x000fe400048070ff */
[----:B------:R-:W-:Y:S02]  /*8b510*/  @P5 LOP3.LUT R4, R4, 0x20, RZ, 0xfc, !PT ;  /* 0x0000002004045812 */ /* 0x000fe400078efcff */
[----:B0-----:R-:W-:-:S05]  /*8b520*/  @!P0 IADD3 R14, P2, R24, R14, RZ ;  /* 0x0000000e180e8210 */ /* 0x001fca0007f5e0ff */
[----:B------:R-:W-:Y:S01]  /*8b530*/  @!P0 IMAD.X R15, R29, 0x1, R15, P2 ;  /* 0x000000011d0f8824 */ /* 0x000fe200010e060f */
[----:B------:R-:W-:-:S04]  /*8b540*/  LOP3.LUT R4, R4, 0xffffffef, RZ, 0xc0, !PT ;  /* 0xffffffef04047812 */ /* 0x000fc800078ec0ff */
[----:B------:R0:W-:Y:S01]  /*8b550*/  @!P0 STG.E.U8 desc[UR32][R14.64+0xd1], R11 ;  /* 0x0000d10b0e008986 */ /* 0x0001e2000c101120 */
[----:B------:R-:W-:Y:S01]  /*8b560*/  @P4 LOP3.LUT R4, R4, 0x10, RZ, 0xfc, !PT ;  /* 0x0000001004044812 */ /* 0x000fe200078efcff */
[----:B0-----:R-:W-:Y:S02]  /*8b570*/  IMAD.U32 R14, RZ, RZ, UR11 ;  /* 0x0000000bff0e7e24 */ /* 0x001fe4000f8e00ff */
[----:B------:R-:W-:-:S03]  /*8b580*/  IMAD.U32 R11, RZ, RZ, UR10 ;  /* 0x0000000aff0b7e24 */ /* 0x000fc6000f8e00ff */
[----:B------:R-:W-:Y:S02]  /*8b590*/  @!P6 IADD3 R14, P0, P2, R14, UR13, R24 ;  /* 0x0000000d0e0eec10 */ /* 0x000fe4000fa1e018 */
[----:B------:R-:W-:Y:S02]  /*8b5a0*/  LOP3.LUT R4, R4, 0xfffffff7, RZ, 0xc0, !PT ;  /* 0xfffffff704047812 */ /* 0x000fe400078ec0ff */
[----:B------:R-:W-:Y:S01]  /*8b5b0*/  @!P6 IADD3.X R11, R11, UR12, R29, P0, P2 ;  /* 0x0000000c0b0bec10 */ /* 0x000fe200087e441d */
[----:B------:R0:W-:Y:S01]  /*8b5c0*/  @!P6 STL [R1+0x2d4], R14 ;  /* 0x0002d40e0100e387 */ /* 0x0001e20000100800 */
[----:B------:R-:W-:-:S03]  /*8b5d0*/  @P6 LOP3.LUT R4, R4, 0x8, RZ, 0xfc, !PT ;  /* 0x0000000804046812 */ /* 0x000fc600078efcff */
[----:B------:R1:W-:Y:S01]  /*8b5e0*/  @!P6 STL [R1+0x2f0], R11 ;  /* 0x0002f00b0100e387 */ /* 0x0003e20000100800 */
[----:B------:R-:W-:Y:S01]  /*8b5f0*/  ISETP.LT.OR P6, PT, R28, 0xf1, !P3 ;  /* 0x000000f11c00780c */ /* 0x000fe20005fc1670 */
[----:B0-----:R-:W-:Y:S02]  /*8b600*/  IMAD.U32 R14, RZ, RZ, UR11 ;  /* 0x0000000bff0e7e24 */ /* 0x001fe4000f8e00ff */
[----:B-1----:R-:W-:-:S10]  /*8b610*/  IMAD.U32 R11, RZ, RZ, UR10 ;  /* 0x0000000aff0b7e24 */ /* 0x002fd4000f8e00ff */
[----:B------:R-:W-:-:S04]  /*8b620*/  @!P6 IADD3 R15, P0, P2, R14, UR13, R24 ;  /* 0x0000000d0e0fec10 */ /* 0x000fc8000fa1e018 */
[----:B------:R-:W-:Y:S01]  /*8b630*/  @!P6 IADD3.X R14, R11, UR12, R29, P0, P2 ;  /* 0x0000000c0b0eec10 */ /* 0x000fe200087e441d */
[----:B------:R-:W-:Y:S01]  /*8b640*/  @!P6 STL [R1+0x33c], R15 ;  /* 0x00033c0f0100e387 */ /* 0x000fe20000100800 */
[----:B----4-:R-:W-:-:S03]  /*8b650*/  FMUL R11, R12, UR27 ;  /* 0x0000001b0c0b7c20 */ /* 0x010fc60008400000 */
[----:B------:R-:W4:Y:S01]  /*8b660*/  LDL.LU R12, [R1+0xeb4] ;  /* 0x000eb400010c7983 */ /* 0x000f220000300800 */
[----:B------:R-:W-:Y:S02]  /*8b670*/  LOP3.LUT P5, RZ, R0, 0x40, RZ, 0xc0, !PT ;  /* 0x0000004000ff7812 */ /* 0x000fe400078ac0ff */
[----:B------:R-:W-:Y:S01]  /*8b680*/  F2FP.SATFINITE.E4M3.F32.PACK_AB_MERGE_C R11, RZ, R11, RZ ;  /* 0x0000000bff0b723e */ /* 0x000fe200048070ff */
[----:B------:R0:W-:Y:S10]  /*8b690*/  @!P6 STL [R1+0x35c], R14 ;  /* 0x00035c0e0100e387 */ /* 0x0001f40000100800 */
[----:B------:R1:W-:Y:S01]  /*8b6a0*/  @!P5 STG.E.U8 desc[UR32][R30.64+0xd0], R11 ;  /* 0x0000d00b1e00d986 */ /* 0x0003e2000c101120 */
[----:B------:R-:W-:Y:S01]  /*8b6b0*/  ISETP.LT.OR P5, PT, R28, 0xf2, !P3 ;  /* 0x000000f21c00780c */ /* 0x000fe20005fa1670 */
[----:B0-----:R-:W-:-:S02]  /*8b6c0*/  IMAD.U32 R14, RZ, RZ, UR11 ;  /* 0x0000000bff0e7e24 */ /* 0x001fc4000f8e00ff */
[----:B-1----:R-:W-:-:S10]  /*8b6d0*/  IMAD.U32 R11, RZ, RZ, UR10 ;  /* 0x0000000aff0b7e24 */ /* 0x002fd4000f8e00ff */
[----:B------:R-:W-:-:S04]  /*8b6e0*/  @!P5 IADD3 R15, P0, P2, R14, UR13, R24 ;  /* 0x0000000d0e0fdc10 */ /* 0x000fc8000fa1e018 */
[----:B------:R-:W-:Y:S01]  /*8b6f0*/  @!P5 IADD3.X R14, R11, UR12, R29, P0, P2 ;  /* 0x0000000c0b0edc10 */ /* 0x000fe200087e441d */
[----:B------:R-:W-:Y:S04]  /*8b700*/  @!P5 STL [R1+0x314], R15 ;  /* 0x0003140f0100d387 */ /* 0x000fe80000100800 */
[----:B------:R0:W-:Y:S01]  /*8b710*/  @!P5 STL [R1+0x338], R14 ;  /* 0x0003380e0100d387 */ /* 0x0001e20000100800 */
[----:B------:R-:W-:Y:S01]  /*8b720*/  LOP3.LUT P4, RZ, R0, 0x80, RZ, 0xc0, !PT ;  /* 0x0000008000ff7812 */ /* 0x000fe2000788c0ff */
[----:B0-----:R-:W-:Y:S02]  /*8b730*/  IMAD.U32 R14, RZ, RZ, UR11 ;  /* 0x0000000bff0e7e24 */ /* 0x001fe4000f8e00ff */
[----:B--2---:R-:W-:Y:S02]  /*8b740*/  FMUL R11, R10, UR27 ;  /* 0x0000001b0a0b7c20 */ /* 0x004fe40008400000 */
[----:B------:R-:W2:Y:S03]  /*8b750*/  LDL.LU R10, [R1+0xeb8] ;  /* 0x000eb800010a7983 */ /* 0x000ea60000300800 */
[----:B------:R-:W-:-:S05]  /*8b760*/  F2FP.SATFINITE.E4M3.F32.PACK_AB_MERGE_C R11, RZ, R11, RZ ;  /* 0x0000000bff0b723e */ /* 0x000fca00048070ff */
[----:B------:R0:W-:Y:S01]  /*8b770*/  @!P4 STG.E.U8 desc[UR32][R26.64+0xd1], R11 ;  /* 0x0000d10b1a00c986 */ /* 0x0001e2000c101120 */
[----:B------:R-:W-:Y:S01]  /*8b780*/  ISETP.LT.OR P4, PT, R28, 0xf9, !P3 ;  /* 0x000000f91c00780c */ /* 0x000fe20005f81670 */
[----:B0-----:R-:W-:-:S12]  /*8b790*/  IMAD.U32 R11, RZ, RZ, UR10 ;  /* 0x0000000aff0b7e24 */ /* 0x001fd8000f8e00ff */
[----:B------:R-:W-:-:S04]  /*8b7a0*/  @!P4 IADD3 R14, P0, P2, R14, UR13, R24 ;  /* 0x0000000d0e0ecc10 */ /* 0x000fc8000fa1e018 */
[----:B------:R-:W-:Y:S01]  /*8b7b0*/  @!P4 IADD3.X R11, R11, UR12, R29, P0, P2 ;  /* 0x0000000c0b0bcc10 */ /* 0x000fe200087e441d */
[----:B------:R-:W-:Y:S04]  /*8b7c0*/  @!P4 STL [R1+0x374], R14 ;  /* 0x0003740e0100c387 */ /* 0x000fe80000100800 */
[----:B------:R3:W-:Y:S02]  /*8b7d0*/  @!P4 STL [R1+0x390], R11 ;  /* 0x0003900b0100c387 */ /* 0x0007e40000100800 */
[----:B---3--:R-:W-:Y:S02]  /*8b7e0*/  FMUL R11, R13, UR27 ;  /* 0x0000001b0d0b7c20 */ /* 0x008fe40008400000 */
[----:B------:R-:W3:Y:S01]  /*8b7f0*/  LDL.LU R13, [R1+0xebc] ;  /* 0x000ebc00010d7983 */ /* 0x000ee20000300800 */
[----:B------:R-:W-:-:S13]  /*8b800*/  ISETP.LT.OR P0, PT, R28, 0xd9, !P1 ;  /* 0x000000d91c00780c */ /* 0x000fda0004f01670 */
[----:B------:R-:W0:Y:S01]  /*8b810*/  @!P0 LDC.64 R14, c[0x0][0x5c0] ;  /* 0x00017000ff0e8b82 */ /* 0x000e220000000a00 */
[----:B------:R-:W-:Y:S02]  /*8b820*/  F2FP.SATFINITE.E4M3.F32.PACK_AB_MERGE_C R11, RZ, R11, RZ ;  /* 0x0000000bff0b723e */ /* 0x000fe400048070ff */
[----:B0-----:R-:W-:-:S05]  /*8b830*/  @!P0 IADD3 R14, P2, R24, R14, RZ ;  /* 0x0000000e180e8210 */ /* 0x001fca0007f5e0ff */
[----:B------:R-:W-:-:S05]  /*8b840*/  @!P0 IMAD.X R15, R29, 0x1, R15, P2 ;  /* 0x000000011d0f8824 */ /* 0x000fca00010e060f */
[----:B------:R0:W-:Y:S01]  /*8b850*/  @!P0 STG.E.U8 desc[UR32][R14.64+0xd8], R11 ;  /* 0x0000d80b0e008986 */ /* 0x0001e2000c101120 */
[----:B------:R-:W-:-:S13]  /*8b860*/  ISETP.LT.OR P0, PT, R28, 0xda, !P1 ;  /* 0x000000da1c00780c */ /* 0x000fda0004f01670 */
[----:B0-----:R-:W0:Y:S01]  /*8b870*/  @!P0 LDC.64 R14, c[0x0][0x5c0] ;  /* 0x00017000ff0e8b82 */ /* 0x001e220000000a00 */
[----:B------:R-:W-:-:S04]  /*8b880*/  LOP3.LUT R4, R4, 0xfffffffb, RZ, 0xc0, !PT ;  /* 0xfffffffb04047812 */ /* 0x000fc800078ec0ff */
[----:B------:R-:W-:Y:S02]  /*8b890*/  @P6 LOP3.LUT R4, R4, 0x4, RZ, 0xfc, !PT ;  /* 0x0000000404046812 */ /* 0x000fe400078efcff */
[----:B------:R-:W-:Y:S01]  /*8b8a0*/  ISETP.LT.OR P6, PT, R28, 0xfa, !P3 ;  /* 0x000000fa1c00780c */ /* 0x000fe20005fc1670 */
[----:B----4-:R-:W-:Y:S02]  /*8b8b0*/  FMUL R11, R12, UR27 ;  /* 0x0000001b0c0b7c20 */ /* 0x010fe40008400000 */
[----:B------:R-:W4:Y:S01]  /*8b8c0*/  LDL.LU R12, [R1+0xec0] ;  /* 0x000ec000010c7983 */ /* 0x000f220000300800 */
[----:B0-----:R-:W-:Y:S02]  /*8b8d0*/  @!P0 IADD3 R14, P2, R24, R14, RZ ;  /* 0x0000000e180e8210 */ /* 0x001fe40007f5e0ff */
[----:B------:R-:W-:-:S03]  /*8b8e0*/  F2FP.SATFINITE.E4M3.F32.PACK_AB_MERGE_C R11, RZ, R11, RZ ;  /* 0x0000000bff0b723e */ /* 0x000fc600048070ff */
[----:B------:R-:W-:Y:S01]  /*8b8f0*/  @!P0 IMAD.X R15, R29, 0x1, R15, P2 ;  /* 0x000000011d0f8824 */ /* 0x000fe200010e060f */
[----:B------:R-:W-:-:S04]  /*8b900*/  LOP3.LUT R4, R4, 0xfffffffd, RZ, 0xc0, !PT ;  /* 0xfffffffd04047812 */ /* 0x000fc800078ec0ff */
[----:B------:R0:W-:Y:S01]  /*8b910*/  @!P0 STG.E.U8 desc[UR32][R14.64+0xd9], R11 ;  /* 0x0000d90b0e008986 */ /* 0x0001e2000c101120 */
[----:B------:R-:W-:-:S04]  /*8b920*/  @P5 LOP3.LUT R4, R4, 0x2, RZ, 0xfc, !PT ;  /* 0x0000000204045812 */ /* 0x000fc800078efcff */
[----:B------:R-:W-:Y:S01]  /*8b930*/  LOP3.LUT R4, R4, 0xfffffffe, RZ, 0xc0, !PT ;  /* 0xfffffffe04047812 */ /* 0x000fe200078ec0ff */
[----:B0-----:R-:W-:Y:S02]  /*8b940*/  IMAD.U32 R14, RZ, RZ, UR11 ;  /* 0x0000000bff0e7e24 */ /* 0x001fe4000f8e00ff */
[----:B------:R-:W-:-:S03]  /*8b950*/  IMAD.U32 R11, RZ, RZ, UR10 ;  /* 0x0000000aff0b7e24 */ /* 0x000fc6000f8e00ff */
[----:B------:R-:W-:Y:S02]  /*8b960*/  @!P6 IADD3 R14, P0, P2, R14, UR13, R24 ;  /* 0x0000000d0e0eec10 */ /* 0x000fe4000fa1e018 */
[----:B------:R-:W-:Y:S02]  /*8b970*/  @P4 LOP3.LUT R4, R4, 0x1, RZ, 0xfc, !PT ;  /* 0x0000000104044812 */ /* 0x000fe400078efcff */
[C---:B------:R-:W-:Y:S02]  /*8b980*/  LOP3.LUT P5, RZ, R0.reuse, 0x100, RZ, 0xc0, !PT ;  /* 0x0000010000ff7812 */ /* 0x040fe400078ac0ff */
[C---:B------:R-:W-:Y:S02]  /*8b990*/  LOP3.LUT P4, RZ, R0.reuse, 0x200, RZ, 0xc0, !PT ;  /* 0x0000020000ff7812 */ /* 0x040fe4000788c0ff */
[----:B------:R-:W-:Y:S02]  /*8b9a0*/  @!P6 IADD3.X R11, R11, UR12, R29, P0, P2 ;  /* 0x0000000c0b0bec10 */ /* 0x000fe400087e441d */
[----:B------:R-:W-:Y:S01]  /*8b9b0*/  LOP3.LUT R0, R0, 0x7fffffff, RZ, 0xc0, !PT ;  /* 0x7fffffff00007812 */ /* 0x000fe200078ec0ff */
[----:B------:R0:W-:Y:S03]  /*8b9c0*/  @!P6 STL [R1+0x2d0], R14 ;  /* 0x0002d00e0100e387 */ /* 0x0001e60000100800 */
[----:B------:R-:W-:Y:S01]  /*8b9d0*/  @P6 LOP3.LUT R0, R0, 0x80000000, RZ, 0xfc, !PT ;  /* 0x8000000000006812 */ /* 0x000fe200078efcff */
[----:B------:R1:W-:Y:S01]  /*8b9e0*/  @!P6 STL [R1+0x2ec], R11 ;  /* 0x0002ec0b0100e387 */ /* 0x0003e20000100800 */
[----:B------:R-:W-:Y:S01]  /*8b9f0*/  ISETP.LT.OR P6, PT, R28, 0x101, !P3 ;  /* 0x000001011c00780c */ /* 0x000fe20005fc1670 */
[----:B0-----:R-:W-:-:S02]  /*8ba00*/  IMAD.U32 R14, RZ, RZ, UR11 ;  /* 0x0000000bff0e7e24 */ /* 0x001fc4000f8e00ff */
[----:B-1----:R-:W-:-:S10]  /*8ba10*/  IMAD.U32 R11, RZ, RZ, UR10 ;  /* 0x0000000aff0b7e24 */ /* 0x002fd4000f8e00ff */
[----:B------:R-:W-:-:S04]  /*8ba20*/  @!P6 IADD3 R15, P0, P2, R14, UR13, R24 ;  /* 0x0000000d0e0fec10 */ /* 0x000fc8000fa1e018 */
[----:B------:R-:W-:Y:S01]  /*8ba30*/  @!P6 IADD3.X R14, R11, UR12, R29, P0, P2 ;  /* 0x0000000c0b0eec10 */ /* 0x000fe200087e441d */
[----:B------:R-:W-:Y:S01]  /*8ba40*/  @!P6 STL [R1+0x334], R15 ;  /* 0x0003340f0100e387 */ /* 0x000fe20000100800 */
[----:B--2---:R-:W-:-:S03]  /*8ba50*/  FMUL R11, R10, UR27 ;  /* 0x0000001b0a0b7c20 */ /* 0x004fc60008400000 */
[----:B------:R-:W2:Y:S02]  /*8ba60*/  LDL.LU R10, [R1+0xec4] ;  /* 0x000ec400010a7983 */ /* 0x000ea40000300800 */
[----:B------:R-:W-:-:S05]  /*8ba70*/  F2FP.SATFINITE.E4M3.F32.PACK_AB_MERGE_C R11, RZ, R11, RZ ;  /* 0x0000000bff0b723e */ /* 0x000fca00048070ff */
[----:B------:R-:W-:Y:S01]  /*8ba80*/  @!P5 STG.E.U8 desc[UR32][R34.64+0xd8], R11 ;  /* 0x0000d80b2200d986 */ /* 0x000fe2000c101120 */
[----:B------:R-:W-:-:S03]  /*8ba90*/  ISETP.LT.OR P5, PT, R28, 0x102, !P3 ;  /* 0x000001021c00780c */ /* 0x000fc60005fa1670 */
[----:B------:R0:W-:Y:S02]  /*8baa0*/  @!P6 STL [R1+0x358], R14 ;  /* 0x0003580e0100e387 */ /* 0x0001e40000100800 */
[----:B0-----:R-:W-:Y:S02]  /*8bab0*/  IMAD.U32 R14, RZ, RZ, UR11 ;  /* 0x0000000bff0e7e24 */ /* 0x001fe4000f8e00ff */
[----:B------:R-:W-:-:S06]  /*8bac0*/  IMAD.U32 R11, RZ, RZ, UR10 ;  /* 0x0000000aff0b7e24 */ /* 0x000fcc000f8e00ff */
[----:B------:R-:W-:-:S04]  /*8bad0*/  @!P5 IADD3 R15, P0, P2, R14, UR13, R24 ;  /* 0x0000000d0e0fdc10 */ /* 0x000fc8000fa1e018 */
[----:B------:R-:W-:Y:S01]  /*8bae0*/  @!P5 IADD3.X R14, R11, UR12, R29, P0, P2 ;  /* 0x0000000c0b0edc10 */ /* 0x000fe200087e441d */
[----:B------:R-:W-:Y:S04]  /*8baf0*/  @!P5 STL [R1+0x310], R15 ;  /* 0x0003100f0100d387 */ /* 0x000fe80000100800 */
[----:B------:R0:W-:Y:S01]  /*8bb00*/  @!P5 STL [R1+0x330], R14 ;  /* 0x0003300e0100d387 */ /* 0x0001e20000100800 */
[----:B---3--:R-:W-:-:S03]  /*8bb10*/  FMUL R11, R13, UR27 ;  /* 0x0000001b0d0b7c20 */ /* 0x008fc60008400000 */
[----:B------:R-:W3:Y:S02]  /*8bb20*/  LDL.LU R13, [R1+0xec8] ;  /* 0x000ec800010d7983 */ /* 0x000ee40000300800 */
[----:B------:R-:W-:-:S05]  /*8bb30*/  F2FP.SATFINITE.E4M3.F32.PACK_AB_MERGE_C R11, RZ, R11, RZ ;  /* 0x0000000bff0b723e */ /* 0x000fca00048070ff */
[----:B------:R1:W-:Y:S01]  /*8bb40*/  @!P4 STG.E.U8 desc[UR32][R32.64+0xd9], R11 ;  /* 0x0000d90b2000c986 */ /* 0x0003e2000c101120 */
[----:B------:R-:W-:Y:S01]  /*8bb50*/  ISETP.LT.OR P4, PT, R28, 0x109, !P3 ;  /* 0x000001091c00780c */ /* 0x000fe20005f81670 */
[----:B0-----:R-:W-:Y:S02]  /*8bb60*/  IMAD.U32 R14, RZ, RZ, UR11 ;  /* 0x0000000bff0e7e24 */ /* 0x001fe4000f8e00ff */
[----:B-1----:R-:W-:-:S10]  /*8bb70*/  IMAD.U32 R11, RZ, RZ, UR10 ;  /* 0x0000000aff0b7e24 */ /* 0x002fd4000f8e00ff */
[----:B------:R-:W-:-:S04]  /*8bb80*/  @!P4 IADD3 R14, P0, P2, R14, UR13, R24 ;  /* 0x0000000d0e0ecc10 */ /* 0x000fc8000fa1e018 */
[----:B------:R-:W-:Y:S01]  /*8bb90*/  @!P4 IADD3.X R11, R11, UR12, R29, P0, P2 ;  /* 0x0000000c0b0bcc10 */ /* 0x000fe200087e441d */
[----:B------:R0:W-:Y:S01]  /*8bba0*/  @!P4 STL [R1+0x370], R14 ;  /* 0x0003700e0100c387 */ /* 0x0001e20000100800 */
[----:B------:R-:W-:-:S03]  /*8bbb0*/  ISETP.LT.OR P0, PT, R28, 0xe1, !P1 ;  /* 0x000000e11c00780c */ /* 0x000fc60004f01670 */
[----:B------:R4:W-:Y:S10]  /*8bbc0*/  @!P4 STL [R1+0x38c], R11 ;  /* 0x00038c0b0100c387 */ /* 0x0009f40000100800 */
[----:B0-----:R-:W0:Y:S01]  /*8bbd0*/  @!P0 LDC.64 R14, c[0x0][0x5c0] ;  /* 0x00017000ff0e8b82 */ /* 0x001e220000000a00 */
[----:B----4-:R-:W-:-:S02]  /*8bbe0*/  FMUL R11, R12, UR27 ;  /* 0x0000001b0c0b7c20 */ /* 0x010fc40008400000 */
[----:B------:R-:W4:Y:S01]  /*8bbf0*/  LDL.LU R12, [R1+0xecc] ;  /* 0x000ecc00010c7983 */ /* 0x000f220000300800 */
[----:B0-----:R-:W-:Y:S02]  /*8bc00*/  @!P0 IADD3 R14, P2, R24, R14, RZ ;  /* 0x0000000e180e8210 */ /* 0x001fe40007f5e0ff */
[----:B------:R-:W-:-:S03]  /*8bc10*/  F2FP.SATFINITE.E4M3.F32.PACK_AB_MERGE_C R11, RZ, R11, RZ ;  /* 0x0000000bff0b723e */ /* 0x000fc600048070ff */
[----:B------:R-:W-:-:S05]  /*8bc20*/  @!P0 IMAD.X R15, R29, 0x1, R15, P2 ;  /* 0x000000011d0f8824 */ /* 0x000fca00010e060f */
[----:B------:R0:W-:Y:S01]  /*8bc30*/  @!P0 STG.E.U8 desc[UR32][R14.64+0xe0], R11 ;  /* 0x0000e00b0e008986 */ /* 0x0001e2000c101120 */
[----:B------:R-:W-:-:S13]  /*8bc40*/  ISETP.LT.OR P0, PT, R28, 0xe2, !P1 ;  /* 0x000000e21c00780c */ /* 0x000fda0004f01670 */
[----:B0-----:R-:W0:Y:S01]  /*8bc50*/  @!P0 LDC.64 R14, c[0x0][0x5c0] ;  /* 0x00017000ff0e8b82 */ /* 0x001e220000000a00 */
[----:B------:R-:W-:-:S04]  /*8bc60*/  LOP3.LUT R0, R0, 0xbfffffff, RZ, 0xc0, !PT ;  /* 0xbfffffff00007812 */ /* 0x000fc800078ec0ff */
[----:B------:R-:W-:Y:S02]  /*8bc70*/  @P6 LOP3.LUT R0, R0, 0x40000000, RZ, 0xfc, !PT ;  /* 0x4000000000006812 */ /* 0x000fe400078efcff */
[----:B------:R-:W-:Y:S02]  /*8bc80*/  ISETP.LT.OR P6, PT, R28, 0x10a, !P3 ;  /* 0x0000010a1c00780c */ /* 0x000fe40005fc1670 */
[----:B------:R-:W-:-:S04]  /*8bc90*/  LOP3.LUT R0, R0, 0xdfffffff, RZ, 0xc0, !PT ;  /* 0xdfffffff00007812 */ /* 0x000fc800078ec0ff */
[----:B------:R-:W-:Y:S02]  /*8bca0*/  @P5 LOP3.LUT R0, R0, 0x20000000, RZ, 0xfc, !PT ;  /* 0x2000000000005812 */ /* 0x000fe400078efcff */
[----:B0-----:R-:W-:-:S05]  /*8bcb0*/  @!P0 IADD3 R14, P2, R24, R14, RZ ;  /* 0x0000000e180e8210 */ /* 0x001fca0007f5e0ff */
[----:B------:R-:W-:Y:S01]  /*8bcc0*/  @!P0 IMAD.X R15, R29, 0x1, R15, P2 ;  /* 0x000000011d0f8824 */ /* 0x000fe200010e060f */
[C---:B------:R-:W-:Y:S02]  /*8bcd0*/  LOP3.LUT P5, RZ, R0.reuse, 0x400, RZ, 0xc0, !PT ;  /* 0x0000040000ff7812 */ /* 0x040fe400078ac0ff */
[----:B------:R-:W-:-:S04]  /*8bce0*/  LOP3.LUT R0, R0, 0xefffffff, RZ, 0xc0, !PT ;  /* 0xefffffff00007812 */ /* 0x000fc800078ec0ff */
[----:B------:R-:W-:-:S04]  /*8bcf0*/  @P4 LOP3.LUT R0, R0, 0x10000000, RZ, 0xfc, !PT ;  /* 0x1000000000004812 */ /* 0x000fc800078efcff */
[C---:B------:R-:W-:Y:S02]  /*8bd00*/  LOP3.LUT P4, RZ, R0.reuse, 0x800, RZ, 0xc0, !PT ;  /* 0x0000080000ff7812 */ /* 0x040fe4000788c0ff */
[----:B------:R-:W-:Y:S01]  /*8bd10*/  LOP3.LUT R0, R0, 0xf7ffffff, RZ, 0xc0, !PT ;  /* 0xf7ffffff00007812 */ /* 0x000fe200078ec0ff */
[----:B--2---:R-:W-:Y:S02]  /*8bd20*/  FMUL R11, R10, UR27 ;  /* 0x0000001b0a0b7c20 */ /* 0x004fe40008400000 */
[----:B------:R-:W2:Y:S03]  /*8bd30*/  LDL.LU R10, [R1+0xed0] ;  /* 0x000ed000010a7983 */ /* 0x000ea60000300800 */
[----:B------:R-:W-:-:S05]  /*8bd40*/  F2FP.SATFINITE.E4M3.F32.PACK_AB_MERGE_C R11, RZ, R11, RZ ;  /* 0x0000000bff0b723e */ /* 0x000fca00048070ff */
[----:B------:R0:W-:Y:S02]  /*8bd50*/  @!P0 STG.E.U8 desc[UR32][R14.64+0xe1], R11 ;  /* 0x0000e10b0e008986 */ /* 0x0001e4000c101120 */
[----:B0-----:R-:W-:Y:S02]  /*8bd60*/  IMAD.U32 R14, RZ, RZ, UR11 ;  /* 0x0000000bff0e7e24 */ /* 0x001fe4000f8e00ff */
[----:B------:R-:W-:-:S03]  /*8bd70*/  IMAD.U32 R11, RZ, RZ, UR10 ;  /* 0x0000000aff0b7e24 */ /* 0x000fc6000f8e00ff */
[----:B------:R-:W-:-:S04]  /*8bd80*/  @!P6 IADD3 R14, P0, P2, R14, UR13, R24 ;  /* 0x0000000d0e0eec10 */ /* 0x000fc8000fa1e018 */
        /* <DEDUP_REMOVED lines=9> */
[----:B---3--:R-:W-:Y:S01]  /*8be20*/  FMUL R11, R13, UR27 ;  /* 0x0000001b0d0b7c20 */ /* 0x008fe20008400000 */
[----:B------:R-:W-:Y:S04]  /*8be30*/  @!P6 STL [R1+0x32c], R15 ;  /* 0x00032c0f0100e387 */ /* 0x000fe80000100800 */
[----:B------:R-:W3:Y:S01]  /*8be40*/  LDL.LU R13, [R1+0xed4] ;  /* 0x000ed400010d7983 */ /* 0x000ee20000300800 */
        /* <DEDUP_REMOVED lines=10> */
[----:B----4-:R-:W-:-:S03]  /*8bef0*/  FMUL R11, R12, UR27 ;  /* 0x0000001b0c0b7c20 */ /* 0x010fc60008400000 */
[----:B------:R-:W4:Y:S02]  /*8bf00*/  LDL.LU R12, [R1+0xed8] ;  /* 0x000ed800010c7983 */ /* 0x000f240000300800 */
[----:B------:R-:W-:-:S05]  /*8bf10*/  F2FP.SATFINITE.E4M3.F32.PACK_AB_MERGE_C R11, RZ, R11, RZ ;  /* 0x0000000bff0b723e */ /* 0x000fca00048070ff */
[----:B------:R1:W-:Y:S01]  /*8bf20*/  @!P4 STG.E.U8 desc[UR32][R36.64+0xe1], R11 ;  /* 0x0000e10b2400c986 */ /* 0x0003e2000c101120 */
[----:B------:R-:W-:Y:S01]  /*8bf30*/  ISETP.LT.OR P4, PT, R28, 0x119, !P3 ;  /* 0x000001191c00780c */ /* 0x000fe20005f81670 */
[----:B0-----:R-:W-:Y:S02]  /*8bf40*/  IMAD.U32 R14, RZ, RZ, UR11 ;  /* 0x0000000bff0e7e24 */ /* 0x001fe4000f8e00ff */
[----:B-1----:R-:W-:-:S10]  /*8bf50*/  IMAD.U32 R11, RZ, RZ, UR10 ;  /* 0x0000000aff0b7e24 */ /* 0x002fd4000f8e00ff */
        /* <DEDUP_REMOVED lines=24> */
[C---:B------:R-:W-:Y:S02]  /*8c0e0*/  LOP3.LUT P5, RZ, R0.reuse, 0x1000, RZ, 0xc0, !PT ;  /* 0x0000100000ff7812 */ /* 0x040fe400078ac0ff */
[----:B------:R-:W-:Y:S02]  /*8c0f0*/  LOP3.LUT R0, R0, 0xfeffffff, RZ, 0xc0, !PT ;  /* 0xfeffffff00007812 */ /* 0x000fe400078ec0ff */
[----:B------:R0:W-:Y:S02]  /*8c100*/  @!P0 STG.E.U8 desc[UR32][R14.64+0xe9], R11 ;  /* 0x0000e90b0e008986 */ /* 0x0001e4000c101120 */
[----:B------:R-:W-:Y:S01]  /*8c110*/  @P4 LOP3.LUT R0, R0, 0x1000000, RZ, 0xfc, !PT ;  /* 0x0100000000004812 */ /* 0x000fe200078efcff */
[----:B0-----:R-:W-:Y:S02]  /*8c120*/  IMAD.U32 R14, RZ, RZ, UR11 ;  /* 0x0000000bff0e7e24 */ /* 0x001fe4000f8e00ff */
[----:B------:R-:W-:-:S03]  /*8c130*/  IMAD.U32 R11, RZ, RZ, UR10 ;  /* 0x0000000aff0b7e24 */ /* 0x000fc6000f8e00ff */
[----:B------:R-:W-:Y:S02]  /*8c140*/  @!P6 IADD3 R14, P0, P2, R14, UR13, R24 ;  /* 0x0000000d0e0eec10 */ /* 0x000fe4000fa1e018 */
        /* <DEDUP_REMOVED lines=11> */
[----:B----4-:R-:W-:Y:S01]  /*8c200*/  FMUL R11, R12, UR27 ;  /* 0x0000001b0c0b7c20 */ /* 0x010fe20008400000 */
[----:B------:R-:W-:Y:S04]  /*8c210*/  @!P6 STL [R1+0x324], R15 ;  /* 0x0003240f0100e387 */ /* 0x000fe80000100800 */
[----:B------:R-:W4:Y:S01]  /*8c220*/  LDL.LU R12, [R1+0xee4] ;  /* 0x000ee400010c7983 */ /* 0x000f220000300800 */
        /* <DEDUP_REMOVED lines=10> */
[----:B--2---:R-:W-:-:S03]  /*8c2d0*/  FMUL R11, R10, UR27 ;  /* 0x0000001b0a0b7c20 */ /* 0x004fc60008400000 */
[----:B------:R-:W2:Y:S02]  /*8c2e0*/  LDL.LU R10, [R1+0xee8] ;  /* 0x000ee800010a7983 */ /* 0x000ea40000300800 */
[----:B------:R-:W-:-:S05]  /*8c2f0*/  F2FP.SATFINITE.E4M3.F32.PACK_AB_MERGE_C R11, RZ, R11, RZ ;  /* 0x0000000bff0b723e */ /* 0x000fca00048070ff */
[----:B------:R1:W-:Y:S01]  /*8c300*/  @!P4 STG.E.U8 desc[UR32][R40.64+0xe9], R11 ;  /* 0x0000e90b2800c986 */ /* 0x0003e2000c101120 */
[----:B------:R-:W-:Y:S01]  /*8c310*/  ISETP.LT.OR P4, PT, R28, 0x129, !P3 ;  /* 0x000001291c00780c */ /* 0x000fe20005f81670 */
[----:B0-----:R-:W-:Y:S02]  /*8c320*/  IMAD.U32 R14, RZ, RZ, UR11 ;  /* 0x0000000bff0e7e24 */ /* 0x001fe4000f8e00ff */
[----:B-1----:R-:W-:-:S10]  /*8c330*/  IMAD.U32 R11, RZ, RZ, UR10 ;  /* 0x0000000aff0b7e24 */ /* 0x002fd4000f8e00ff */
        /* <DEDUP_REMOVED lines=19> */
[----:B0-----:R-:W-:Y:S01]  /*8c470*/  @!P0 IADD3 R14, P2, R24, R14, RZ ;  /* 0x0000000e180e8210 */ /* 0x001fe20007f5e0ff */
[----:B----4-:R-:W-:Y:S02]  /*8c480*/  FMUL R11, R12, UR27 ;  /* 0x0000001b0c0b7c20 */ /* 0x010fe40008400000 */
[----:B------:R-:W4:Y:S02]  /*8c490*/  LDL.LU R12, [R1+0xef0] ;  /* 0x000ef000010c7983 */ /* 0x000f240000300800 */
[----:B------:R-:W-:Y:S01]  /*8c4a0*/  @!P0 IMAD.X R15, R29, 0x1, R15, P2 ;  /* 0x000000011d0f8824 */ /* 0x000fe200010e060f */
[----:B------:R-:W-:Y:S02]  /*8c4b0*/  F2FP.SATFINITE.E4M3.F32.PACK_AB_MERGE_C R11, RZ, R11, RZ ;  /* 0x0000000bff0b723e */ /* 0x000fe400048070ff */
[----:B------:R-:W-:-:S03]  /*8c4c0*/  LOP3.LUT P5, RZ, R0, 0x4000, RZ, 0xc0, !PT ;  /* 0x0000400000ff7812 */ /* 0x000fc600078ac0ff */
[----:B------:R0:W-:Y:S01]  /*8c4d0*/  @!P0 STG.E.U8 desc[UR32][R14.64+0xf1], R11 ;  /* 0x0000f10b0e008986 */ /* 0x0001e2000c101120 */
[----:B------:R-:W-:-:S04]  /*8c4e0*/  LOP3.LUT R0, R0, 0xffefffff, RZ, 0xc0, !PT ;  /* 0xffefffff00007812 */ /* 0x000fc800078ec0ff */
        /* <DEDUP_REMOVED lines=27> */
[----:B------:R0:W-:Y:S04]  /*8c6a0*/  @!P5 STL [R1+0x2b4], R14 ;  /* 0x0002b40e0100d387 */ /* 0x0001e80000100800 */
[----:B------:R-:W2:Y:S01]  /*8c6b0*/  LDL.LU R19, [R1+0xef8] ;  /* 0x000ef80001137983 */ /* 0x000ea20000300800 */
[----:B---3--:R-:W-:-:S05]  /*8c6c0*/  FMUL R11, R13, UR27 ;  /* 0x0000001b0d0b7c20 */ /* 0x008fca0008400000 */
        /* <DEDUP_REMOVED lines=8> */
[----:B------:R4:W-:Y:S04]  /*8c750*/  @!P4 STL [R1+0x2ac], R11 ;  /* 0x0002ac0b0100c387 */ /* 0x0009e80000100800 */
[----:B------:R-:W3:Y:S01]  /*8c760*/  LDL.LU R17, [R1+0xefc] ;  /* 0x000efc0001117983 */ /* 0x000ee20000300800 */
[----:B------:R-:W-:-:S02]  /*8c770*/  ISETP.LT.OR P0, PT, R28, 0xf9, !P1 ;  /* 0x000000f91c00780c */ /* 0x000fc40004f01670 */
[----:B------:R-:W-:Y:S01]  /*8c780*/  LOP3.LUT R0, R0, 0xfffbffff, RZ, 0xc0, !PT ;  /* 0xfffbffff00007812 */ /* 0x000fe200078ec0ff */
[----:B------:R-:W3:Y:S10]  /*8c790*/  LDL.LU R18, [R1+0xf00] ;  /* 0x000f000001127983 */ /* 0x000ef40000300800 */
[----:B------:R-:W0:Y:S02]  /*8c7a0*/  @!P0 LDC.64 R14, c[0x0][0x5c0] ;  /* 0x00017000ff0e8b82 */ /* 0x000e240000000a00 */
[----:B0-----:R-:W-:-:S05]  /*8c7b0*/  @!P0 IADD3 R14, P2, R24, R14, RZ ;  /* 0x0000000e180e8210 */ /* 0x001fca0007f5e0ff */
[----:B------:R-:W-:Y:S02]  /*8c7c0*/  @!P0 IMAD.X R15, R29, 0x1, R15, P2 ;  /* 0x000000011d0f8824 */ /* 0x000fe400010e060f */
[----:B----4-:R-:W-:-:S05]  /*8c7d0*/  FMUL R11, R12, UR27 ;  /* 0x0000001b0c0b7c20 */ /* 0x010fca0008400000 */
[----:B------:R-:W-:-:S05]  /*8c7e0*/  F2FP.SATFINITE.E4M3.F32.PACK_AB_MERGE_C R11, RZ, R11, RZ ;  /* 0x0000000bff0b723e */ /* 0x000fca00048070ff */
[----:B------:R0:W-:Y:S01]  /*8c7f0*/  @!P0 STG.E.U8 desc[UR32][R14.64+0xf8], R11 ;  /* 0x0000f80b0e008986 */ /* 0x0001e2000c101120 */
[----:B------:R-:W-:Y:S02]  /*8c800*/  ISETP.LT.OR P0, PT, R28, 0xfa, !P1 ;  /* 0x000000fa1c00780c */ /* 0x000fe40004f01670 */
[----:B------:R-:W-:-:S11]  /*8c810*/  @P6 LOP3.LUT R0, R0, 0x40000, RZ, 0xfc, !PT ;  /* 0x0004000000006812 */ /* 0x000fd600078efcff */
[----:B0-----:R-:W0:Y:S01]  /*8c820*/  @!P0 LDC.64 R14, c[0x0][0x5c0] ;  /* 0x00017000ff0e8b82 */ /* 0x001e220000000a00 */
[----:B------:R-:W-:-:S04]  /*8c830*/  LOP3.LUT R0, R0, 0xfffdffff, RZ, 0xc0, !PT ;  /* 0xfffdffff00007812 */ /* 0x000fc800078ec0ff */
[----:B------:R-:W-:-:S04]  /*8c840*/  @P5 LOP3.LUT R0, R0, 0x20000, RZ, 0xfc, !PT ;  /* 0x0002000000005812 */ /* 0x000fc800078efcff */
[----:B------:R-:W-:-:S04]  /*8c850*/  LOP3.LUT R0, R0, 0xfffeffff, RZ, 0xc0, !PT ;  /* 0xfffeffff00007812 */ /* 0x000fc800078ec0ff */
[----:B------:R-:W-:Y:S02]  /*8c860*/  @P4 LOP3.LUT R0, R0, 0x10000, RZ, 0xfc, !PT ;  /* 0x0001000000004812 */ /* 0x000fe400078efcff */
[----:B------:R-:W-:Y:S02]  /*8c870*/  ISETP.LT.OR P4, PT, R28, 0x13a, !P3 ;  /* 0x0000013a1c00780c */ /* 0x000fe40005f81670 */
[----:B0-----:R-:W-:-:S05]  /*8c880*/  @!P0 IADD3 R14, P2, R24, R14, RZ ;  /* 0x0000000e180e8210 */ /* 0x001fca0007f5e0ff */
[----:B------:R-:W-:Y:S01]  /*8c890*/  @!P0 IMAD.X R15, R29, 0x1, R15, P2 ;  /* 0x000000011d0f8824 */ /* 0x000fe200010e060f */
[----:B------:R-:W-:-:S05]  /*8c8a0*/  LOP3.LUT R0, R0, 0xffff7fff, RZ, 0xc0, !PT ;  /* 0xffff7fff00007812 */ /* 0x000fca00078ec0ff */
[----:B------:R-:W-:Y:S01]  /*8c8b0*/  @P4 LOP3.LUT R0, R0, 0x8000, RZ, 0xfc, !PT ;  /* 0x0000800000004812 */ /* 0x000fe200078efcff */
[----:B--2---:R-:W-:-:S05]  /*8c8c0*/  FMUL R11, R10, UR27 ;  /* 0x0000001b0a0b7c20 */ /* 0x004fca0008400000 */
[----:B------:R-:W-:-:S05]  /*8c8d0*/  F2FP.SATFINITE.E4M3.F32.PACK_AB_MERGE_C R11, RZ, R11, RZ ;  /* 0x0000000bff0b723e */ /* 0x000fca00048070ff */
[----:B------:R0:W-:Y:S02]  /*8c8e0*/  @!P0 STG.E.U8 desc[UR32][R14.64+0xf9], R11 ;  /* 0x0000f90b0e008986 */ /* 0x0001e4000c101120 */
[----:B0-----:R-:W-:Y:S02]  /*8c8f0*/  IMAD.U32 R14, RZ, RZ, UR11 ;  /* 0x0000000bff0e7e24 */ /* 0x001fe4000f8e00ff */
[----:B------:R-:W-:-:S03]  /*8c900*/  IMAD.U32 R11, RZ, RZ, UR10 ;  /* 0x0000000aff0b7e24 */ /* 0x000fc6000f8e00ff */
[----:B------:R-:W-:-:S04]  /*8c910*/  @!P4 IADD3 R10, P0, P2, R14, UR13, R24 ;  /* 0x0000000d0e0acc10 */ /* 0x000fc8000fa1e018 */
[----:B------:R-:W-:Y:S01]  /*8c920*/  @!P4 IADD3.X R12, R11, UR12, R29, P0, P2 ;  /* 0x0000000c0b0ccc10 */ /* 0x000fe200087e441d */
[----:B------:R0:W-:Y:S01]  /*8c930*/  @!P4 STL [R1+0x278], R10 ;  /* 0x0002780a0100c387 */ /* 0x0001e20000100800 */
[----:B------:R-:W-:-:S13]  /*8c940*/  ISETP.LT.OR P4, PT, R28, 0x141, !P3 ;  /* 0x000001411c00780c */ /* 0x000fda0005f81670 */
[----:B------:R-:W-:-:S04]  /*8c950*/  @!P4 IADD3 R13, P0, P2, R14, UR13, R24 ;  /* 0x0000000d0e0dcc10 */ /* 0x000fc8000fa1e018 */
[----:B0-----:R-:W-:Y:S01]  /*8c960*/  @!P4 IADD3.X R10, R11, UR12, R29, P0, P2 ;  /* 0x0000000c0b0acc10 */ /* 0x001fe200087e441d */
[----:B------:R-:W-:Y:S02]  /*8c970*/  FMUL R11, R19, UR27 ;  /* 0x0000001b130b7c20 */ /* 0x000fe40008400000 */
[----:B------:R-:W2:Y:S01]  /*8c980*/  LDL.LU R19, [R1+0xf04] ;  /* 0x000f040001137983 */ /* 0x000ea20000300800 */
[----:B------:R-:W-:Y:S02]  /*8c990*/  LOP3.LUT P6, RZ, R7, 0x800000, RZ, 0xc0, !PT ;  /* 0x0080000007ff7812 */ /* 0x000fe400078cc0ff */
[----:B------:R-:W-:-:S11]  /*8c9a0*/  F2FP.SATFINITE.E4M3.F32.PACK_AB_MERGE_C R11, RZ, R11, RZ ;  /* 0x0000000bff0b723e */ /* 0x000fd600048070ff */
[----:B------:R0:W-:Y:S01]  /*8c9b0*/  @!P6 STG.E.U8 desc[UR32][R50.64+0xf8], R11 ;  /* 0x0000f80b3200e986 */ /* 0x0001e2000c101120 */
[----:B------:R-:W-:Y:S01]  /*8c9c0*/  ISETP.LT.OR P6, PT, R28, 0x142, !P3 ;  /* 0x000001421c00780c */ /* 0x000fe20005fc1670 */
[----:B0-----:R-:W-:-:S12]  /*8c9d0*/  IMAD.U32 R11, RZ, RZ, UR10 ;  /* 0x0000000aff0b7e24 */ /* 0x001fd8000f8e00ff */
[----:B------:R-:W-:-:S04]  /*8c9e0*/  @!P6 IADD3 R50, P0, P2, R14, UR13, R24 ;  /* 0x0000000d0e32ec10 */ /* 0x000fc8000fa1e018 */
[----:B------:R-:W-:Y:S01]  /*8c9f0*/  @!P6 IADD3.X R51, R11, UR12, R29, P0, P2 ;  /* 0x0000000c0b33ec10 */ /* 0x000fe200087e441d */
[----:B---3--:R-:W-:Y:S02]  /*8ca00*/  FMUL R11, R17, UR27 ;  /* 0x0000001b110b7c20 */ /* 0x008fe40008400000 */
[----:B------:R-:W3:Y:S01]  /*8ca10*/  LDL.LU R17, [R1+0xf08] ;  /* 0x000f080001117983 */ /* 0x000ee20000300800 */
[----:B------:R-:W-:Y:S02]  /*8ca20*/  LOP3.LUT P5, RZ, R7, 0x1000000, RZ, 0xc0, !PT ;  /* 0x0100000007ff7812 */ /* 0x000fe400078ac0ff */
[----:B------:R-:W-:-:S11]  /*8ca30*/  F2FP.SATFINITE.E4M3.F32.PACK_AB_MERGE_C R11, RZ, R11, RZ ;  /* 0x0000000bff0b723e */ /* 0x000fd600048070ff */
[----:B------:R0:W-:Y:S01]  /*8ca40*/  @!P5 STG.E.U8 desc[UR32][R48.64+0xf9], R11 ;  /* 0x0000f90b3000d986 */ /* 0x0001e2000c101120 */
[----:B------:R-:W-:Y:S01]  /*8ca50*/  ISETP.LT.OR P5, PT, R28, 0x149, !P3 ;  /* 0x000001491c00780c */ /* 0x000fe20005fa1670 */
[----:B0-----:R-:W-:-:S12]  /*8ca60*/  IMAD.U32 R11, RZ, RZ, UR10 ;  /* 0x0000000aff0b7e24 */ /* 0x001fd8000f8e00ff */
[----:B------:R-:W-:-:S04]  /*8ca70*/  @!P5 IADD3 R46, P0, P2, R14, UR13, R24 ;  /* 0x0000000d0e2edc10 */ /* 0x000fc8000fa1e018 */
[----:B------:R-:W-:Y:S02]  /*8ca80*/  @!P5 IADD3.X R47, R11, UR12, R29, P0, P2 ;  /* 0x0000000c0b2fdc10 */ /* 0x000fe400087e441d */
[----:B------:R-:W-:Y:S01]  /*8ca90*/  ISETP.LT.OR P0, PT, R28, 0x101, !P1 ;  /* 0x000001011c00780c */ /* 0x000fe20004f01670 */
[----:B------:R-:W-:Y:S02]  /*8caa0*/  FMUL R11, R18, UR27 ;  /* 0x0000001b120b7c20 */ /* 0x000fe40008400000 */
[----:B------:R-:W4:Y:S10]  /*8cab0*/  LDL.LU R18, [R1+0xf0c] ;  /* 0x000f0c0001127983 */ /* 0x000f340000300800 */
[----:B------:R-:W0:Y:S01]  /*8cac0*/  @!P0 LDC.64 R14, c[0x0][0x5c0] ;  /* 0x00017000ff0e8b82 */ /* 0x000e220000000a00 */
[----:B------:R-:W-:-:S02]  /*8cad0*/  F2FP.SATFINITE.E4M3.F32.PACK_AB_MERGE_C R11, RZ, R11, RZ ;  /* 0x0000000bff0b723e */ /* 0x000fc400048070ff */
[----:B0-----:R-:W-:-:S05]  /*8cae0*/  @!P0 IADD3 R14, P2, R24, R14, RZ ;  /* 0x0000000e180e8210 */ /* 0x001fca0007f5e0ff */
[----:B------:R-:W-:-:S05]  /*8caf0*/  @!P0 IMAD.X R15, R29, 0x1, R15, P2 ;  /* 0x000000011d0f8824 */ /* 0x000fca00010e060f */
[----:B------:R0:W-:Y:S01]  /*8cb00*/  @!P0 STG.E.U8 desc[UR32][R14.64+0x100], R11 ;  /* 0x0001000b0e008986 */ /* 0x0001e2000c101120 */
[----:B------:R-:W-:Y:S02]  /*8cb10*/  ISETP.LT.OR P0, PT, R28, 0x102, !P1 ;  /* 0x000001021c00780c */ /* 0x000fe40004f01670 */
[----:B------:R-:W-:-:S11]  /*8cb20*/  LOP3.LUT R0, R0, 0xffffbfff, RZ, 0xc0, !PT ;  /* 0xffffbfff00007812 */ /* 0x000fd600078ec0ff */
[----:B0-----:R-:W0:Y:S01]  /*8cb30*/  @!P0 LDC.64 R14, c[0x0][0x5c0] ;  /* 0x00017000ff0e8b82 */ /* 0x001e220000000a00 */
[----:B------:R-:W-:-:S04]  /*8cb40*/  @P4 LOP3.LUT R0, R0, 0x4000, RZ, 0xfc, !PT ;  /* 0x0000400000004812 */ /* 0x000fc800078efcff */
        /* <DEDUP_REMOVED lines=9> */
[----:B--2---:R-:W-:Y:S02]  /*8cbe0*/  FMUL R11, R19, UR27 ;  /* 0x0000001b130b7c20 */ /* 0x004fe40008400000 */
[----:B------:R-:W2:Y:S03]  /*8cbf0*/  LDL.LU R19, [R1+0xf10] ;  /* 0x000f100001137983 */ /* 0x000ea60000300800 */
[----:B------:R-:W-:-:S05]  /*8cc00*/  F2FP.SATFINITE.E4M3.F32.PACK_AB_MERGE_C R11, RZ, R11, RZ ;  /* 0x0000000bff0b723e */ /* 0x000fca00048070ff */
[----:B------:R0:W-:Y:S02]  /*8cc10*/  @!P0 STG.E.U8 desc[UR32][R14.64+0x101], R11 ;  /* 0x0001010b0e008986 */ /* 0x0001e4000c101120 */
[----:B0-----:R-:W-:Y:S02]  /*8cc20*/  IMAD.U32 R14, RZ, RZ, UR11 ;  /* 0x0000000bff0e7e24 */ /* 0x001fe4000f8e00ff */
[----:B------:R-:W-:-:S03]  /*8cc30*/  IMAD.U32 R11, RZ, RZ, UR10 ;  /* 0x0000000aff0b7e24 */ /* 0x000fc6000f8e00ff */
[----:B------:R-:W-:-:S04]  /*8cc40*/  @!P5 IADD3 R42, P0, P2, R14, UR13, R24 ;  /* 0x0000000d0e2adc10 */ /* 0x000fc8000fa1e018 */
[----:B------:R-:W-:Y:S02]  /*8cc50*/  @!P5 IADD3.X R43, R11, UR12, R29, P0, P2 ;  /* 0x0000000c0b2bdc10 */ /* 0x000fe400087e441d */
[----:B------:R-:W-:-:S13]  /*8cc60*/  ISETP.LT.OR P5, PT, R28, 0x151, !P3 ;  /* 0x000001511c00780c */ /* 0x000fda0005fa1670 */
[----:B------:R-:W-:-:S04]  /*8cc70*/  @!P5 IADD3 R44, P0, P2, R14, UR13, R24 ;  /* 0x0000000d0e2cdc10 */ /* 0x000fc8000fa1e018 */
[----:B------:R-:W-:Y:S01]  /*8cc80*/  @!P5 IADD3.X R45, R11, UR12, R29, P0, P2 ;  /* 0x0000000c0b2ddc10 */ /* 0x000fe200087e441d */
[----:B---3--:R-:W-:Y:S02]  /*8cc90*/  FMUL R11, R17, UR27 ;  /* 0x0000001b110b7c20 */ /* 0x008fe40008400000 */
[----:B------:R-:W3:Y:S01]  /*8cca0*/  LDL.LU R17, [R1+0xf14] ;  /* 0x000f140001117983 */ /* 0x000ee20000300800 */
[----:B------:R-:W-:Y:S02]  /*8ccb0*/  LOP3.LUT R9, R9, 0xefffffff, RZ, 0xc0, !PT ;  /* 0xefffffff09097812 */ /* 0x000fe400078ec0ff */
[----:B------:R-:W-:Y:S02]  /*8ccc0*/  LOP3.LUT P2, RZ, R6, 0x20, RZ, 0xc0, !PT ;  /* 0x0000002006ff7812 */ /* 0x000fe4000784c0ff */
[----:B------:R-:W-:Y:S02]  /*8ccd0*/  @P5 LOP3.LUT R9, R9, 0x10000000, RZ, 0xfc, !PT ;  /* 0x1000000009095812 */ /* 0x000fe400078efcff */
[----:B------:R-:W-:-:S02]  /*8cce0*/  ISETP.LT.OR P5, PT, R28, 0x152, !P3 ;  /* 0x000001521c00780c */ /* 0x000fc40005fa1670 */
[----:B------:R-:W-:-:S07]  /*8ccf0*/  F2FP.SATFINITE.E4M3.F32.PACK_AB_MERGE_C R11, RZ, R11, RZ ;  /* 0x0000000bff0b723e */ /* 0x000fce00048070ff */
[----:B------:R0:W-:Y:S04]  /*8cd00*/  @!P2 STG.E.U8 desc[UR32][R54.64+0x100], R11 ;  /* 0x0001000b3600a986 */ /* 0x0001e8000c101120 */
[----:B------:R-:W-:Y:S01]  /*8cd10*/  @!P5 IADD3 R40, P0, P2, R14, UR13, R24 ;  /* 0x0000000d0e28dc10 */ /* 0x000fe2000fa1e018 */
[----:B0-----:R-:W-:-:S05]  /*8cd20*/  IMAD.U32 R11, RZ, RZ, UR10 ;  /* 0x0000000aff0b7e24 */ /* 0x001fca000f8e00ff */
[----:B------:R-:W-:Y:S01]  /*8cd30*/  @!P5 IADD3.X R41, R11, UR12, R29, P0, P2 ;  /* 0x0000000c0b29dc10 */ /* 0x000fe200087e441d */
[----:B----4-:R-:W-:Y:S02]  /*8cd40*/  FMUL R11, R18, UR27 ;  /* 0x0000001b120b7c20 */ /* 0x010fe40008400000 */
[----:B------:R-:W4:Y:S01]  /*8cd50*/  LDL.LU R18, [R1+0xf18] ;  /* 0x000f180001127983 */ /* 0x000f220000300800 */
        /* <DEDUP_REMOVED lines=48> */
[----:B------:R-:W-:Y:S01]  /*8d060*/  LOP3.LUT P4, RZ, R2, 0x10000, RZ, 0xc0, !PT ;  /* 0x0001000002ff7812 */ /* 0x000fe2000788c0ff */
[----:B--2---:R-:W-:Y:S02]  /*8d070*/  FMUL R11, R19, UR27 ;  /* 0x0000001b130b7c20 */ /* 0x004fe40008400000 */
[----:B------:R-:W2:Y:S04]  /*8d080*/  LDL.LU R19, [R1+0xf28] ;  /* 0x000f280001137983 */ /* 0x000ea80000300800 */
[----:B------:R-:W2:Y:S04]  /*8d090*/  LDL.LU R23, [R1+0xf2c] ;  /* 0x000f2c0001177983 */ /* 0x000ea80000300800 */
[----:B------:R-:W2:Y:S01]  /*8d0a0*/  LDL.LU R16, [R1+0xf30] ;  /* 0x000f300001107983 */ /* 0x000ea20000300800 */
[----:B------:R-:W-:-:S05]  /*8d0b0*/  F2FP.SATFINITE.E4M3.F32.PACK_AB_MERGE_C R11, RZ, R11, RZ ;  /* 0x0000000bff0b723e */ /* 0x000fca00048070ff */
[----:B------:R0:W-:Y:S01]  /*8d0c0*/  @!P4 STG.E.U8 desc[UR32][R56.64+0x109], R11 ;  /* 0x0001090b3800c986 */ /* 0x0001e2000c101120 */
[----:B------:R-:W-:Y:S01]  /*8d0d0*/  ISETP.LT.OR P4, PT, R28, 0x169, !P3 ;  /* 0x000001691c00780c */ /* 0x000fe20005f81670 */
[----:B0-----:R-:W-:-:S12]  /*8d0e0*/  IMAD.U32 R11, RZ, RZ, UR10 ;  /* 0x0000000aff0b7e24 */ /* 0x001fd8000f8e00ff */
[----:B------:R-:W-:-:S04]  /*8d0f0*/  @!P4 IADD3 R30, P0, P2, R14, UR13, R24 ;  /* 0x0000000d0e1ecc10 */ /* 0x000fc8000fa1e018 */
[----:B------:R-:W-:Y:S01]  /*8d100*/  @!P4 IADD3.X R31, R11, UR12, R29, P0, P2 ;  /* 0x0000000c0b1fcc10 */ /* 0x000fe200087e441d */
[----:B---3--:R-:W-:Y:S02]  /*8d110*/  FMUL R11, R17, UR27 ;  /* 0x0000001b110b7c20 */ /* 0x008fe40008400000 */
[----:B------:R-:W3:Y:S04]  /*8d120*/  LDL.LU R17, [R1+0xf34] ;  /* 0x000f340001117983 */ /* 0x000ee80000300800 */
[----:B------:R-:W3:Y:S04]  /*8d130*/  LDL.LU R52, [R1+0xf38] ;  /* 0x000f380001347983 */ /* 0x000ee80000300800 */
[----:B------:R-:W3:Y:S01]  /*8d140*/  LDL.LU R55, [R1+0xf3c] ;  /* 0x000f3c0001377983 */ /* 0x000ee20000300800 */
[----:B------:R-:W-:-:S03]  /*8d150*/  ISETP.LT.OR P0, PT, R28, 0x111, !P1 ;  /* 0x000001111c00780c */ /* 0x000fc60004f01670 */
[----:B------:R-:W3:Y:S01]  /*8d160*/  LDL.LU R48, [R1+0xf40] ;  /* 0x000f400001307983 */ /* 0x000ee20000300800 */
[----:B------:R-:W-:-:S03]  /*8d170*/  F2FP.SATFINITE.E4M3.F32.PACK_AB_MERGE_C R11, RZ, R11, RZ ;  /* 0x0000000bff0b723e */ /* 0x000fc600048070ff */
[----:B------:R-:W3:Y:S01]  /*8d180*/  LDL.LU R49, [R1+0xf44] ;  /* 0x000f440001317983 */ /* 0x000ee20000300800 */
[----:B------:R-:W-:Y:S02]  /*8d190*/  LOP3.LUT R0, R0, 0xffffffdf, RZ, 0xc0, !PT ;  /* 0xffffffdf00007812 */ /* 0x000fe400078ec0ff */
[----:B------:R-:W-:Y:S01]  /*8d1a0*/  LOP3.LUT R9, R9, 0xfdffffff, RZ, 0xc0, !PT ;  /* 0xfdffffff09097812 */ /* 0x000fe200078ec0ff */
[----:B------:R-:W3:Y:S02]  /*8d1b0*/  LDL.LU R53, [R1+0xf48] ;  /* 0x000f480001357983 */ /* 0x000ee40000300800 */
[----:B------:R-:W0:Y:S01]  /*8d1c0*/  @!P0 LDC.64 R14, c[0x0][0x5c0] ;  /* 0x00017000ff0e8b82 */ /* 0x000e220000000a00 */
[----:B------:R-:W-:Y:S01]  /*8d1d0*/  @P5 LOP3.LUT R0, R0, 0x20, RZ, 0xfc, !PT ;  /* 0x0000002000005812 */ /* 0x000fe200078efcff */
[----:B------:R-:W3:Y:S01]  /*8d1e0*/  LDL.LU R54, [R1+0xf4c] ;  /* 0x000f4c0001367983 */ /* 0x000ee20000300800 */
        /* <DEDUP_REMOVED lines=8> */
[----:B----4-:R-:W-:Y:S01]  /*8d270*/  FMUL R11, R18, UR27 ;  /* 0x0000001b120b7c20 */ /* 0x010fe20008400000 */
[----:B0-----:R-:W-:-:S04]  /*8d280*/  @!P0 IADD3 R14, P2, R24, R14, RZ ;  /* 0x0000000e180e8210 */ /* 0x001fc80007f5e0ff */
[----:B------:R-:W-:Y:S01]  /*8d290*/  F2FP.SATFINITE.E4M3.F32.PACK_AB_MERGE_C R11, RZ, R11, RZ ;  /* 0x0000000bff0b723e */ /* 0x000fe200048070ff */
        /* <DEDUP_REMOVED lines=10> */
[----:B------:R-:W-:Y:S02]  /*8d340*/  @!P4 IADD3 R26, P0, P2, R14, UR13, R24 ;  /* 0x0000000d0e1acc10 */ /* 0x000fe4000fa1e018 */
[----:B------:R-:W-:Y:S02]  /*8d350*/  @P4 LOP3.LUT R9, R9, 0x2000000, RZ, 0xfc, !PT ;  /* 0x0200000009094812 */ /* 0x000fe400078efcff */
[----:B------:R-:W-:Y:S02]  /*8d360*/  @!P4 IADD3.X R27, R11, UR12, R29, P0, P2 ;  /* 0x0000000c0b1bcc10 */ /* 0x000fe400087e441d */
[----:B------:R-:W-:Y:S02]  /*8d370*/  ISETP.LT.OR P4, PT, R28, 0x172, !P3 ;  /* 0x000001721c00780c */ /* 0x000fe40005f81670 */
[----:B------:R-:W-:-:S11]  /*8d380*/  LOP3.LUT P6, RZ, R5, 0x4, RZ, 0xc0, !PT ;  /* 0x0000000405ff7812 */ /* 0x000fd600078cc0ff */
[----:B------:R-:W-:Y:S01]  /*8d390*/  @!P4 IADD3 R18, P0, P2, R14, UR13, R24 ;  /* 0x0000000d0e12cc10 */ /* 0x000fe2000fa1e018 */
[----:B--2---:R-:W-:-:S05]  /*8d3a0*/  FMUL R11, R19, UR27 ;  /* 0x0000001b130b7c20 */ /* 0x004fca0008400000 */
[----:B------:R-:W-:-:S05]  /*8d3b0*/  F2FP.SATFINITE.E4M3.F32.PACK_AB_MERGE_C R11, RZ, R11, RZ ;  /* 0x0000000bff0b723e */ /* 0x000fca00048070ff */
[----:B------:R0:W-:Y:S02]  /*8d3c0*/  @!P5 STG.E.U8 desc[UR32][R62.64+0x110], R11 ;  /* 0x0001100b3e00d986 */ /* 0x0001e4000c101120 */
[----:B0-----:R-:W-:-:S05]  /*8d3d0*/  IMAD.U32 R11, RZ, RZ, UR10 ;  /* 0x0000000aff0b7e24 */ /* 0x001fca000f8e00ff */
[----:B------:R-:W-:Y:S01]  /*8d3e0*/  @!P4 IADD3.X R19, R11, UR12, R29, P0, P2 ;  /* 0x0000000c0b13cc10 */ /* 0x000fe200087e441d */
[----:B------:R-:W-:Y:S01]  /*8d3f0*/  FMUL R11, R23, UR27 ;  /* 0x0000001b170b7c20 */ /* 0x000fe20008400000 */
[----:B------:R-:W-:-:S04]  /*8d400*/  ISETP.LT.OR P0, PT, R28, 0x179, !P3 ;  /* 0x000001791c00780c */ /* 0x000fc80005f01670 */
[----:B------:R-:W-:-:S05]  /*8d410*/  F2FP.SATFINITE.E4M3.F32.PACK_AB_MERGE_C R11, RZ, R11, RZ ;  /* 0x0000000bff0b723e */ /* 0x000fca00048070ff */
[----:B------:R0:W-:Y:S04]  /*8d420*/  @!P6 STG.E.U8 desc[UR32][R60.64+0x111], R11 ;  /* 0x0001110b3c00e986 */ /* 0x0001e8000c101120 */
[----:B------:R-:W-:Y:S01]  /*8d430*/  @!P0 IADD3 R22, P2, P6, R14, UR13, R24 ;  /* 0x0000000d0e168c10 */ /* 0x000fe2000fe5e018 */
[----:B0-----:R-:W-:-:S05]  /*8d440*/  IMAD.U32 R11, RZ, RZ, UR10 ;  /* 0x0000000aff0b7e24 */ /* 0x001fca000f8e00ff */
[----:B------:R-:W-:Y:S02]  /*8d450*/  @!P0 IADD3.X R23, R11, UR12, R29, P2, P6 ;  /* 0x0000000c0b178c10 */ /* 0x000fe400097ec41d */
[----:B------:R-:W-:-:S13]  /*8d460*/  ISETP.LT.OR P2, PT, R28, 0x119, !P1 ;  /* 0x000001191c00780c */ /* 0x000fda0004f41670 */
[----:B------:R-:W0:Y:S01]  /*8d470*/  @!P2 LDC.64 R14, c[0x0][0x5c0] ;  /* 0x00017000ff0eab82 */ /* 0x000e220000000a00 */
[----:B------:R-:W-:-:S05]  /*8d480*/  FMUL R11, R16, UR27 ;  /* 0x0000001b100b7c20 */ /* 0x000fca0008400000 */
[----:B------:R-:W-:Y:S02]  /*8d490*/  F2FP.SATFINITE.E4M3.F32.PACK_AB_MERGE_C R11, RZ, R11, RZ ;  /* 0x0000000bff0b723e */ /* 0x000fe400048070ff */
[----:B0-----:R-:W-:-:S05]  /*8d4a0*/  @!P2 IADD3 R14, P6, R24, R14, RZ ;  /* 0x0000000e180ea210 */ /* 0x001fca0007fde0ff */
[----:B------:R-:W-:-:S05]  /*8d4b0*/  @!P2 IMAD.X R15, R29, 0x1, R15, P6 ;  /* 0x000000011d0fa824 */ /* 0x000fca00030e060f */
[----:B------:R0:W-:Y:S01]  /*8d4c0*/  @!P2 STG.E.U8 desc[UR32][R14.64+0x118], R11 ;  /* 0x0001180b0e00a986 */ /* 0x0001e2000c101120 */
[----:B------:R-:W-:-:S13]  /*8d4d0*/  ISETP.LT.OR P2, PT, R28, 0x11a, !P1 ;  /* 0x0000011a1c00780c */ /* 0x000fda0004f41670 */
[----:B0-----:R-:W0:Y:S01]  /*8d4e0*/  @!P2 LDC.64 R14, c[0x0][0x5c0] ;  /* 0x00017000ff0eab82 */ /* 0x001e220000000a00 */
[----:B---3--:R-:W-:Y:S01]  /*8d4f0*/  FMUL R11, R17, UR27 ;  /* 0x0000001b110b7c20 */ /* 0x008fe20008400000 */
[----:B------:R-:W-:-:S04]  /*8d500*/  ISETP.LT.OR P3, PT, R28, 0x17a, !P3 ;  /* 0x0000017a1c00780c */ /* 0x000fc80005f61670 */
[----:B------:R-:W-:Y:S02]  /*8d510*/  F2FP.SATFINITE.E4M3.F32.PACK_AB_MERGE_C R11, RZ, R11, RZ ;  /* 0x0000000bff0b723e */ /* 0x000fe400048070ff */
[----:B------:R-:W-:Y:S02]  /*8d520*/  LOP3.LUT R9, R9, 0xfbffffff, RZ, 0xc0, !PT ;  /* 0xfbffffff09097812 */ /* 0x000fe400078ec0ff */
[----:B0-----:R-:W-:-:S05]  /*8d530*/  @!P2 IADD3 R14, P6, R24, R14, RZ ;  /* 0x0000000e180ea210 */ /* 0x001fca0007fde0ff */
[----:B------:R-:W-:-:S05]  /*8d540*/  @!P2 IMAD.X R15, R29, 0x1, R15, P6 ;  /* 0x000000011d0fa824 */ /* 0x000fca00030e060f */
[----:B------:R0:W-:Y:S01]  /*8d550*/  @!P2 STG.E.U8 desc[UR32][R14.64+0x119], R11 ;  /* 0x0001190b0e00a986 */ /* 0x0001e2000c101120 */
[----:B------:R-:W-:Y:S02]  /*8d560*/  @P0 LOP3.LUT R9, R9, 0x4000000, RZ, 0xfc, !PT ;  /* 0x0400000009090812 */ /* 0x000fe400078efcff */
[----:B------:R-:W-:Y:S01]  /*8d570*/  LOP3.LUT P0, RZ, R5, 0x80000000, RZ, 0xc0, !PT ;  /* 0x8000000005ff7812 */ /* 0x000fe2000780c0ff */
[----:B0-----:R-:W-:Y:S02]  /*8d580*/  IMAD.U32 R14, RZ, RZ, UR11 ;  /* 0x0000000bff0e7e24 */ /* 0x001fe4000f8e00ff */
[----:B------:R-:W-:-:S03]  /*8d590*/  IMAD.U32 R11, RZ, RZ, UR10 ;  /* 0x0000000aff0b7e24 */ /* 0x000fc6000f8e00ff */
[----:B------:R-:W-:-:S04]  /*8d5a0*/  @!P3 IADD3 R17, P2, P6, R14, UR13, R24 ;  /* 0x0000000d0e11bc10 */ /* 0x000fc8000fe5e018 */
[----:B------:R-:W-:Y:S01]  /*8d5b0*/  @!P3 IADD3.X R16, R11, UR12, R29, P2, P6 ;  /* 0x0000000c0b10bc10 */ /* 0x000fe200097ec41d */
[----:B------:R-:W-:-:S05]  /*8d5c0*/  FMUL R11, R52, UR27 ;  /* 0x0000001b340b7c20 */ /* 0x000fca0008400000 */
[----:B------:R-:W-:-:S05]  /*8d5d0*/  F2FP.SATFINITE.E4M3.F32.PACK_AB_MERGE_C R11, RZ, R11, RZ ;  /* 0x0000000bff0b723e */ /* 0x000fca00048070ff */
[----:B------:R0:W-:Y:S02]  /*8d5e0*/  @!P0 STG.E.U8 desc[UR32][R66.64+0x118], R11 ;  /* 0x0001180b42008986 */ /* 0x0001e4000c101120 */
[----:B0-----:R-:W-:Y:S02]  /*8d5f0*/  FMUL R11, R55, UR27 ;  /* 0x0000001b370b7c20 */ /* 0x001fe40008400000 */
[----:B------:R-:W2:Y:S01]  /*8d600*/  LDL.LU R55, [R1+0xf50] ;  /* 0x000f500001377983 */ /* 0x000ea20000300800 */
[----:B------:R-:W-:Y:S02]  /*8d610*/  ISETP.LT.OR P2, PT, R28, 0x121, !P1 ;  /* 0x000001211c00780c */ /* 0x000fe40004f41670 */
[----:B------:R-:W-:Y:S02]  /*8d620*/  LOP3.LUT P5, RZ, R5, 0x40000, RZ, 0xc0, !PT ;  /* 0x0004000005ff7812 */ /* 0x000fe400078ac0ff */
[----:B------:R-:W-:-:S09]  /*8d630*/  F2FP.SATFINITE.E4M3.F32.PACK_AB_MERGE_C R11, RZ, R11, RZ ;  /* 0x0000000bff0b723e */ /* 0x000fd200048070ff */
[----:B------:R-:W0:Y:S02]  /*8d640*/  @!P2 LDC.64 R14, c[0x0][0x5c0] ;  /* 0x00017000ff0eab82 */ /* 0x000e240000000a00 */
[----:B------:R1:W-:Y:S02]  /*8d650*/  @!P5 STG.E.U8 desc[UR32][R64.64+0x119], R11 ;  /* 0x0001190b4000d986 */ /* 0x0003e4000c101120 */
[----:B-1----:R-:W-:Y:S02]  /*8d660*/  FMUL R11, R48, UR27 ;  /* 0x0000001b300b7c20 */ /* 0x002fe40008400000 */
[----:B------:R-:W3:Y:S04]  /*8d670*/  LDL.LU R48, [R1+0xf54] ;  /* 0x000f540001307983 */ /* 0x000ee80000300800 */
[----:B------:R-:W4:Y:S01]  /*8d680*/  LDL.LU R52, [R1+0xf58] ;  /* 0x000f580001347983 */ /* 0x000f220000300800 */
[----:B0-----:R-:W-:-:S02]  /*8d690*/  @!P2 IADD3 R14, P6, R24, R14, RZ ;  /* 0x0000000e180ea210 */ /* 0x001fc40007fde0ff */
[----:B------:R-:W-:-:S03]  /*8d6a0*/  F2FP.SATFINITE.E4M3.F32.PACK_AB_MERGE_C R11, RZ, R11, RZ ;  /* 0x0000000bff0b723e */ /* 0x000fc600048070ff */
[----:B------:R-:W-:-:S05]  /*8d6b0*/  @!P2 IMAD.X R15, R29, 0x1, R15, P6 ;  /* 0x000000011d0fa824 */ /* 0x000fca00030e060f */
[----:B------:R0:W-:Y:S02]  /*8d6c0*/  @!P2 STG.E.U8 desc[UR32][R14.64+0x120], R11 ;  /* 0x0001200b0e00a986 */ /* 0x0001e4000c101120 */
[----:B0-----:R-:W-:Y:S02]  /*8d6d0*/  FMUL R11, R49, UR27 ;  /* 0x0000001b310b7c20 */ /* 0x001fe40008400000 */
[----:B------:R-:W4:Y:S01]  /*8d6e0*/  LDL.LU R49, [R1+0xf5c] ;  /* 0x000f5c0001317983 */ /* 0x000f220000300800 */
[----:B------:R-:W-:-:S13]  /*8d6f0*/  ISETP.LT.OR P2, PT, R28, 0x122, !P1 ;  /* 0x000001221c00780c */ /* 0x000fda0004f41670 */
[----:B------:R-:W0:Y:S01]  /*8d700*/  @!P2 LDC.64 R14, c[0x0][0x5c0] ;  /* 0x00017000ff0eab82 */ /* 0x000e220000000a00 */
[----:B------:R-:W-:Y:S02]  /*8d710*/  F2FP.SATFINITE.E4M3.F32.PACK_AB_MERGE_C R11, RZ, R11, RZ ;  /* 0x0000000bff0b723e */ /* 0x000fe400048070ff */
[----:B------:R-:W-:-:S04]  /*8d720*/  LOP3.LUT R9, R9, 0xf7ffffff, RZ, 0xc0, !PT ;  /* 0xf7ffffff09097812 */ /* 0x000fc800078ec0ff */
[----:B------:R-:W-:Y:S02]  /*8d730*/  @P3 LOP3.LUT R9, R9, 0x8000000, RZ, 0xfc, !PT ;  /* 0x0800000009093812 */ /* 0x000fe400078efcff */
[----:B------:R-:W-:Y:S02]  /*8d740*/  LOP3.LUT P3, RZ, R5, 0x40000000, RZ, 0xc0, !PT ;  /* 0x4000000005ff7812 */ /* 0x000fe4000786c0ff */
[----:B0-----:R-:W-:-:S05]  /*8d750*/  @!P2 IADD3 R14, P6, R24, R14, RZ ;  /* 0x0000000e180ea210 */ /* 0x001fca0007fde0ff */
[----:B------:R-:W-:-:S05]  /*8d760*/  @!P2 IMAD.X R15, R29, 0x1, R15, P6 ;  /* 0x000000011d0fa824 */ /* 0x000fca00030e060f */
[----:B------:R0:W-:Y:S01]  /*8d770*/  @!P2 STG.E.U8 desc[UR32][R14.64+0x121], R11 ;  /* 0x0001210b0e00a986 */ /* 0x0001e2000c101120 */
[----:B------:R-:W-:Y:S01]  /*8d780*/  ISETP.LT.OR P2, PT, R28, 0x129, !P1 ;  /* 0x000001291c00780c */ /* 0x000fe20004f41670 */
[----:B0-----:R-:W-:-:S12]  /*8d790*/  FMUL R11, R53, UR27 ;  /* 0x0000001b350b7c20 */ /* 0x001fd80008400000 */
[----:B------:R-:W0:Y:S01]  /*8d7a0*/  @!P2 LDC.64 R14, c[0x0][0x5c0] ;  /* 0x00017000ff0eab82 */ /* 0x000e220000000a00 */
[----:B------:R-:W-:-:S05]  /*8d7b0*/  F2FP.SATFINITE.E4M3.F32.PACK_AB_MERGE_C R11, RZ, R11, RZ ;  /* 0x0000000bff0b723e */ /* 0x000fca00048070ff */
[----:B------:R1:W-:Y:S01]  /*8d7c0*/  @!P3 STG.E.U8 desc[UR32][R70.64+0x120], R11 ;  /* 0x0001200b4600b986 */ /* 0x0003e2000c101120 */
[----:B------:R-:W-:-:S04]  /*8d7d0*/  LOP3.LUT R0, R0, 0xfffffffe, RZ, 0xc0, !PT ;  /* 0xfffffffe00007812 */ /* 0x000fc800078ec0ff */
[----:B------:R-:W-:Y:S01]  /*8d7e0*/  @P4 LOP3.LUT R0, R0, 0x1, RZ, 0xfc, !PT ;  /* 0x0000000100004812 */ /* 0x000fe200078efcff */
[----:B-1----:R-:W-:Y:S02]  /*8d7f0*/  FMUL R11, R54, UR27 ;  /* 0x0000001b360b7c20 */ /* 0x002fe40008400000 */
[----:B------:R-:W4:Y:S01]  /*8d800*/  LDL.LU R54, [R1+0xf60] ;  /* 0x000f600001367983 */ /* 0x000f220000300800 */
[----:B------:R-:W-:Y:S02]  /*8d810*/  LOP3.LUT P4, RZ, R5, 0x20000, RZ, 0xc0, !PT ;  /* 0x0002000005ff7812 */ /* 0x000fe4000788c0ff */
[----:B------:R-:W-:Y:S02]  /*8d820*/  F2FP.SATFINITE.E4M3.F32.PACK_AB_MERGE_C R11, RZ, R11, RZ ;  /* 0x0000000bff0b723e */ /* 0x000fe400048070ff */
[----:B0-----:R-:W-:-:S09]  /*8d830*/  @!P2 IADD3 R14, P6, R24, R14, RZ ;  /* 0x0000000e180ea210 */ /* 0x001fd20007fde0ff */
[----:B------:R2:W-:Y:S01]  /*8d840*/  @!P4 STG.E.U8 desc[UR32][R68.64+0x121], R11 ;  /* 0x0001210b4400c986 */ /* 0x0005e2000c101120 */
[----:B------:R-:W-:Y:S01]  /*8d850*/  @!P2 IMAD.X R15, R29, 0x1, R15, P6 ;  /* 0x000000011d0fa824 */ /* 0x000fe200030e060f */
[----:B------:R-:W-:Y:S01]  /*8d860*/  LOP3.LUT P0, RZ, R5, 0x20000000, RZ, 0xc0, !PT ;  /* 0x2000000005ff7812 */ /* 0x000fe2000780c0ff */
[----:B--2---:R-:W-:Y:S02]  /*8d870*/  FMUL R11, R55, UR27 ;  /* 0x0000001b370b7c20 */ /* 0x004fe40008400000 */
[----:B------:R-:W2:Y:S03]  /*8d880*/  LDL.LU R55, [R1+0xf64] ;  /* 0x000f640001377983 */ /* 0x000ea60000300800 */
[----:B------:R-:W-:Y:S01]  /*8d890*/  F2FP.SATFINITE.E4M3.F32.PACK_AB_MERGE_C R11, RZ, R11, RZ ;  /* 0x0000000bff0b723e */ /* 0x000fe200048070ff */
[----:B------:R-:W2:Y:S04]  /*8d8a0*/  LDL.LU R53, [R1+0xf68] ;  /* 0x000f680001357983 */ /* 0x000ea80000300800 */
[----:B------:R0:W-:Y:S01]  /*8d8b0*/  @!P2 STG.E.U8 desc[UR32][R14.64+0x128], R11 ;  /* 0x0001280b0e00a986 */ /* 0x0001e2000c101120 */
[----:B------:R-:W-:-:S13]  /*8d8c0*/  ISETP.LT.OR P2, PT, R28, 0x12a, !P1 ;  /* 0x0000012a1c00780c */ /* 0x000fda0004f41670 */
[----:B0-----:R-:W0:Y:S01]  /*8d8d0*/  @!P2 LDC.64 R14, c[0x0][0x5c0] ;  /* 0x00017000ff0eab82 */ /* 0x001e220000000a00 */
[----:B---3--:R-:W-:Y:S02]  /*8d8e0*/  FMUL R11, R48, UR27 ;  /* 0x0000001b300b7c20 */ /* 0x008fe40008400000 */
[----:B------:R-:W3:Y:S03]  /*8d8f0*/  LDL.LU R48, [R1+0xf6c] ;  /* 0x000f6c0001307983 */ /* 0x000ee60000300800 */
[----:B------:R-:W-:Y:S02]  /*8d900*/  F2FP.SATFINITE.E4M3.F32.PACK_AB_MERGE_C R11, RZ, R11, RZ ;  /* 0x0000000bff0b723e */ /* 0x000fe400048070ff */
[----:B0-----:R-:W-:-:S05]  /*8d910*/  @!P2 IADD3 R14, P6, R24, R14, RZ ;  /* 0x0000000e180ea210 */ /* 0x001fca0007fde0ff */
[----:B------:R-:W-:-:S05]  /*8d920*/  @!P2 IMAD.X R15, R29, 0x1, R15, P6 ;  /* 0x000000011d0fa824 */ /* 0x000fca00030e060f */
[----:B------:R4:W-:Y:S02]  /*8d930*/  @!P2 STG.E.U8 desc[UR32][R14.64+0x129], R11 ;  /* 0x0001290b0e00a986 */ /* 0x0009e4000c101120 */
[----:B----4-:R-:W-:-:S05]  /*8d940*/  FMUL R11, R52, UR27 ;  /* 0x0000001b340b7c20 */ /* 0x010fca0008400000 */
[----:B------:R-:W-:-:S05]  /*8d950*/  F2FP.SATFINITE.E4M3.F32.PACK_AB_MERGE_C R11, RZ, R11, RZ ;  /* 0x0000000bff0b723e */ /* 0x000fca00048070ff */
[----:B------:R0:W-:Y:S02]  /*8d960*/  @!P0 STG.E.U8 desc[UR32][R74.64+0x128], R11 ;  /* 0x0001280b4a008986 */ /* 0x0001e4000c101120 */
[----:B0-----:R-:W-:Y:S02]  /*8d970*/  FMUL R11, R49, UR27 ;  /* 0x0000001b310b7c20 */ /* 0x001fe40008400000 */
[----:B------:R-:W4:Y:S01]  /*8d980*/  LDL.LU R49, [R1+0xf70] ;  /* 0x000f700001317983 */ /* 0x000f220000300800 */
[----:B------:R-:W-:Y:S02]  /*8d990*/  ISETP.LT.OR P2, PT, R28, 0x131, !P1 ;  /* 0x000001311c00780c */ /* 0x000fe40004f41670 */
[----:B------:R-:W-:-:S11]  /*8d9a0*/  LOP3.LUT P5, RZ, R5, 0x10000, RZ, 0xc0, !PT ;  /* 0x0001000005ff7812 */ /* 0x000fd600078ac0ff */
[----:B------:R-:W0:Y:S01]  /*8d9b0*/  @!P2 LDC.64 R14, c[0x0][0x5c0] ;  /* 0x00017000ff0eab82 */ /* 0x000e220000000a00 */
[----:B------:R-:W-:-:S05]  /*8d9c0*/  F2FP.SATFINITE.E4M3.F32.PACK_AB_MERGE_C R11, RZ, R11, RZ ;  /* 0x0000000bff0b723e */ /* 0x000fca00048070ff */
[----:B------:R1:W-:Y:S01]  /*8d9d0*/  @!P5 STG.E.U8 desc[UR32][R72.64+0x129], R11 ;  /* 0x0001290b4800d986 */ /* 0x0003e2000c101120 */
[----:B0-----:R-:W-:-:S05]  /*8d9e0*/  @!P2 IADD3 R14, P6, R24, R14, RZ ;  /* 0x0000000e180ea210 */ /* 0x001fca0007fde0ff */
[----:B------:R-:W-:Y:S02]  /*8d9f0*/  @!P2 IMAD.X R15, R29, 0x1, R15, P6 ;  /* 0x000000011d0fa824 */ /* 0x000fe400030e060f */
[----:B-1----:R-:W-:Y:S02]  /*8da00*/  FMUL R11, R54, UR27 ;  /* 0x0000001b360b7c20 */ /* 0x002fe40008400000 */
[----:B------:R-:W4:Y:S03]  /*8da10*/  LDL.LU R54, [R1+0xf74] ;  /* 0x000f740001367983 */ /* 0x000f260000300800 */
[----:B------:R-:W-:Y:S01]  /*8da20*/  F2FP.SATFINITE.E4M3.F32.PACK_AB_MERGE_C R11, RZ, R11, RZ ;  /* 0x0000000bff0b723e */ /* 0x000fe200048070ff */
[----:B------:R-:W4:Y:S04]  /*8da30*/  LDL.LU R52, [R1+0xf78] ;  /* 0x000f780001347983 */ /* 0x000f280000300800 */
[----:B------:R0:W-:Y:S01]  /*8da40*/  @!P2 STG.E.U8 desc[UR32][R14.64+0x130], R11 ;  /* 0x0001300b0e00a986 */ /* 0x0001e2000c101120 */
[----:B------:R-:W-:-:S13]  /*8da50*/  ISETP.LT.OR P2, PT, R28, 0x132, !P1 ;  /* 0x000001321c00780c */ /* 0x000fda0004f41670 */
[----:B0-----:R-:W0:Y:S01]  /*8da60*/  @!P2 LDC.64 R14, c[0x0][0x5c0] ;  /* 0x00017000ff0eab82 */ /* 0x001e220000000a00 */
[----:B------:R-:W-:Y:S02]  /*8da70*/  LOP3.LUT P3, RZ, R5, 0x10000000, RZ, 0xc0, !PT ;  /* 0x1000000005ff7812 */ /* 0x000fe4000786c0ff */
[----:B0-----:R-:W-:-:S05]  /*8da80*/  @!P2 IADD3 R14, P6, R24, R14, RZ ;  /* 0x0000000e180ea210 */ /* 0x001fca0007fde0ff */
[----:B------:R-:W-:Y:S01]  /*8da90*/  @!P2 IMAD.X R15, R29, 0x1, R15, P6 ;  /* 0x000000011d0fa824 */ /* 0x000fe200030e060f */
[----:B------:R-:W-:Y:S01]  /*8daa0*/  LOP3.LUT P4, RZ, R5, 0x8000, RZ, 0xc0, !PT ;  /* 0x0000800005ff7812 */ /* 0x000fe2000788c0ff */
[----:B--2---:R-:W-:Y:S02]  /*8dab0*/  FMUL R11, R55, UR27 ;  /* 0x0000001b370b7c20 */ /* 0x004fe40008400000 */
[----:B------:R-:W2:Y:S03]  /*8dac0*/  LDL.LU R55, [R1+0xf7c] ;  /* 0x000f7c0001377983 */ /* 0x000ea60000300800 */
[----:B------:R-:W-:-:S05]  /*8dad0*/  F2FP.SATFINITE.E4M3.F32.PACK_AB_MERGE_C R11, RZ, R11, RZ ;  /* 0x0000000bff0b723e */ /* 0x000fca00048070ff */
[----:B------:R0:W-:Y:S02]  /*8dae0*/  @!P2 STG.E.U8 desc[UR32][R14.64+0x131], R11 ;  /* 0x0001310b0e00a986 */ /* 0x0001e4000c101120 */
[----:B0-----:R-:W-:-:S05]  /*8daf0*/  FMUL R11, R53, UR27 ;  /* 0x0000001b350b7c20 */ /* 0x001fca0008400000 */
[----:B------:R-:W-:-:S05]  /*8db00*/  F2FP.SATFINITE.E4M3.F32.PACK_AB_MERGE_C R11, RZ, R11, RZ ;  /* 0x0000000bff0b723e */ /* 0x000fca00048070ff */
[----:B------:R3:W-:Y:S02]  /*8db10*/  @!P3 STG.E.U8 desc[UR32][R78.64+0x130], R11 ;  /* 0x0001300b4e00b986 */ /* 0x0007e4000c101120 */
[----:B---3--:R-:W-:Y:S02]  /*8db20*/  FMUL R11, R48, UR27 ;  /* 0x0000001b300b7c20 */ /* 0x008fe40008400000 */
[----:B------:R-:W3:Y:S03]  /*8db30*/  LDL.LU R48, [R1+0xf80] ;  /* 0x000f800001307983 */ /* 0x000ee60000300800 */
[----:B------:R-:W-:-:S05]  /*8db40*/  F2FP.SATFINITE.E4M3.F32.PACK_AB_MERGE_C R11, RZ, R11, RZ ;  /* 0x0000000bff0b723e */ /* 0x000fca00048070ff */
[----:B------:R4:W-:Y:S02]  /*8db50*/  @!P4 STG.E.U8 desc[UR32][R76.64+0x131], R11 ;  /* 0x0001310b4c00c986 */ /* 0x0009e4000c101120 */
[----:B----4-:R-:W-:Y:S02]  /*8db60*/  FMUL R11, R49, UR27 ;  /* 0x0000001b310b7c20 */ /* 0x010fe40008400000 */
[----:B------:R-:W4:Y:S01]  /*8db70*/  LDL.LU R49, [R1+0xf84] ;  /* 0x000f840001317983 */ /* 0x000f220000300800 */
[----:B------:R-:W-:Y:S02]  /*8db80*/  ISETP.LT.OR P2, PT, R28, 0x139, !P1 ;  /* 0x000001391c00780c */ /* 0x000fe40004f41670 */
[----:B------:R-:W-:Y:S01]  /*8db90*/  F2FP.SATFINITE.E4M3.F32.PACK_AB_MERGE_C R11, RZ, R11, RZ ;  /* 0x0000000bff0b723e */ /* 0x000fe200048070ff */
[----:B------:R-:W4:Y:S10]  /*8dba0*/  LDL.LU R53, [R1+0xf88] ;  /* 0x000f880001357983 */ /* 0x000f340000300800 */
[----:B------:R-:W0:Y:S02]  /*8dbb0*/  @!P2 LDC.64 R14, c[0x0][0x5c0] ;  /* 0x00017000ff0eab82 */ /* 0x000e240000000a00 */
[----:B0-----:R-:W-:-:S05]  /*8dbc0*/  @!P2 IADD3 R14, P6, R24, R14, RZ ;  /* 0x0000000e180ea210 */ /* 0x001fca0007fde0ff */
[----:B------:R-:W-:-:S05]  /*8dbd0*/  @!P2 IMAD.X R15, R29, 0x1, R15, P6 ;  /* 0x000000011d0fa824 */ /* 0x000fca00030e060f */
[----:B------:R0:W-:Y:S01]  /*8dbe0*/  @!P2 STG.E.U8 desc[UR32][R14.64+0x138], R11 ;  /* 0x0001380b0e00a986 */ /* 0x0001e2000c101120 */
[----:B------:R-:W-:-:S13]  /*8dbf0*/  ISETP.LT.OR P2, PT, R28, 0x13a, !P1 ;  /* 0x0000013a1c00780c */ /* 0x000fda0004f41670 */
[----:B0-----:R-:W0:Y:S01]  /*8dc00*/  @!P2 LDC.64 R14, c[0x0][0x5c0] ;  /* 0x00017000ff0eab82 */ /* 0x001e220000000a00 */
[----:B------:R-:W-:Y:S02]  /*8dc10*/  FMUL R11, R54, UR27 ;  /* 0x0000001b360b7c20 */ /* 0x000fe40008400000 */
[----:B------:R-:W4:Y:S03]  /*8dc20*/  LDL.LU R54, [R1+0xf8c] ;  /* 0x000f8c0001367983 */ /* 0x000f260000300800 */
[----:B------:R-:W-:Y:S02]  /*8dc30*/  F2FP.SATFINITE.E4M3.F32.PACK_AB_MERGE_C R11, RZ, R11, RZ ;  /* 0x0000000bff0b723e */ /* 0x000fe400048070ff */
[----:B------:R-:W-:Y:S02]  /*8dc40*/  LOP3.LUT P0, RZ, R5, 0x8000000, RZ, 0xc0, !PT ;  /* 0x0800000005ff7812 */ /* 0x000fe4000780c0ff */
[----:B0-----:R-:W-:-:S05]  /*8dc50*/  @!P2 IADD3 R14, P6, R24, R14, RZ ;  /* 0x0000000e180ea210 */ /* 0x001fca0007fde0ff */
[----:B------:R-:W-:-:S05]  /*8dc60*/  @!P2 IMAD.X R15, R29, 0x1, R15, P6 ;  /* 0x000000011d0fa824 */ /* 0x000fca00030e060f */
[----:B------:R0:W-:Y:S02]  /*8dc70*/  @!P2 STG.E.U8 desc[UR32][R14.64+0x139], R11 ;  /* 0x0001390b0e00a986 */ /* 0x0001e4000c101120 */
[----:B0-----:R-:W-:-:S05]  /*8dc80*/  FMUL R11, R52, UR27 ;  /* 0x0000001b340b7c20 */ /* 0x001fca0008400000 */
[----:B------:R-:W-:-:S05]  /*8dc90*/  F2FP.SATFINITE.E4M3.F32.PACK_AB_MERGE_C R11, RZ, R11, RZ ;  /* 0x0000000bff0b723e */ /* 0x000fca00048070ff */
[----:B------:R2:W-:Y:S01]  /*8dca0*/  @!P0 STG.E.U8 desc[UR32][R82.64+0x138], R11 ;  /* 0x0001380b52008986 */ /* 0x0005e2000c101120 */
[----:B------:R-:W-:Y:S02]  /*8dcb0*/  ISETP.LT.OR P2, PT, R28, 0x141, !P1 ;  /* 0x000001411c00780c */ /* 0x000fe40004f41670 */
[----:B------:R-:W-:-:S11]  /*8dcc0*/  LOP3.LUT P5, RZ, R5, 0x4000, RZ, 0xc0, !PT ;  /* 0x0000400005ff7812 */ /* 0x000fd600078ac0ff */
[----:B------:R-:W0:Y:S01]  /*8dcd0*/  @!P2 LDC.64 R14, c[0x0][0x5c0] ;  /* 0x00017000ff0eab82 */ /* 0x000e220000000a00 */
[----:B--2---:R-:W-:Y:S02]  /*8dce0*/  FMUL R11, R55, UR27 ;  /* 0x0000001b370b7c20 */ /* 0x004fe40008400000 */
[----:B------:R-:W2:Y:S03]  /*8dcf0*/  LDL.LU R55, [R1+0xf90] ;  /* 0x000f900001377983 */ /* 0x000ea60000300800 */
[----:B------:R-:W-:-:S05]  /*8dd00*/  F2FP.SATFINITE.E4M3.F32.PACK_AB_MERGE_C R11, RZ, R11, RZ ;  /* 0x0000000bff0b723e */ /* 0x000fca00048070ff */
[----:B------:R3:W-:Y:S01]  /*8dd10*/  @!P5 STG.E.U8 desc[UR32][R80.64+0x139], R11 ;  /* 0x0001390b5000d986 */ /* 0x0007e2000c101120 */
[----:B0-----:R-:W-:-:S05]  /*8dd20*/  @!P2 IADD3 R14, P6, R24, R14, RZ ;  /* 0x0000000e180ea210 */ /* 0x001fca0007fde0ff */
[----:B------:R-:W-:Y:S02]  /*8dd30*/  @!P2 IMAD.X R15, R29, 0x1, R15, P6 ;  /* 0x000000011d0fa824 */ /* 0x000fe400030e060f */
[----:B---3--:R-:W-:Y:S02]  /*8dd40*/  FMUL R11, R48, UR27 ;  /* 0x0000001b300b7c20 */ /* 0x008fe40008400000 */
[----:B------:R-:W3:Y:S04]  /*8dd50*/  LDL.LU R48, [R1+0xf94] ;  /* 0x000f940001307983 */ /* 0x000ee80000300800 */
[----:B------:R-:W3:Y:S01]  /*8dd60*/  LDL.LU R52, [R1+0xf98] ;  /* 0x000f980001347983 */ /* 0x000ee20000300800 */
[----:B------:R-:W-:-:S05]  /*8dd70*/  F2FP.SATFINITE.E4M3.F32.PACK_AB_MERGE_C R11, RZ, R11, RZ ;  /* 0x0000000bff0b723e */ /* 0x000fca00048070ff */
[----:B------:R4:W-:Y:S02]  /*8dd80*/  @!P2 STG.E.U8 desc[UR32][R14.64+0x140], R11 ;  /* 0x0001400b0e00a986 */ /* 0x0009e4000c101120 */
[----:B----4-:R-:W-:Y:S02]  /*8dd90*/  FMUL R11, R49, UR27 ;  /* 0x0000001b310b7c20 */ /* 0x010fe40008400000 */
[----:B------:R-:W4:Y:S01]  /*8dda0*/  LDL.LU R49, [R1+0xf9c] ;  /* 0x000f9c0001317983 */ /* 0x000f220000300800 */
[----:B------:R-:W-:-:S13]  /*8ddb0*/  ISETP.LT.OR P2, PT, R28, 0x142, !P1 ;  /* 0x000001421c00780c */ /* 0x000fda0004f41670 */
[----:B------:R-:W0:Y:S01]  /*8ddc0*/  @!P2 LDC.64 R14, c[0x0][0x5c0] ;  /* 0x00017000ff0eab82 */ /* 0x000e220000000a00 */
[----:B------:R-:W-:Y:S02]  /*8ddd0*/  F2FP.SATFINITE.E4M3.F32.PACK_AB_MERGE_C R11, RZ, R11, RZ ;  /* 0x0000000bff0b723e */ /* 0x000fe400048070ff */
        /* <DEDUP_REMOVED lines=9> */
[----:B------:R-:W-:Y:S01]  /*8de70*/  LOP3.LUT P4, RZ, R5, 0x2000, RZ, 0xc0, !PT ;  /* 0x0000200005ff7812 */ /* 0x000fe2000788c0ff */
[----:B-1----:R-:W-:Y:S02]  /*8de80*/  FMUL R11, R54, UR27 ;  /* 0x0000001b360b7c20 */ /* 0x002fe40008400000 */
[----:B------:R-:W4:Y:S03]  /*8de90*/  LDL.LU R54, [R1+0xfa0] ;  /* 0x000fa00001367983 */ /* 0x000f260000300800 */
[----:B------:R-:W-:Y:S02]  /*8dea0*/  F2FP.SATFINITE.E4M3.F32.PACK_AB_MERGE_C R11, RZ, R11, RZ ;  /* 0x0000000bff0b723e */ /* 0x000fe400048070ff */
[----:B0-----:R-:W-:-:S05]  /*8deb0*/  @!P2 IADD3 R14, P6, R24, R14, RZ ;  /* 0x0000000e180ea210 */ /* 0x001fca0007fde0ff */
        /* <DEDUP_REMOVED lines=11> */
[----:B------:R-:W3:Y:S01]  /*8df70*/  LDL.LU R48, [R1+0xfac] ;  /* 0x000fac0001307983 */ /* 0x000ee20000300800 */
[----:B0-----:R-:W-:Y:S02]  /*8df80*/  @!P2 IADD3 R14, P6, R24, R14, RZ ;  /* 0x0000000e180ea210 */ /* 0x001fe40007fde0ff */
[----:B------:R-:W-:-:S03]  /*8df90*/  F2FP.SATFINITE.E4M3.F32.PACK_AB_MERGE_C R11, RZ, R11, RZ ;  /* 0x0000000bff0b723e */ /* 0x000fc600048070ff */
[----:B------:R-:W-:-:S05]  /*8dfa0*/  @!P2 IMAD.X R15, R29, 0x1, R15, P6 ;  /* 0x000000011d0fa824 */ /* 0x000fca00030e060f */
[----:B------:R0:W-:Y:S02]  /*8dfb0*/  @!P2 STG.E.U8 desc[UR32][R14.64+0x149], R11 ;  /* 0x0001490b0e00a986 */ /* 0x0001e4000c101120 */
[----:B0-----:R-:W-:-:S05]  /*8dfc0*/  FMUL R11, R52, UR27 ;  /* 0x0000001b340b7c20 */ /* 0x001fca0008400000 */
[----:B------:R-:W-:-:S05]  /*8dfd0*/  F2FP.SATFINITE.E4M3.F32.PACK_AB_MERGE_C R11, RZ, R11, RZ ;  /* 0x0000000bff0b723e */ /* 0x000fca00048070ff */
[----:B------:R4:W-:Y:S02]  /*8dfe0*/  @!P0 STG.E.U8 desc[UR32][R90.64+0x148], R11 ;  /* 0x0001480b5a008986 */ /* 0x0009e4000c101120 */
[----:B----4-:R-:W-:Y:S02]  /*8dff0*/  FMUL R11, R49, UR27 ;  /* 0x0000001b310b7c20 */ /* 0x010fe40008400000 */
        /* <DEDUP_REMOVED lines=41> */
[----:B------:R-:W-:Y:S01]  /*8e290*/  LOP3.LUT P0, RZ, R5, 0x800000, RZ, 0xc0, !PT ;  /* 0x0080000005ff7812 */ /* 0x000fe2000780c0ff */
[----:B------:R-:W-:Y:S02]  /*8e2a0*/  FMUL R11, R54, UR27 ;  /* 0x0000001b360b7c20 */ /* 0x000fe40008400000 */
[----:B------:R-:W4:Y:S01]  /*8e2b0*/  LDL.LU R54, [R1+0xfcc] ;  /* 0x000fcc0001367983 */ /* 0x000f220000300800 */
[----:B0-----:R-:W-:Y:S02]  /*8e2c0*/  @!P2 IADD3 R14, P6, R24, R14, RZ ;  /* 0x0000000e180ea210 */ /* 0x001fe40007fde0ff */
[----:B------:R-:W-:-:S03]  /*8e2d0*/  F2FP.SATFINITE.E4M3.F32.PACK_AB_MERGE_C R11, RZ, R11, RZ ;  /* 0x0000000bff0b723e */ /* 0x000fc600048070ff */
        /* <DEDUP_REMOVED lines=24> */
[----:B0-----:R-:W-:-:S05]  /*8e460*/  @!P2 IADD3 R14, P6, R24, R14, RZ ;  /* 0x0000000e180ea210 */ /* 0x001fca0007fde0ff */
[----:B------:R-:W-:-:S05]  /*8e470*/  @!P2 IMAD.X R15, R29, 0x1, R15, P6 ;  /* 0x000000011d0fa824 */ /* 0x000fca00030e060f */
[----:B------:R0:W-:Y:S01]  /*8e480*/  @!P2 STG.E.U8 desc[UR32][R14.64+0x161], R11 ;  /* 0x0001610b0e00a986 */ /* 0x0001e2000c101120 */
[----:B------:R-:W-:Y:S02]  /*8e490*/  ISETP.LT.OR P2, PT, R28, 0x169, !P1 ;  /* 0x000001691c00780c */ /* 0x000fe40004f41670 */
[----:B------:R-:W-:Y:S01]  /*8e4a0*/  LOP3.LUT P3, RZ, R5, 0x400000, RZ, 0xc0, !PT ;  /* 0x0040000005ff7812 */ /* 0x000fe2000786c0ff */
[----:B0-----:R-:W-:-:S10]  /*8e4b0*/  FMUL R11, R53, UR27 ;  /* 0x0000001b350b7c20 */ /* 0x001fd40008400000 */
[----:B------:R-:W0:Y:S01]  /*8e4c0*/  @!P2 LDC.64 R14, c[0x0][0x5c0] ;  /* 0x00017000ff0eab82 */ /* 0x000e220000000a00 */
[----:B------:R-:W-:Y:S01]  /*8e4d0*/  LOP3.LUT P4, RZ, R5, 0x200, RZ, 0xc0, !PT ;  /* 0x0000020005ff7812 */ /* 0x000fe2000788c0ff */
[----:B------:R-:W4:Y:S01]  /*8e4e0*/  LDL.LU R53, [R1+0xfe0] ;  /* 0x000fe00001357983 */ /* 0x000f220000300800 */
[----:B------:R-:W-:-:S05]  /*8e4f0*/  F2FP.SATFINITE.E4M3.F32.PACK_AB_MERGE_C R11, RZ, R11, RZ ;  /* 0x0000000bff0b723e */ /* 0x000fca00048070ff */
[----:B------:R1:W-:Y:S02]  /*8e500*/  @!P3 STG.E.U8 desc[UR32][R102.64+0x160], R11 ;  /* 0x0001600b6600b986 */ /* 0x0003e4000c101120 */
[----:B-1----:R-:W-:Y:S02]  /*8e510*/  FMUL R11, R54, UR27 ;  /* 0x0000001b360b7c20 */ /* 0x002fe40008400000 */
[----:B------:R-:W4:Y:S03]  /*8e520*/  LDL.LU R54, [R1+0xfe4] ;  /* 0x000fe40001367983 */ /* 0x000f260000300800 */
[----:B------:R-:W-:Y:S02]  /*8e530*/  F2FP.SATFINITE.E4M3.F32.PACK_AB_MERGE_C R11, RZ, R11, RZ ;  /* 0x0000000bff0b723e */ /* 0x000fe400048070ff */
[----:B0-----:R-:W-:-:S03]  /*8e540*/  @!P2 IADD3 R14, P6, R24, R14, RZ ;  /* 0x0000000e180ea210 */ /* 0x001fc60007fde0ff */
[----:B------:R2:W-:Y:S02]  /*8e550*/  @!P4 STG.E.U8 desc[UR32][R100.64+0x161], R11 ;  /* 0x0001610b6400c986 */ /* 0x0005e4000c101120 */
[----:B------:R-:W-:Y:S01]  /*8e560*/  @!P2 IMAD.X R15, R29, 0x1, R15, P6 ;  /* 0x000000011d0fa824 */ /* 0x000fe200030e060f */
[----:B------:R-:W-:Y:S01]  /*8e570*/  LOP3.LUT P0, RZ, R5, 0x200000, RZ, 0xc0, !PT ;  /* 0x0020000005ff7812 */ /* 0x000fe2000780c0ff */
[----:B--2---:R-:W-:Y:S02]  /*8e580*/  FMUL R11, R55, UR27 ;  /* 0x0000001b370b7c20 */ /* 0x004fe40008400000 */
[----:B------:R-:W2:Y:S03]  /*8e590*/  LDL.LU R55, [R1+0xfe8] ;  /* 0x000fe80001377983 */ /* 0x000ea60000300800 */
[----:B------:R-:W-:-:S05]  /*8e5a0*/  F2FP.SATFINITE.E4M3.F32.PACK_AB_MERGE_C R11, RZ, R11, RZ ;  /* 0x0000000bff0b723e */ /* 0x000fca00048070ff */
        /* <DEDUP_REMOVED lines=15> */
[----:B------:R-:W-:Y:S01]  /*8e6a0*/  LOP3.LUT P5, RZ, R5, 0x100, RZ, 0xc0, !PT ;  /* 0x0000010005ff7812 */ /* 0x000fe200078ac0ff */
[----:B------:R-:W4:Y:S10]  /*8e6b0*/  LDL.LU R52, [R1+0xff4] ;  /* 0x000ff40001347983 */ /* 0x000f340000300800 */
[----:B------:R-:W0:Y:S01]  /*8e6c0*/  @!P2 LDC.64 R14, c[0x0][0x5c0] ;  /* 0x00017000ff0eab82 */ /* 0x000e220000000a00 */
[----:B------:R-:W-:-:S05]  /*8e6d0*/  F2FP.SATFINITE.E4M3.F32.PACK_AB_MERGE_C R11, RZ, R11, RZ ;  /* 0x0000000bff0b723e */ /* 0x000fca00048070ff */
[----:B------:R1:W-:Y:S01]  /*8e6e0*/  @!P5 STG.E.U8 desc[UR32][R104.64+0x169], R11 ;  /* 0x0001690b6800d986 */ /* 0x0003e2000c101120 */
[----:B0-----:R-:W-:-:S05]  /*8e6f0*/  @!P2 IADD3 R14, P6, R24, R14, RZ ;  /* 0x0000000e180ea210 */ /* 0x001fca0007fde0ff */
[----:B------:R-:W-:Y:S02]  /*8e700*/  @!P2 IMAD.X R15, R29, 0x1, R15, P6 ;  /* 0x000000011d0fa824 */ /* 0x000fe400030e060f */
[----:B-1----:R-:W-:Y:S02]  /*8e710*/  FMUL R11, R53, UR27 ;  /* 0x0000001b350b7c20 */ /* 0x002fe40008400000 */
[----:B------:R-:W4:Y:S03]  /*8e720*/  LDL.LU R53, [R1+0xff8] ;  /* 0x000ff80001357983 */ /* 0x000f260000300800 */
[----:B------:R-:W-:-:S05]  /*8e730*/  F2FP.SATFINITE.E4M3.F32.PACK_AB_MERGE_C R11, RZ, R11, RZ ;  /* 0x0000000bff0b723e */ /* 0x000fca00048070ff */
        /* <DEDUP_REMOVED lines=9> */
[----:B------:R2:W-:Y:S01]  /*8e7d0*/  @!P2 STG.E.U8 desc[UR32][R14.64+0x171], R11 ;  /* 0x0001710b0e00a986 */ /* 0x0005e2000c101120 */
[----:B------:R-:W-:Y:S01]  /*8e7e0*/  LOP3.LUT P4, RZ, R5, 0x80, RZ, 0xc0, !PT ;  /* 0x0000008005ff7812 */ /* 0x000fe2000788c0ff */
[----:B--2---:R-:W-:Y:S02]  /*8e7f0*/  FMUL R11, R55, UR27 ;  /* 0x0000001b370b7c20 */ /* 0x004fe40008400000 */
[----:B------:R-:W2:Y:S03]  /*8e800*/  LDL.LU R55, [R1+0x1000] ;  /* 0x0010000001377983 */ /* 0x000ea60000300800 */
        /* <DEDUP_REMOVED lines=8> */
[----:B------:R-:W-:-:S13]  /*8e890*/  ISETP.LT.OR P2, PT, R28, 0x179, !P1 ;  /* 0x000001791c00780c */ /* 0x000fda0004f41670 */
[----:B------:R-:W0:Y:S01]  /*8e8a0*/  @!P2 LDC.64 R14, c[0x0][0x5c0] ;  /* 0x00017000ff0eab82 */ /* 0x000e220000000a00 */
[----:B------:R-:W-:Y:S02]  /*8e8b0*/  ISETP.LT.OR P1, PT, R28, 0x17a, !P1 ;  /* 0x0000017a1c00780c */ /* 0x000fe40004f21670 */
[----:B------:R-:W-:Y:S02]  /*8e8c0*/  F2FP.SATFINITE.E4M3.F32.PACK_AB_MERGE_C R11, RZ, R11, RZ ;  /* 0x0000000bff0b723e */ /* 0x000fe400048070ff */
[----:B0-----:R-:W-:-:S05]  /*8e8d0*/  @!P2 IADD3 R14, P6, R24, R14, RZ ;  /* 0x0000000e180ea210 */ /* 0x001fca0007fde0ff */
[----:B------:R-:W-:-:S05]  /*8e8e0*/  @!P2 IMAD.X R15, R29, 0x1, R15, P6 ;  /* 0x000000011d0fa824 */ /* 0x000fca00030e060f */
[----:B------:R0:W-:Y:S02]  /*8e8f0*/  @!P2 STG.E.U8 desc[UR32][R14.64+0x178], R11 ;  /* 0x0001780b0e00a986 */ /* 0x0001e4000c101120 */
[----:B0-----:R-:W0:Y:S01]  /*8e900*/  @!P1 LDC.64 R14, c[0x0][0x5c0] ;  /* 0x00017000ff0e9b82 */ /* 0x001e220000000a00 */
[----:B------:R-:W-:Y:S01]  /*8e910*/  FMUL R11, R52, UR27 ;  /* 0x0000001b340b7c20 */ /* 0x000fe20008400000 */
[----:B------:R-:W-:-:S04]  /*8e920*/  LOP3.LUT P5, RZ, R5, 0x80000, RZ, 0xc0, !PT ;  /* 0x0008000005ff7812 */ /* 0x000fc800078ac0ff */
[----:B------:R-:W-:Y:S02]  /*8e930*/  F2FP.SATFINITE.E4M3.F32.PACK_AB_MERGE_C R11, RZ, R11, RZ ;  /* 0x0000000bff0b723e */ /* 0x000fe400048070ff */
[----:B0-----:R-:W-:-:S05]  /*8e940*/  @!P1 IADD3 R14, P2, R24, R14, RZ ;  /* 0x0000000e180e9210 */ /* 0x001fca0007f5e0ff */
[----:B------:R-:W-:-:S05]  /*8e950*/  @!P1 IMAD.X R15, R29, 0x1, R15, P2 ;  /* 0x000000011d0f9824 */ /* 0x000fca00010e060f */
[----:B------:R0:W-:Y:S01]  /*8e960*/  @!P1 STG.E.U8 desc[UR32][R14.64+0x179], R11 ;  /* 0x0001790b0e009986 */ /* 0x0001e2000c101120 */
[----:B------:R-:W-:Y:S02]  /*8e970*/  LOP3.LUT P4, RZ, R3, 0x20000000, RZ, 0xc0, !PT ;  /* 0x2000000003ff7812 */ /* 0x000fe4000788c0ff */
[----:B------:R-:W-:Y:S01]  /*8e980*/  LOP3.LUT P0, RZ, R5, 0x40, RZ, 0xc0, !PT ;  /* 0x0000004005ff7812 */ /* 0x000fe2000780c0ff */
[----:B0-----:R-:W-:Y:S01]  /*8e990*/  FMUL R11, R53, UR27 ;  /* 0x0000001b350b7c20 */ /* 0x001fe20008400000 */
[----:B------:R-:W-:-:S09]  /*8e9a0*/  LOP3.LUT P6, RZ, R5, 0x20, RZ, 0xc0, !PT ;  /* 0x0000002005ff7812 */ /* 0x000fd200078cc0ff */
[----:B------:R-:W0:Y:S01]  /*8e9b0*/  @!P4 LDC.64 R14, c[0x0][0x5c0] ;  /* 0x00017000ff0ecb82 */ /* 0x000e220000000a00 */
[----:B------:R-:W-:-:S05]  /*8e9c0*/  F2FP.SATFINITE.E4M3.F32.PACK_AB_MERGE_C R11, RZ, R11, RZ ;  /* 0x0000000bff0b723e */ /* 0x000fca00048070ff */
[----:B------:R1:W-:Y:S02]  /*8e9d0*/  @!P5 STG.E.U8 desc[UR32][R118.64+0x178], R11 ;  /* 0x0001780b7600d986 */ /* 0x0003e4000c101120 */
[----:B-1----:R-:W-:Y:S01]  /*8e9e0*/  FMUL R11, R54, UR27 ;  /* 0x0000001b360b7c20 */ /* 0x002fe20008400000 */
[C---:B------:R-:W-:Y:S01]  /*8e9f0*/  LOP3.LUT P5, RZ, R5.reuse, 0x8, RZ, 0xc0, !PT ;  /* 0x0000000805ff7812 */ /* 0x040fe200078ac0ff */
[----:B------:R-:W4:Y:S03]  /*8ea00*/  LDL.LU R54, [R1+0x100c] ;  /* 0x00100c0001367983 */ /* 0x000f260000300800 */
[----:B------:R-:W-:Y:S01]  /*8ea10*/  F2FP.SATFINITE.E4M3.F32.PACK_AB_MERGE_C R11, RZ, R11, RZ ;  /* 0x0000000bff0b723e */ /* 0x000fe200048070ff */
[----:B------:R-:W4:Y:S04]  /*8ea20*/  LDL.LU R52, [R1+0x1010] ;  /* 0x0010100001347983 */ /* 0x000f280000300800 */
[----:B------:R2:W-:Y:S01]  /*8ea30*/  @!P0 STG.E.U8 desc[UR32][R116.64+0x179], R11 ;  /* 0x0001790b74008986 */ /* 0x0005e2000c101120 */
[----:B------:R-:W-:-:S02]  /*8ea40*/  LOP3.LUT P3, RZ, R5, 0x10, RZ, 0xc0, !PT ;  /* 0x0000001005ff7812 */ /* 0x000fc4000786c0ff */
[----:B------:R-:W-:-:S04]  /*8ea50*/  LOP3.LUT R2, R2, 0xffff7fff, RZ, 0xc0, !PT ;  /* 0xffff7fff02027812 */ /* 0x000fc800078ec0ff */
[----:B------:R-:W-:Y:S02]  /*8ea60*/  @P5 LOP3.LUT R2, R2, 0x8000, RZ, 0xfc, !PT ;  /* 0x0000800002025812 */ /* 0x000fe400078efcff */
[----:B------:R-:W-:Y:S02]  /*8ea70*/  LOP3.LUT P5, RZ, R3, 0x10000000, RZ, 0xc0, !PT ;  /* 0x1000000003ff7812 */ /* 0x000fe400078ac0ff */
[----:B0-----:R-:W-:-:S05]  /*8ea80*/  @!P4 IADD3 R14, P1, R120, R14, RZ ;  /* 0x0000000e780ec210 */ /* 0x001fca0007f3e0ff */
[----:B------:R-:W-:Y:S02]  /*8ea90*/  @!P4 IMAD.X R15, R122, 0x1, R15, P1 ;  /* 0x000000017a0fc824 */ /* 0x000fe400008e060f */
[----:B--2---:R-:W-:Y:S02]  /*8eaa0*/  FMUL R11, R55, UR27 ;  /* 0x0000001b370b7c20 */ /* 0x004fe40008400000 */
[----:B------:R-:W2:Y:S03]  /*8eab0*/  LDL.LU R55, [R1+0x1014] ;  /* 0x0010140001377983 */ /* 0x000ea60000300800 */
[----:B------:R-:W-:Y:S01]  /*8eac0*/  F2FP.SATFINITE.E4M3.F32.PACK_AB_MERGE_C R11, RZ, R11, RZ ;  /* 0x0000000bff0b723e */ /* 0x000fe200048070ff */
[----:B------:R-:W2:Y:S04]  /*8ead0*/  LDL.LU R120, [R1+0x1678] ;  /* 0x0016780001787983 */ /* 0x000ea80000300800 */
[----:B------:R3:W-:Y:S04]  /*8eae0*/  @!P6 STG.E.U8 desc[UR32][R114.64+0xc0], R11 ;  /* 0x0000c00b7200e986 */ /* 0x0007e8000c101120 */
[----:B------:R-:W2:Y:S01]  /*8eaf0*/  LDL.LU R122, [R1+0x1674] ;  /* 0x00167400017a7983 */ /* 0x000ea20000300800 */
[----:B---3--:R-:W-:-:S03]  /*8eb00*/  FMUL R11, R48, UR27 ;  /* 0x0000001b300b7c20 */ /* 0x008fc60008400000 */
[----:B------:R-:W3:Y:S02]  /*8eb10*/  LDL.LU R48, [R1+0x1018] ;  /* 0x0010180001307983 */ /* 0x000ee40000300800 */
[----:B------:R-:W-:-:S05]  /*8eb20*/  F2FP.SATFINITE.E4M3.F32.PACK_AB_MERGE_C R11, RZ, R11, RZ ;  /* 0x0000000bff0b723e */ /* 0x000fca00048070ff */
[----:B------:R4:W-:Y:S02]  /*8eb30*/  @!P3 STG.E.U8 desc[UR32][R112.64+0xc1], R11 ;  /* 0x0000c10b7000b986 */ /* 0x0009e4000c101120 */
[----:B----4-:R-:W-:-:S05]  /*8eb40*/  FMUL R11, R49, UR27 ;  /* 0x0000001b310b7c20 */ /* 0x010fca0008400000 */
[----:B------:R-:W-:-:S05]  /*8eb50*/  F2FP.SATFINITE.E4M3.F32.PACK_AB_MERGE_C R11, RZ, R11, RZ ;  /* 0x0000000bff0b723e */ /* 0x000fca00048070ff */
[----:B------:R0:W-:Y:S02]  /*8eb60*/  @!P4 STG.E.U8 desc[UR32][R14.64+0xc0], R11 ;  /* 0x0000c00b0e00c986 */ /* 0x0001e4000c101120 */
[----:B0-----:R-:W0:Y:S02]  /*8eb70*/  @!P5 LDC.64 R14, c[0x0][0x5c0] ;  /* 0x00017000ff0edb82 */ /* 0x001e240000000a00 */
[----:B0-----:R-:W-:Y:S02]  /*8eb80*/  @!P5 IADD3 R14, P1, R123, R14, RZ ;  /* 0x0000000e7b0ed210 */ /* 0x001fe40007f3e0ff */
[----:B------:R-:W2:Y:S03]  /*8eb90*/  LDL.LU R123, [R1+0x1670] ;  /* 0x00167000017b7983 */ /* 0x000ea60000300800 */
[----:B------:R-:W-:Y:S01]  /*8eba0*/  @!P5 IMAD.X R15, R121, 0x1, R15, P1 ;  /* 0x00000001790fd824 */ /* 0x000fe200008e060f */
[----:B------:R-:W4:Y:S04]  /*8ebb0*/  LDL.LU R49, [R1+0x101c] ;  /* 0x00101c0001317983 */ /* 0x000f280000300800 */
[----:B------:R-:W3:Y:S01]  /*8ebc0*/  LDL.LU R121, [R1+0x166c] ;  /* 0x00166c0001797983 */ /* 0x000ee20000300800 */
[----:B------:R-:W-:-:S02]  /*8ebd0*/  LOP3.LUT P6, RZ, R6, 0x80000000, RZ, 0xc0, !PT ;  /* 0x8000000006ff7812 */ /* 0x000fc400078cc0ff */
[C---:B------:R-:W-:Y:S01]  /*8ebe0*/  LOP3.LUT P1, RZ, R3.reuse, 0x10000000, RZ, 0xc0, !PT ;  /* 0x1000000003ff7812 */ /* 0x040fe2000782c0ff */
[----:B------:R-:W4:Y:S01]  /*8ebf0*/  LDL.LU R53, [R1+0x1020] ;  /* 0x0010200001357983 */ /* 0x000f220000300800 */
[----:B------:R-:W-:Y:S02]  /*8ec00*/  LOP3.LUT P0, RZ, R3, 0x8000000, RZ, 0xc0, !PT ;  /* 0x0800000003ff7812 */ /* 0x000fe4000780c0ff */
[----:B------:R-:W-:-:S07]  /*8ec10*/  LOP3.LUT R2, R2, 0xffffbfff, RZ, 0xc0, !PT ;  /* 0xffffbfff02027812 */ /* 0x000fce00078ec0ff */
[----:B------:R-:W-:-:S04]  /*8ec20*/  @P6 LOP3.LUT R2, R2, 0x4000, RZ, 0xfc, !PT ;  /* 0x0000400002026812 */ /* 0x000fc800078efcff */
[----:B------:R-:W-:Y:S02]  /*8ec30*/  LOP3.LUT P5, RZ, R2, 0x8000, RZ, 0xc0, !PT ;  /* 0x0000800002ff7812 */ /* 0x000fe400078ac0ff */
[----:B------:R-:W-:Y:S02]  /*8ec40*/  LOP3.LUT P2, RZ, R5, 0x1, RZ, 0xc0, !PT ;  /* 0x0000000105ff7812 */ /* 0x000fe4000784c0ff */
[----:B------:R-:W-:Y:S01]  /*8ec50*/  LOP3.LUT P6, RZ, R3, 0x4000000, RZ, 0xc0, !PT ;  /* 0x0400000003ff7812 */ /* 0x000fe200078cc0ff */
[----:B------:R-:W-:Y:S02]  /*8ec60*/  FMUL R11, R54, UR27 ;  /* 0x0000001b360b7c20 */ /* 0x000fe40008400000 */
[----:B------:R-:W4:Y:S03]  /*8ec70*/  LDL.LU R54, [R1+0x1024] ;  /* 0x0010240001367983 */ /* 0x000f260000300800 */
[----:B------:R-:W-:-:S05]  /*8ec80*/  F2FP.SATFINITE.E4M3.F32.PACK_AB_MERGE_C R11, RZ, R11, RZ ;  /* 0x0000000bff0b723e */ /* 0x000fca00048070ff */
[----:B------:R0:W-:Y:S02]  /*8ec90*/  @!P1 STG.E.U8 desc[UR32][R14.64+0xc1], R11 ;  /* 0x0000c10b0e009986 */ /* 0x0001e4000c101120 */
[----:B0-----:R-:W0:Y:S01]  /*8eca0*/  @!P0 LDC.64 R14, c[0x0][0x5c0] ;  /* 0x00017000ff0e8b82 */ /* 0x001e220000000a00 */
[----:B------:R-:W-:-:S05]  /*8ecb0*/  FMUL R11, R52, UR27 ;  /* 0x0000001b340b7c20 */ /* 0x000fca0008400000 */
[----:B------:R-:W-:Y:S02]  /*8ecc0*/  F2FP.SATFINITE.E4M3.F32.PACK_AB_MERGE_C R11, RZ, R11, RZ ;  /* 0x0000000bff0b723e */ /* 0x000fe400048070ff */
[----:B0-----:R-:W-:-:S05]  /*8ecd0*/  @!P0 IADD3 R14, P1, R124, R14, RZ ;  /* 0x0000000e7c0e8210 */ /* 0x001fca0007f3e0ff */
[----:B------:R-:W-:Y:S01]  /*8ece0*/  @!P0 IMAD.X R15, R126, 0x1, R15, P1 ;  /* 0x000000017e0f8824 */ /* 0x000fe200008e060f */
[----:B--2---:R0:W-:Y:S02]  /*8ecf0*/  @!P5 STG.E.U8 desc[UR32][R122.64+0xc8], R11 ;  /* 0x0000c80b7a00d986 */ /* 0x0041e4000c101120 */
[----:B0-----:R-:W-:Y:S02]  /*8ed00*/  FMUL R11, R55, UR27 ;  /* 0x0000001b370b7c20 */ /* 0x001fe40008400000 */
[----:B------:R-:W2:Y:S03]  /*8ed10*/  LDL.LU R55, [R1+0x1028] ;  /* 0x0010280001377983 */ /* 0x000ea60000300800 */
[----:B------:R-:W-:Y:S01]  /*8ed20*/  F2FP.SATFINITE.E4M3.F32.PACK_AB_MERGE_C R11, RZ, R11, RZ ;  /* 0x0000000bff0b723e */ /* 0x000fe200048070ff */
[----:B------:R-:W2:Y:S04]  /*8ed30*/  LDL.LU R124, [R1+0x1668] ;  /* 0x00166800017c7983 */ /* 0x000ea80000300800 */
[----:B---3--:R0:W-:Y:S04]  /*8ed40*/  @!P2 STG.E.U8 desc[UR32][R120.64+0xc9], R11 ;  /* 0x0000c90b7800a986 */ /* 0x0081e8000c101120 */
[----:B------:R-:W3:Y:S01]  /*8ed50*/  LDL.LU R126, [R1+0x1664] ;  /* 0x00166400017e7983 */ /* 0x000ee20000300800 */
[----:B0-----:R-:W-:-:S03]  /*8ed60*/  FMUL R11, R48, UR27 ;  /* 0x0000001b300b7c20 */ /* 0x001fc60008400000 */
[----:B------:R-:W2:Y:S02]  /*8ed70*/  LDL.LU R48, [R1+0x102c] ;  /* 0x00102c0001307983 */ /* 0x000ea40000300800 */
[----:B------:R-:W-:-:S05]  /*8ed80*/  F2FP.SATFINITE.E4M3.F32.PACK_AB_MERGE_C R11, RZ, R11, RZ ;  /* 0x0000000bff0b723e */ /* 0x000fca00048070ff */
[----:B------:R0:W-:Y:S02]  /*8ed90*/  @!P0 STG.E.U8 desc[UR32][R14.64+0xc8], R11 ;  /* 0x0000c80b0e008986 */ /* 0x0001e4000c101120 */
[----:B0-----:R-:W0:Y:S02]  /*8eda0*/  @!P6 LDC.64 R14, c[0x0][0x5c0] ;  /* 0x00017000ff0eeb82 */ /* 0x001e240000000a00 */
[----:B0-----:R-:W-:Y:S02]  /*8edb0*/  @!P6 IADD3 R14, P1, R127, R14, RZ ;  /* 0x0000000e7f0ee210 */ /* 0x001fe40007f3e0ff */
[----:B------:R-:W3:Y:S03]  /*8edc0*/  LDL.LU R127, [R1+0x1660] ;  /* 0x00166000017f7983 */ /* 0x000ee60000300800 */
[----:B------:R-:W-:Y:S02]  /*8edd0*/  @!P6 IMAD.X R15, R125, 0x1, R15, P1 ;  /* 0x000000017d0fe824 */ /* 0x000fe400008e060f */
[----:B------:R-:W2:Y:S01]  /*8ede0*/  LDL.LU R125, [R1+0x165c] ;  /* 0x00165c00017d7983 */ /* 0x000ea20000300800 */
[----:B------:R-:W-:-:S02]  /*8edf0*/  LOP3.LUT P1, RZ, R3, 0x4000000, RZ, 0xc0, !PT ;  /* 0x0400000003ff7812 */ /* 0x000fc4000782c0ff */
[----:B------:R-:W-:Y:S01]  /*8ee00*/  LOP3.LUT P3, RZ, R3, 0x2000000, RZ, 0xc0, !PT ;  /* 0x0200000003ff7812 */ /* 0x000fe2000786c0ff */
[----:B----4-:R-:W-:Y:S01]  /*8ee10*/  FMUL R11, R49, UR27 ;  /* 0x0000001b310b7c20 */ /* 0x010fe20008400000 */
[----:B------:R-:W-:Y:S01]  /*8ee20*/  LOP3.LUT P6, RZ, R2, 0x4000, RZ, 0xc0, !PT ;  /* 0x0000400002ff7812 */ /* 0x000fe200078cc0ff */
[----:B------:R-:W4:Y:S03]  /*8ee30*/  LDL.LU R52, [R1+0x1030] ;  /* 0x0010300001347983 */ /* 0x000f260000300800 */
[----:B------:R-:W-:Y:S01]  /*8ee40*/  F2FP.SATFINITE.E4M3.F32.PACK_AB_MERGE_C R11, RZ, R11, RZ ;  /* 0x0000000bff0b723e */ /* 0x000fe200048070ff */
[----:B------:R-:W4:Y:S04]  /*8ee50*/  LDL.LU R49, [R1+0x1034] ;  /* 0x0010340001317983 */ /* 0x000f280000300800 */
[----:B------:R0:W-:Y:S01]  /*8ee60*/  @!P1 STG.E.U8 desc[UR32][R14.64+0xc9], R11 ;  /* 0x0000c90b0e009986 */ /* 0x0001e2000c101120 */
[----:B------:R-:W-:Y:S01]  /*8ee70*/  LOP3.LUT P4, RZ, R6, 0x40000000, RZ, 0xc0, !PT ;  /* 0x4000000006ff7812 */ /* 0x000fe2000788c0ff */
[----:B0-----:R-:W0:Y:S01]  /*8ee80*/  @!P3 LDC.64 R14, c[0x0][0x5c0] ;  /* 0x00017000ff0ebb82 */ /* 0x001e220000000a00 */
[----:B------:R-:W-:Y:S01]  /*8ee90*/  FMUL R11, R53, UR27 ;  /* 0x0000001b350b7c20 */ /* 0x000fe20008400000 */
[----:B------:R-:W-:Y:S01]  /*8eea0*/  LOP3.LUT P5, RZ, R3, 0x1000000, RZ, 0xc0, !PT ;  /* 0x0100000003ff7812 */ /* 0x000fe200078ac0ff */
[----:B------:R-:W4:Y:S03]  /*8eeb0*/  LDL.LU R53, [R1+0x1038] ;  /* 0x0010380001357983 */ /* 0x000f260000300800 */
[----:B------:R-:W-:-:S02]  /*8eec0*/  F2FP.SATFINITE.E4M3.F32.PACK_AB_MERGE_C R11, RZ, R11, RZ ;  /* 0x0000000bff0b723e */ /* 0x000fc400048070ff */
[----:B0-----:R-:W-:Y:S02]  /*8eed0*/  @!P3 IADD3 R14, P1, R128, R14, RZ ;  /* 0x0000000e800eb210 */ /* 0x001fe40007f3e0ff */
[----:B------:R-:W4:Y:S03]  /*8eee0*/  LDL.LU R128, [R1+0x1658] ;  /* 0x0016580001807983 */ /* 0x000f260000300800 */
[----:B------:R-:W-:Y:S02]  /*8eef0*/  @!P3 IMAD.X R15, R129, 0x1, R15, P1 ;  /* 0x00000001810fb824 */ /* 0x000fe400008e060f */
[----:B------:R-:W4:Y:S04]  /*8ef00*/  LDL.LU R129, [R1+0x1654] ;  /* 0x0016540001817983 */ /* 0x000f280000300800 */
[----:B---3--:R0:W-:Y:S02]  /*8ef10*/  @!P6 STG.E.U8 desc[UR32][R126.64+0xd0], R11 ;  /* 0x0000d00b7e00e986 */ /* 0x0081e4000c101120 */
[----:B0-----:R-:W-:-:S02]  /*8ef20*/  FMUL R11, R54, UR27 ;  /* 0x0000001b360b7c20 */ /* 0x001fc40008400000 */
[----:B------:R-:W3:Y:S03]  /*8ef30*/  LDL.LU R54, [R1+0x103c] ;  /* 0x00103c0001367983 */ /* 0x000ee60000300800 */
[----:B------:R-:W-:-:S05]  /*8ef40*/  F2FP.SATFINITE.E4M3.F32.PACK_AB_MERGE_C R11, RZ, R11, RZ ;  /* 0x0000000bff0b723e */ /* 0x000fca00048070ff */
[----:B--2---:R0:W-:Y:S02]  /*8ef50*/  @!P4 STG.E.U8 desc[UR32][R124.64+0xd1], R11 ;  /* 0x0000d10b7c00c986 */ /* 0x0041e4000c101120 */
[----:B0-----:R-:W-:-:S05]  /*8ef60*/  FMUL R11, R55, UR27 ;  /* 0x0000001b370b7c20 */ /* 0x001fca0008400000 */
[----:B------:R-:W-:-:S05]  /*8ef70*/  F2FP.SATFINITE.E4M3.F32.PACK_AB_MERGE_C R11, RZ, R11, RZ ;  /* 0x0000000bff0b723e */ /* 0x000fca00048070ff */
[----:B------:R0:W-:Y:S02]  /*8ef80*/  @!P3 STG.E.U8 desc[UR32][R14.64+0xd0], R11 ;  /* 0x0000d00b0e00b986 */ /* 0x0001e4000c101120 */
[----:B0-----:R-:W0:Y:S02]  /*8ef90*/  @!P5 LDC.64 R14, c[0x0][0x5c0] ;  /* 0x00017000ff0edb82 */ /* 0x001e240000000a00 */
[----:B0-----:R-:W-:Y:S02]  /*8efa0*/  @!P5 IADD3 R14, P1, R130, R14, RZ ;  /* 0x0000000e820ed210 */ /* 0x001fe40007f3e0ff */
[----:B------:R-:W2:Y:S03]  /*8efb0*/  LDL.LU R130, [R1+0x1650] ;  /* 0x0016500001827983 */ /* 0x000ea60000300800 */
[----:B------:R-:W-:Y:S02]  /*8efc0*/  @!P5 IMAD.X R15, R131, 0x1, R15, P1 ;  /* 0x00000001830fd824 */ /* 0x000fe400008e060f */
[----:B------:R-:W2:Y:S01]  /*8efd0*/  LDL.LU R131, [R1+0x164c] ;  /* 0x00164c0001837983 */ /* 0x000ea20000300800 */
[----:B------:R-:W-:Y:S01]  /*8efe0*/  LOP3.LUT P0, RZ, R3, 0x800000, RZ, 0xc0, !PT ;  /* 0x0080000003ff7812 */ /* 0x000fe2000780c0ff */
[----:B------:R-:W-:Y:S01]  /*8eff0*/  FMUL R11, R48, UR27 ;  /* 0x0000001b300b7c20 */ /* 0x000fe20008400000 */
[C---:B------:R-:W-:Y:S01]  /*8f000*/  LOP3.LUT P1, RZ, R6.reuse, 0x20000000, RZ, 0xc0, !PT ;  /* 0x2000000006ff7812 */ /* 0x040fe2000782c0ff */
[----:B------:R-:W3:Y:S03]  /*8f010*/  LDL.LU R55, [R1+0x1040] ;  /* 0x0010400001377983 */ /* 0x000ee60000300800 */
[----:B------:R-:W-:Y:S01]  /*8f020*/  F2FP.SATFINITE.E4M3.F32.PACK_AB_MERGE_C R11, RZ, R11, RZ ;  /* 0x0000000bff0b723e */ /* 0x000fe200048070ff */
[----:B------:R-:W3:Y:S04]  /*8f030*/  LDL.LU R48, [R1+0x1044] ;  /* 0x0010440001307983 */ /* 0x000ee80000300800 */
[----:B------:R0:W-:Y:S01]  /*8f040*/  @!P5 STG.E.U8 desc[UR32][R14.64+0xd1], R11 ;  /* 0x0000d10b0e00d986 */ /* 0x0001e2000c101120 */
[----:B------:R-:W-:Y:S01]  /*8f050*/  LOP3.LUT P2, RZ, R6, 0x10000000, RZ, 0xc0, !PT ;  /* 0x1000000006ff7812 */ /* 0x000fe2000784c0ff */
[----:B0-----:R-:W0:Y:S01]  /*8f060*/  @!P0 LDC.64 R14, c[0x0][0x5c0] ;  /* 0x00017000ff0e8b82 */ /* 0x001e220000000a00 */
[----:B----4-:R-:W-:-:S05]  /*8f070*/  FMUL R11, R52, UR27 ;  /* 0x0000001b340b7c20 */ /* 0x010fca0008400000 */
[----:B------:R-:W-:Y:S02]  /*8f080*/  F2FP.SATFINITE.E4M3.F32.PACK_AB_MERGE_C R11, RZ, R11, RZ ;  /* 0x0000000bff0b723e */ /* 0x000fe400048070ff */
[----:B------:R-:W-:-:S03]  /*8f090*/  LOP3.LUT P4, RZ, R3, 0x400000, RZ, 0xc0, !PT ;  /* 0x0040000003ff7812 */ /* 0x000fc6000788c0ff */
[----:B--2---:R1:W-:Y:S01]  /*8f0a0*/  @!P1 STG.E.U8 desc[UR32][R130.64+0xd8], R11 ;  /* 0x0000d80b82009986 */ /* 0x0043e2000c101120 */
[----:B0-----:R-:W-:Y:S01]  /*8f0b0*/  @!P0 IADD3 R14, P1, R132, R14, RZ ;  /* 0x0000000e840e8210 */ /* 0x001fe20007f3e0ff */
[----:B-1----:R-:W-:-:S04]  /*8f0c0*/  FMUL R11, R49, UR27 ;  /* 0x0000001b310b7c20 */ /* 0x002fc80008400000 */
[----:B------:R-:W-:Y:S01]  /*8f0d0*/  @!P0 IMAD.X R15, R134, 0x1, R15, P1 ;  /* 0x00000001860f8824 */ /* 0x000fe200008e060f */
[----:B------:R-:W2:Y:S01]  /*8f0e0*/  LDL.LU R49, [R1+0x1048] ;  /* 0x0010480001317983 */ /* 0x000ea20000300800 */
[----:B------:R-:W-:-:S03]  /*8f0f0*/  F2FP.SATFINITE.E4M3.F32.PACK_AB_MERGE_C R11, RZ, R11, RZ ;  /* 0x0000000bff0b723e */ /* 0x000fc600048070ff */
[----:B------:R-:W4:Y:S04]  /*8f100*/  LDL.LU R132, [R1+0x1648] ;  /* 0x0016480001847983 */ /* 0x000f280000300800 */
[----:B------:R0:W-:Y:S04]  /*8f110*/  @!P2 STG.E.U8 desc[UR32][R128.64+0xd9], R11 ;  /* 0x0000d90b8000a986 */ /* 0x0001e8000c101120 */
[----:B------:R-:W2:Y:S01]  /*8f120*/  LDL.LU R134, [R1+0x1644] ;  /* 0x0016440001867983 */ /* 0x000ea20000300800 */
[----:B0-----:R-:W-:-:S05]  /*8f130*/  FMUL R11, R53, UR27 ;  /* 0x0000001b350b7c20 */ /* 0x001fca0008400000 */
[----:B------:R-:W-:-:S05]  /*8f140*/  F2FP.SATFINITE.E4M3.F32.PACK_AB_MERGE_C R11, RZ, R11, RZ ;  /* 0x0000000bff0b723e */ /* 0x000fca00048070ff */
[----:B------:R0:W-:Y:S02]  /*8f150*/  @!P0 STG.E.U8 desc[UR32][R14.64+0xd8], R11 ;  /* 0x0000d80b0e008986 */ /* 0x0001e4000c101120 */
[----:B0-----:R-:W0:Y:S02]  /*8f160*/  @!P4 LDC.64 R14, c[0x0][0x5c0] ;  /* 0x00017000ff0ecb82 */ /* 0x001e240000000a00 */
[----:B0-----:R-:W-:Y:S02]  /*8f170*/  @!P4 IADD3 R14, P1, R135, R14, RZ ;  /* 0x0000000e870ec210 */ /* 0x001fe40007f3e0ff */
[----:B------:R-:W2:Y:S03]  /*8f180*/  LDL.LU R135, [R1+0x1640] ;  /* 0x0016400001877983 */ /* 0x000ea60000300800 */
[----:B------:R-:W-:Y:S02]  /*8f190*/  @!P4 IMAD.X R15, R133, 0x1, R15, P1 ;  /* 0x00000001850fc824 */ /* 0x000fe400008e060f */
[----:B------:R-:W4:Y:S01]  /*8f1a0*/  LDL.LU R133, [R1+0x163c] ;  /* 0x00163c0001857983 */ /* 0x000f220000300800 */
[----:B------:R-:W-:Y:S01]  /*8f1b0*/  LOP3.LUT P5, RZ, R3, 0x200000, RZ, 0xc0, !PT ;  /* 0x0020000003ff7812 */ /* 0x000fe200078ac0ff */
[----:B---3--:R-:W-:Y:S01]  /*8f1c0*/  FMUL R11, R54, UR27 ;  /* 0x0000001b360b7c20 */ /* 0x008fe20008400000 */
[C---:B------:R-:W-:Y:S01]  /*8f1d0*/  LOP3.LUT P6, RZ, R6.reuse, 0x8000000, RZ, 0xc0, !PT ;  /* 0x0800000006ff7812 */ /* 0x040fe200078cc0ff */
[----:B------:R-:W3:Y:S03]  /*8f1e0*/  LDL.LU R54, [R1+0x104c] ;  /* 0x00104c0001367983 */ /* 0x000ee60000300800 */
[----:B------:R-:W-:Y:S01]  /*8f1f0*/  F2FP.SATFINITE.E4M3.F32.PACK_AB_MERGE_C R11, RZ, R11, RZ ;  /* 0x0000000bff0b723e */ /* 0x000fe200048070ff */
[----:B------:R-:W3:Y:S04]  /*8f200*/  LDL.LU R52, [R1+0x1050] ;  /* 0x0010500001347983 */ /* 0x000ee80000300800 */
[----:B------:R0:W-:Y:S01]  /*8f210*/  @!P4 STG.E.U8 desc[UR32][R14.64+0xd9], R11 ;  /* 0x0000d90b0e00c986 */ /* 0x0001e2000c101120 */
[C---:B------:R-:W-:Y:S01]  /*8f220*/  LOP3.LUT P0, RZ, R6.reuse, 0x2000000, RZ, 0xc0, !PT ;  /* 0x0200000006ff7812 */ /* 0x040fe2000780c0ff */
[----:B0-----:R-:W0:Y:S01]  /*8f230*/  @!P5 LDC.64 R14, c[0x0][0x5c0] ;  /* 0x00017000ff0edb82 */ /* 0x001e220000000a00 */
[----:B------:R-:W-:Y:S01]  /*8f240*/  FMUL R11, R55, UR27 ;  /* 0x0000001b370b7c20 */ /* 0x000fe20008400000 */
[----:B------:R-:W-:Y:S01]  /*8f250*/  LOP3.LUT P3, RZ, R6, 0x4000000, RZ, 0xc0, !PT ;  /* 0x0400000006ff7812 */ /* 0x000fe2000786c0ff */
[----:B------:R-:W3:Y:S03]  /*8f260*/  LDL.LU R55, [R1+0x1054] ;  /* 0x0010540001377983 */ /* 0x000ee60000300800 */
[----:B------:R-:W-:-:S02]  /*8f270*/  F2FP.SATFINITE.E4M3.F32.PACK_AB_MERGE_C R11, RZ, R11, RZ ;  /* 0x0000000bff0b723e */ /* 0x000fc400048070ff */
[----:B------:R-:W-:-:S04]  /*8f280*/  LOP3.LUT R2, R2, 0xffffdfff, RZ, 0xc0, !PT ;  /* 0xffffdfff02027812 */ /* 0x000fc800078ec0ff */
[----:B------:R-:W-:Y:S02]  /*8f290*/  @P0 LOP3.LUT R2, R2, 0x2000, RZ, 0xfc, !PT ;  /* 0x0000200002020812 */ /* 0x000fe400078efcff */
[----:B------:R-:W-:Y:S02]  /*8f2a0*/  LOP3.LUT P0, RZ, R3, 0x100000, RZ, 0xc0, !PT ;  /* 0x0010000003ff7812 */ /* 0x000fe4000780c0ff */
[----:B0-----:R-:W-:Y:S02]  /*8f2b0*/  @!P5 IADD3 R14, P1, R136, R14, RZ ;  /* 0x0000000e880ed210 */ /* 0x001fe40007f3e0ff */
[----:B------:R-:W3:Y:S03]  /*8f2c0*/  LDL.LU R136, [R1+0x1638] ;  /* 0x0016380001887983 */ /* 0x000ee60000300800 */
[----:B------:R-:W-:Y:S02]  /*8f2d0*/  @!P5 IMAD.X R15, R138, 0x1, R15, P1 ;  /* 0x000000018a0fd824 */ /* 0x000fe400008e060f */
[----:B------:R-:W3:Y:S04]  /*8f2e0*/  LDL.LU R138, [R1+0x1634] ;  /* 0x00163400018a7983 */ /* 0x000ee80000300800 */
[----:B--2---:R0:W-:Y:S02]  /*8f2f0*/  @!P6 STG.E.U8 desc[UR32][R134.64+0xe0], R11 ;  /* 0x0000e00b8600e986 */ /* 0x0041e4000c101120 */
[----:B0-----:R-:W-:-:S02]  /*8f300*/  FMUL R11, R48, UR27 ;  /* 0x0000001b300b7c20 */ /* 0x001fc40008400000 */
[----:B------:R-:W2:Y:S03]  /*8f310*/  LDL.LU R48, [R1+0x1058] ;  /* 0x0010580001307983 */ /* 0x000ea60000300800 */
[----:B------:R-:W-:-:S05]  /*8f320*/  F2FP.SATFINITE.E4M3.F32.PACK_AB_MERGE_C R11, RZ, R11, RZ ;  /* 0x0000000bff0b723e */ /* 0x000fca00048070ff */
[----:B----4-:R0:W-:Y:S02]  /*8f330*/  @!P3 STG.E.U8 desc[UR32][R132.64+0xe1], R11 ;  /* 0x0000e10b8400b986 */ /* 0x0101e4000c101120 */
[----:B0-----:R-:W-:-:S05]  /*8f340*/  FMUL R11, R49, UR27 ;  /* 0x0000001b310b7c20 */ /* 0x001fca0008400000 */
[----:B------:R-:W-:-:S05]  /*8f350*/  F2FP.SATFINITE.E4M3.F32.PACK_AB_MERGE_C R11, RZ, R11, RZ ;  /* 0x0000000bff0b723e */ /* 0x000fca00048070ff */
[----:B------:R0:W-:Y:S02]  /*8f360*/  @!P5 STG.E.U8 desc[UR32][R14.64+0xe0], R11 ;  /* 0x0000e00b0e00d986 */ /* 0x0001e4000c101120 */
[----:B0-----:R-:W0:Y:S02]  /*8f370*/  @!P0 LDC.64 R14, c[0x0][0x5c0] ;  /* 0x00017000ff0e8b82 */ /* 0x001e240000000a00 */
[----:B0-----:R-:W-:Y:S02]  /*8f380*/  @!P0 IADD3 R14, P1, R139, R14, RZ ;  /* 0x0000000e8b0e8210 */ /* 0x001fe40007f3e0ff */
[----:B------:R-:W4:Y:S03]  /*8f390*/  LDL.LU R139, [R1+0x1630] ;  /* 0x00163000018b7983 */ /* 0x000f260000300800 */
[----:B------:R-:W-:Y:S01]  /*8f3a0*/  @!P0 IMAD.X R15, R137, 0x1, R15, P1 ;  /* 0x00000001890f8824 */ /* 0x000fe200008e060f */
[----:B------:R-:W2:Y:S04]  /*8f3b0*/  LDL.LU R49, [R1+0x105c] ;  /* 0x00105c0001317983 */ /* 0x000ea80000300800 */
[----:B------:R-:W2:Y:S01]  /*8f3c0*/  LDL.LU R137, [R1+0x162c] ;  /* 0x00162c0001897983 */ /* 0x000ea20000300800 */
[----:B------:R-:W-:-:S02]  /*8f3d0*/  LOP3.LUT P6, RZ, R6, 0x800000, RZ, 0xc0, !PT ;  /* 0x0080000006ff7812 */ /* 0x000fc400078cc0ff */
[C---:B------:R-:W-:Y:S02]  /*8f3e0*/  LOP3.LUT P1, RZ, R3.reuse, 0x100000, RZ, 0xc0, !PT ;  /* 0x0010000003ff7812 */ /* 0x040fe4000782c0ff */
[----:B------:R-:W-:Y:S01]  /*8f3f0*/  LOP3.LUT P4, RZ, R3, 0x80000, RZ, 0xc0, !PT ;  /* 0x0008000003ff7812 */ /* 0x000fe2000788c0ff */
[----:B---3--:R-:W-:Y:S01]  /*8f400*/  FMUL R11, R54, UR27 ;  /* 0x0000001b360b7c20 */ /* 0x008fe20008400000 */
[----:B------:R-:W-:Y:S01]  /*8f410*/  LOP3.LUT R2, R2, 0xffffefff, RZ, 0xc0, !PT ;  /* 0xffffefff02027812 */ /* 0x000fe200078ec0ff */
[----:B------:R-:W3:Y:S03]  /*8f420*/  LDL.LU R53, [R1+0x1060] ;  /* 0x0010600001357983 */ /* 0x000ee60000300800 */
[----:B------:R-:W-:Y:S01]  /*8f430*/  F2FP.SATFINITE.E4M3.F32.PACK_AB_MERGE_C R11, RZ, R11, RZ ;  /* 0x0000000bff0b723e */ /* 0x000fe200048070ff */
[----:B------:R-:W3:Y:S02]  /*8f440*/  LDL.LU R54, [R1+0x1064] ;  /* 0x0010640001367983 */ /* 0x000ee40000300800 */
[----:B------:R-:W-:-:S02]  /*8f450*/  @P6 LOP3.LUT R2, R2, 0x1000, RZ, 0xfc, !PT ;  /* 0x0000100002026812 */ /* 0x000fc400078efcff */
[----:B------:R0:W-:Y:S02]  /*8f460*/  @!P1 STG.E.U8 desc[UR32][R14.64+0xe1], R11 ;  /* 0x0000e10b0e009986 */ /* 0x0001e4000c101120 */
[----:B------:R-:W-:Y:S01]  /*8f470*/  LOP3.LUT P0, RZ, R2, 0x2000, RZ, 0xc0, !PT ;  /* 0x0000200002ff7812 */ /* 0x000fe2000780c0ff */
[----:B0-----:R-:W0:Y:S01]  /*8f480*/  @!P4 LDC.64 R14, c[0x0][0x5c0] ;  /* 0x00017000ff0ecb82 */ /* 0x001e220000000a00 */
[----:B------:R-:W-:Y:S01]  /*8f490*/  FMUL R11, R52, UR27 ;  /* 0x0000001b340b7c20 */ /* 0x000fe20008400000 */
[----:B------:R-:W-:-:S04]  /*8f4a0*/  LOP3.LUT P2, RZ, R6, 0x1000000, RZ, 0xc0, !PT ;  /* 0x0100000006ff7812 */ /* 0x000fc8000784c0ff */
[----:B------:R-:W-:Y:S02]  /*8f4b0*/  F2FP.SATFINITE.E4M3.F32.PACK_AB_MERGE_C R11, RZ, R11, RZ ;  /* 0x0000000bff0b723e */ /* 0x000fe400048070ff */
[----:B------:R-:W-:Y:S02]  /*8f4c0*/  LOP3.LUT P6, RZ, R3, 0x40000, RZ, 0xc0, !PT ;  /* 0x0004000003ff7812 */ /* 0x000fe400078cc0ff */
[----:B0-----:R-:W-:-:S05]  /*8f4d0*/  @!P4 IADD3 R14, P1, R140, R14, RZ ;  /* 0x0000000e8c0ec210 */ /* 0x001fca0007f3e0ff */
[----:B------:R-:W-:Y:S01]  /*8f4e0*/  @!P4 IMAD.X R15, R142, 0x1, R15, P1 ;  /* 0x000000018e0fc824 */ /* 0x000fe200008e060f */
[----:B----4-:R0:W-:Y:S02]  /*8f4f0*/  @!P0 STG.E.U8 desc[UR32][R138.64+0xe8], R11 ;  /* 0x0000e80b8a008986 */ /* 0x0101e4000c101120 */
[----:B0-----:R-:W-:Y:S02]  /*8f500*/  FMUL R11, R55, UR27 ;  /* 0x0000001b370b7c20 */ /* 0x001fe40008400000 */
[----:B------:R-:W4:Y:S03]  /*8f510*/  LDL.LU R55, [R1+0x1068] ;  /* 0x0010680001377983 */ /* 0x000f260000300800 */
[----:B------:R-:W-:Y:S01]  /*8f520*/  F2FP.SATFINITE.E4M3.F32.PACK_AB_MERGE_C R11, RZ, R11, RZ ;  /* 0x0000000bff0b723e */ /* 0x000fe200048070ff */
[----:B------:R-:W4:Y:S04]  /*8f530*/  LDL.LU R140, [R1+0x1628] ;  /* 0x00162800018c7983 */ /* 0x000f280000300800 */
[----:B--2---:R0:W-:Y:S04]  /*8f540*/  @!P2 STG.E.U8 desc[UR32][R136.64+0xe9], R11 ;  /* 0x0000e90b8800a986 */ /* 0x0041e8000c101120 */
[----:B------:R-:W2:Y:S01]  /*8f550*/  LDL.LU R142, [R1+0x1624] ;  /* 0x00162400018e7983 */ /* 0x000ea20000300800 */
[----:B0-----:R-:W-:-:S03]  /*8f560*/  FMUL R11, R48, UR27 ;  /* 0x0000001b300b7c20 */ /* 0x001fc60008400000 */
[----:B------:R-:W4:Y:S02]  /*8f570*/  LDL.LU R48, [R1+0x106c] ;  /* 0x00106c0001307983 */ /* 0x000f240000300800 */
[----:B------:R-:W-:-:S05]  /*8f580*/  F2FP.SATFINITE.E4M3.F32.PACK_AB_MERGE_C R11, RZ, R11, RZ ;  /* 0x0000000bff0b723e */ /* 0x000fca00048070ff */
[----:B------:R0:W-:Y:S02]  /*8f590*/  @!P4 STG.E.U8 desc[UR32][R14.64+0xe8], R11 ;  /* 0x0000e80b0e00c986 */ /* 0x0001e4000c101120 */
[----:B0-----:R-:W0:Y:S02]  /*8f5a0*/  @!P6 LDC.64 R14, c[0x0][0x5c0] ;  /* 0x00017000ff0eeb82 */ /* 0x001e240000000a00 */
[----:B0-----:R-:W-:Y:S02]  /*8f5b0*/  @!P6 IADD3 R14, P1, R143, R14, RZ ;  /* 0x0000000e8f0ee210 */ /* 0x001fe40007f3e0ff */
[----:B------:R-:W2:Y:S03]  /*8f5c0*/  LDL.LU R143, [R1+0x1620] ;  /* 0x00162000018f7983 */ /* 0x000ea60000300800 */
[----:B------:R-:W-:Y:S02]  /*8f5d0*/  @!P6 IMAD.X R15, R141, 0x1, R15, P1 ;  /* 0x000000018d0fe824 */ /* 0x000fe400008e060f */
[----:B------:R-:W4:Y:S01]  /*8f5e0*/  LDL.LU R141, [R1+0x161c] ;  /* 0x00161c00018d7983 */ /* 0x000f220000300800 */
[----:B------:R-:W-:-:S02]  /*8f5f0*/  LOP3.LUT P1, RZ, R3, 0x40000, RZ, 0xc0, !PT ;  /* 0x0004000003ff7812 */ /* 0x000fc4000782c0ff */
[----:B------:R-:W-:Y:S01]  /*8f600*/  LOP3.LUT P3, RZ, R3, 0x20000, RZ, 0xc0, !PT ;  /* 0x0002000003ff7812 */ /* 0x000fe2000786c0ff */
[----:B------:R-:W-:Y:S01]  /*8f610*/  FMUL R11, R49, UR27 ;  /* 0x0000001b310b7c20 */ /* 0x000fe20008400000 */
[----:B------:R-:W-:Y:S01]  /*8f620*/  LOP3.LUT P6, RZ, R2, 0x1000, RZ, 0xc0, !PT ;  /* 0x0000100002ff7812 */ /* 0x000fe200078cc0ff */
[----:B------:R-:W4:Y:S03]  /*8f630*/  LDL.LU R52, [R1+0x1070] ;  /* 0x0010700001347983 */ /* 0x000f260000300800 */
[----:B------:R-:W-:Y:S01]  /*8f640*/  F2FP.SATFINITE.E4M3.F32.PACK_AB_MERGE_C R11, RZ, R11, RZ ;  /* 0x0000000bff0b723e */ /* 0x000fe200048070ff */
[----:B------:R-:W4:Y:S04]  /*8f650*/  LDL.LU R49, [R1+0x1074] ;  /* 0x0010740001317983 */ /* 0x000f280000300800 */
[----:B------:R0:W-:Y:S01]  /*8f660*/  @!P1 STG.E.U8 desc[UR32][R14.64+0xe9], R11 ;  /* 0x0000e90b0e009986 */ /* 0x0001e2000c101120 */
[----:B------:R-:W-:Y:S01]  /*8f670*/  LOP3.LUT P5, RZ, R6, 0x400000, RZ, 0xc0, !PT ;  /* 0x0040000006ff7812 */ /* 0x000fe200078ac0ff */
[----:B0-----:R-:W0:Y:S01]  /*8f680*/  @!P3 LDC.64 R14, c[0x0][0x5c0] ;  /* 0x00017000ff0ebb82 */ /* 0x001e220000000a00 */
[----:B---3--:R-:W-:Y:S01]  /*8f690*/  FMUL R11, R53, UR27 ;  /* 0x0000001b350b7c20 */ /* 0x008fe20008400000 */
[----:B------:R-:W-:Y:S01]  /*8f6a0*/  LOP3.LUT P0, RZ, R3, 0x10000, RZ, 0xc0, !PT ;  /* 0x0001000003ff7812 */ /* 0x000fe2000780c0ff */
[----:B------:R-:W3:Y:S03]  /*8f6b0*/  LDL.LU R53, [R1+0x1078] ;  /* 0x0010780001357983 */ /* 0x000ee60000300800 */
[----:B------:R-:W-:-:S02]  /*8f6c0*/  F2FP.SATFINITE.E4M3.F32.PACK_AB_MERGE_C R11, RZ, R11, RZ ;  /* 0x0000000bff0b723e */ /* 0x000fc400048070ff */
        /* <DEDUP_REMOVED lines=15> */
[----:B------:R-:W-:Y:S02]  /*8f7c0*/  @!P0 IMAD.X R15, R147, 0x1, R15, P1 ;  /* 0x00000001930f8824 */ /* 0x000fe400008e060f */
[----:B------:R-:W4:Y:S01]  /*8f7d0*/  LDL.LU R147, [R1+0x160c] ;  /* 0x00160c0001937983 */ /* 0x000f220000300800 */
[----:B------:R-:W-:Y:S01]  /*8f7e0*/  LOP3.LUT P4, RZ, R3, 0x8000, RZ, 0xc0, !PT ;  /* 0x0000800003ff7812 */ /* 0x000fe2000788c0ff */
[----:B------:R-:W-:Y:S01]  /*8f7f0*/  FMUL R11, R48, UR27 ;  /* 0x0000001b300b7c20 */ /* 0x000fe20008400000 */
[C---:B------:R-:W-:Y:S01]  /*8f800*/  LOP3.LUT P1, RZ, R6.reuse, 0x200000, RZ, 0xc0, !PT ;  /* 0x0020000006ff7812 */ /* 0x040fe2000782c0ff */
[----:B------:R-:W2:Y:S03]  /*8f810*/  LDL.LU R55, [R1+0x1080] ;  /* 0x0010800001377983 */ /* 0x000ea60000300800 */
[----:B------:R-:W-:Y:S01]  /*8f820*/  F2FP.SATFINITE.E4M3.F32.PACK_AB_MERGE_C R11, RZ, R11, RZ ;  /* 0x0000000bff0b723e */ /* 0x000fe200048070ff */
[----:B------:R-:W2:Y:S04]  /*8f830*/  LDL.LU R48, [R1+0x1084] ;  /* 0x0010840001307983 */ /* 0x000ea80000300800 */
[----:B------:R0:W-:Y:S01]  /*8f840*/  @!P0 STG.E.U8 desc[UR32][R14.64+0xf1], R11 ;  /* 0x0000f10b0e008986 */ /* 0x0001e2000c101120 */
[----:B------:R-:W-:Y:S01]  /*8f850*/  LOP3.LUT P2, RZ, R6, 0x40000, RZ, 0xc0, !PT ;  /* 0x0004000006ff7812 */ /* 0x000fe2000784c0ff */
[----:B0-----:R-:W0:Y:S01]  /*8f860*/  @!P4 LDC.64 R14, c[0x0][0x5c0] ;  /* 0x00017000ff0ecb82 */ /* 0x001e220000000a00 */
[----:B------:R-:W-:-:S05]  /*8f870*/  FMUL R11, R52, UR27 ;  /* 0x0000001b340b7c20 */ /* 0x000fca0008400000 */
[----:B------:R-:W-:Y:S02]  /*8f880*/  F2FP.SATFINITE.E4M3.F32.PACK_AB_MERGE_C R11, RZ, R11, RZ ;  /* 0x0000000bff0b723e */ /* 0x000fe400048070ff */
[----:B------:R-:W-:-:S03]  /*8f890*/  LOP3.LUT P5, RZ, R3, 0x4000, RZ, 0xc0, !PT ;  /* 0x0000400003ff7812 */ /* 0x000fc600078ac0ff */
[----:B----4-:R1:W-:Y:S01]  /*8f8a0*/  @!P1 STG.E.U8 desc[UR32][R146.64+0xf8], R11 ;  /* 0x0000f80b92009986 */ /* 0x0103e2000c101120 */
[----:B0-----:R-:W-:Y:S01]  /*8f8b0*/  @!P4 IADD3 R14, P1, R150, R14, RZ ;  /* 0x0000000e960ec210 */ /* 0x001fe20007f3e0ff */
[----:B-1----:R-:W-:-:S04]  /*8f8c0*/  FMUL R11, R49, UR27 ;  /* 0x0000001b310b7c20 */ /* 0x002fc80008400000 */
[----:B------:R-:W-:Y:S01]  /*8f8d0*/  @!P4 IMAD.X R15, R148, 0x1, R15, P1 ;  /* 0x00000001940fc824 */ /* 0x000fe200008e060f */
[----:B------:R-:W4:Y:S01]  /*8f8e0*/  LDL.LU R49, [R1+0x1088] ;  /* 0x0010880001317983 */ /* 0x000f220000300800 */
[----:B------:R-:W-:-:S03]  /*8f8f0*/  F2FP.SATFINITE.E4M3.F32.PACK_AB_MERGE_C R11, RZ, R11, RZ ;  /* 0x0000000bff0b723e */ /* 0x000fc600048070ff */
[----:B------:R-:W4:Y:S04]  /*8f900*/  LDL.LU R150, [R1+0x1608] ;  /* 0x0016080001967983 */ /* 0x000f280000300800 */
[----:B---3--:R0:W-:Y:S04]  /*8f910*/  @!P2 STG.E.U8 desc[UR32][R144.64+0xf9], R11 ;  /* 0x0000f90b9000a986 */ /* 0x0081e8000c101120 */
[----:B------:R-:W3:Y:S01]  /*8f920*/  LDL.LU R148, [R1+0x1604] ;  /* 0x0016040001947983 */ /* 0x000ee20000300800 */
[----:B0-----:R-:W-:-:S05]  /*8f930*/  FMUL R11, R53, UR27 ;  /* 0x0000001b350b7c20 */ /* 0x001fca0008400000 */
[----:B------:R-:W-:-:S05]  /*8f940*/  F2FP.SATFINITE.E4M3.F32.PACK_AB_MERGE_C R11, RZ, R11, RZ ;  /* 0x0000000bff0b723e */ /* 0x000fca00048070ff */
[----:B------:R0:W-:Y:S02]  /*8f950*/  @!P4 STG.E.U8 desc[UR32][R14.64+0xf8], R11 ;  /* 0x0000f80b0e00c986 */ /* 0x0001e4000c101120 */
[----:B0-----:R-:W0:Y:S02]  /*8f960*/  @!P5 LDC.64 R14, c[0x0][0x5c0] ;  /* 0x00017000ff0edb82 */ /* 0x001e240000000a00 */
[----:B0-----:R-:W-:Y:S02]  /*8f970*/  @!P5 IADD3 R14, P1, R149, R14, RZ ;  /* 0x0000000e950ed210 */ /* 0x001fe40007f3e0ff */
[----:B------:R-:W3:Y:S03]  /*8f980*/  LDL.LU R149, [R1+0x1600] ;  /* 0x0016000001957983 */ /* 0x000ee60000300800 */
[----:B------:R-:W-:Y:S02]  /*8f990*/  @!P5 IMAD.X R15, R151, 0x1, R15, P1 ;  /* 0x00000001970fd824 */ /* 0x000fe400008e060f */
[----:B------:R-:W4:Y:S01]  /*8f9a0*/  LDL.LU R151, [R1+0x15fc] ;  /* 0x0015fc0001977983 */ /* 0x000f220000300800 */
[----:B------:R-:W-:Y:S01]  /*8f9b0*/  LOP3.LUT P0, RZ, R3, 0x2000, RZ, 0xc0, !PT ;  /* 0x0000200003ff7812 */ /* 0x000fe2000780c0ff */
[----:B--2---:R-:W-:Y:S01]  /*8f9c0*/  FMUL R11, R54, UR27 ;  /* 0x0000001b360b7c20 */ /* 0x004fe20008400000 */
[C---:B------:R-:W-:Y:S01]  /*8f9d0*/  LOP3.LUT P6, RZ, R6.reuse, 0x20000, RZ, 0xc0, !PT ;  /* 0x0002000006ff7812 */ /* 0x040fe200078cc0ff */
[----:B------:R-:W2:Y:S03]  /*8f9e0*/  LDL.LU R54, [R1+0x108c] ;  /* 0x00108c0001367983 */ /* 0x000ea60000300800 */
[----:B------:R-:W-:Y:S01]  /*8f9f0*/  F2FP.SATFINITE.E4M3.F32.PACK_AB_MERGE_C R11, RZ, R11, RZ ;  /* 0x0000000bff0b723e */ /* 0x000fe200048070ff */
[----:B------:R-:W2:Y:S04]  /*8fa00*/  LDL.LU R52, [R1+0x1090] ;  /* 0x0010900001347983 */ /* 0x000ea80000300800 */
[----:B------:R0:W-:Y:S01]  /*8fa10*/  @!P5 STG.E.U8 desc[UR32][R14.64+0xf9], R11 ;  /* 0x0000f90b0e00d986 */ /* 0x0001e2000c101120 */
[C---:B------:R-:W-:Y:S01]  /*8fa20*/  LOP3.LUT P4, RZ, R6.reuse, 0x8000, RZ, 0xc0, !PT ;  /* 0x0000800006ff7812 */ /* 0x040fe2000788c0ff */
[----:B0-----:R-:W0:Y:S01]  /*8fa30*/  @!P0 LDC.64 R14, c[0x0][0x5c0] ;  /* 0x00017000ff0e8b82 */ /* 0x001e220000000a00 */
[----:B------:R-:W-:Y:S01]  /*8fa40*/  FMUL R11, R55, UR27 ;  /* 0x0000001b370b7c20 */ /* 0x000fe20008400000 */
[----:B------:R-:W-:Y:S01]  /*8fa50*/  LOP3.LUT P3, RZ, R6, 0x10000, RZ, 0xc0, !PT ;  /* 0x0001000006ff7812 */ /* 0x000fe2000786c0ff */
[----:B------:R-:W2:Y:S03]  /*8fa60*/  LDL.LU R55, [R1+0x1094] ;  /* 0x0010940001377983 */ /* 0x000ea60000300800 */
[----:B------:R-:W-:-:S02]  /*8fa70*/  F2FP.SATFINITE.E4M3.F32.PACK_AB_MERGE_C R11, RZ, R11, RZ ;  /* 0x0000000bff0b723e */ /* 0x000fc400048070ff */
[----:B------:R-:W-:-:S04]  /*8fa80*/  LOP3.LUT R2, R2, 0xfffff7ff, RZ, 0xc0, !PT ;  /* 0xfffff7ff02027812 */ /* 0x000fc800078ec0ff */
[----:B------:R-:W-:Y:S02]  /*8fa90*/  @P4 LOP3.LUT R2, R2, 0x800, RZ, 0xfc, !PT ;  /* 0x0000080002024812 */ /* 0x000fe400078efcff */
[----:B------:R-:W-:Y:S02]  /*8faa0*/  LOP3.LUT P4, RZ, R3, 0x1000, RZ, 0xc0, !PT ;  /* 0x0000100003ff7812 */ /* 0x000fe4000788c0ff */
[----:B0-----:R-:W-:Y:S02]  /*8fab0*/  @!P0 IADD3 R14, P1, R154, R14, RZ ;  /* 0x0000000e9a0e8210 */ /* 0x001fe40007f3e0ff */
[----:B------:R-:W2:Y:S03]  /*8fac0*/  LDL.LU R154, [R1+0x15f8] ;  /* 0x0015f800019a7983 */ /* 0x000ea60000300800 */
[----:B------:R-:W-:Y:S02]  /*8fad0*/  @!P0 IMAD.X R15, R152, 0x1, R15, P1 ;  /* 0x00000001980f8824 */ /* 0x000fe400008e060f */
[----:B------:R-:W2:Y:S04]  /*8fae0*/  LDL.LU R152, [R1+0x15f4] ;  /* 0x0015f40001987983 */ /* 0x000ea80000300800 */
[----:B---3--:R0:W-:Y:S02]  /*8faf0*/  @!P6 STG.E.U8 desc[UR32][R148.64+0x100], R11 ;  /* 0x0001000b9400e986 */ /* 0x0081e4000c101120 */
[----:B0-----:R-:W-:-:S02]  /*8fb00*/  FMUL R11, R48, UR27 ;  /* 0x0000001b300b7c20 */ /* 0x001fc40008400000 */
[----:B------:R-:W3:Y:S03]  /*8fb10*/  LDL.LU R48, [R1+0x1098] ;  /* 0x0010980001307983 */ /* 0x000ee60000300800 */
        /* <DEDUP_REMOVED lines=9> */
[----:B------:R-:W3:Y:S04]  /*8fbb0*/  LDL.LU R49, [R1+0x109c] ;  /* 0x00109c0001317983 */ /* 0x000ee80000300800 */
[----:B------:R-:W3:Y:S01]  /*8fbc0*/  LDL.LU R155, [R1+0x15ec] ;  /* 0x0015ec00019b7983 */ /* 0x000ee20000300800 */
[----:B------:R-:W-:-:S02]  /*8fbd0*/  LOP3.LUT P6, RZ, R6, 0x2000, RZ, 0xc0, !PT ;  /* 0x0000200006ff7812 */ /* 0x000fc400078cc0ff */
[C---:B------:R-:W-:Y:S02]  /*8fbe0*/  LOP3.LUT P1, RZ, R3.reuse, 0x1000, RZ, 0xc0, !PT ;  /* 0x0000100003ff7812 */ /* 0x040fe4000782c0ff */
[----:B------:R-:W-:Y:S01]  /*8fbf0*/  LOP3.LUT P5, RZ, R3, 0x800, RZ, 0xc0, !PT ;  /* 0x0000080003ff7812 */ /* 0x000fe200078ac0ff */
[----:B--2---:R-:W-:Y:S01]  /*8fc00*/  FMUL R11, R54, UR27 ;  /* 0x0000001b360b7c20 */ /* 0x004fe20008400000 */
[----:B------:R-:W-:Y:S01]  /*8fc10*/  LOP3.LUT R2, R2, 0xfffffbff, RZ, 0xc0, !PT ;  /* 0xfffffbff02027812 */ /* 0x000fe200078ec0ff */
[----:B------:R-:W2:Y:S03]  /*8fc20*/  LDL.LU R53, [R1+0x10a0] ;  /* 0x0010a00001357983 */ /* 0x000ea60000300800 */
[----:B------:R-:W-:Y:S01]  /*8fc30*/  F2FP.SATFINITE.E4M3.F32.PACK_AB_MERGE_C R11, RZ, R11, RZ ;  /* 0x0000000bff0b723e */ /* 0x000fe200048070ff */
[----:B------:R-:W2:Y:S02]  /*8fc40*/  LDL.LU R54, [R1+0x10a4] ;  /* 0x0010a40001367983 */ /* 0x000ea40000300800 */
        /* <DEDUP_REMOVED lines=15> */
[----:B---3--:R0:W-:Y:S04]  /*8fd40*/  @!P2 STG.E.U8 desc[UR32][R154.64+0x109], R11 ;  /* 0x0001090b9a00a986 */ /* 0x0081e8000c101120 */
[----:B------:R-:W3:Y:S01]  /*8fd50*/  LDL.LU R156, [R1+0x15e4] ;  /* 0x0015e400019c7983 */ /* 0x000ee20000300800 */
[----:B0-----:R-:W-:-:S03]  /*8fd60*/  FMUL R11, R48, UR27 ;  /* 0x0000001b300b7c20 */ /* 0x001fc60008400000 */
[----:B------:R-:W4:Y:S02]  /*8fd70*/  LDL.LU R48, [R1+0x10ac] ;  /* 0x0010ac0001307983 */ /* 0x000f240000300800 */
[----:B------:R-:W-:-:S05]  /*8fd80*/  F2FP.SATFINITE.E4M3.F32.PACK_AB_MERGE_C R11, RZ, R11, RZ ;  /* 0x0000000bff0b723e */ /* 0x000fca00048070ff */
[----:B------:R0:W-:Y:S02]  /*8fd90*/  @!P5 STG.E.U8 desc[UR32][R14.64+0x108], R11 ;  /* 0x0001080b0e00d986 */ /* 0x0001e4000c101120 */
[----:B0-----:R-:W0:Y:S02]  /*8fda0*/  @!P6 LDC.64 R14, c[0x0][0x5c0] ;  /* 0x00017000ff0eeb82 */ /* 0x001e240000000a00 */
[----:B0-----:R-:W-:Y:S02]  /*8fdb0*/  @!P6 IADD3 R14, P1, R157, R14, RZ ;  /* 0x0000000e9d0ee210 */ /* 0x001fe40007f3e0ff */
[----:B------:R-:W3:Y:S03]  /*8fdc0*/  LDL.LU R157, [R1+0x15e0] ;  /* 0x0015e000019d7983 */ /* 0x000ee60000300800 */
        /* <DEDUP_REMOVED lines=12> */
[----:B--2---:R-:W-:Y:S01]  /*8fe90*/  FMUL R11, R53, UR27 ;  /* 0x0000001b350b7c20 */ /* 0x004fe20008400000 */
[----:B------:R-:W-:Y:S01]  /*8fea0*/  LOP3.LUT P4, RZ, R3, 0x100, RZ, 0xc0, !PT ;  /* 0x0000010003ff7812 */ /* 0x000fe2000788c0ff */
[----:B------:R-:W2:Y:S03]  /*8feb0*/  LDL.LU R53, [R1+0x10b8] ;  /* 0x0010b80001357983 */ /* 0x000ea60000300800 */
[----:B------:R-:W-:-:S02]  /*8fec0*/  F2FP.SATFINITE.E4M3.F32.PACK_AB_MERGE_C R11, RZ, R11, RZ ;  /* 0x0000000bff0b723e */ /* 0x000fc400048070ff */
        /* <DEDUP_REMOVED lines=36> */
[----:B--2---:R0:W-:Y:S04]  /*90110*/  @!P2 STG.E.U8 desc[UR32][R162.64+0x119], R11 ;  /* 0x0001190ba200a986 */ /* 0x0041e8000c101120 */
        /* <DEDUP_REMOVED lines=144> */
[----:B------:R-:W-:Y:S01]  /*90a20*/  LOP3.LUT P0, RZ, R7, 0x20000000, RZ, 0xc0, !PT ;  /* 0x2000000007ff7812 */ /* 0x000fe2000780c0ff */
        /* <DEDUP_REMOVED lines=127> */
[----:B------:R-:W-:Y:S01]  /*91220*/  LOP3.LUT P4, RZ, R7, 0x80000, RZ, 0xc0, !PT ;  /* 0x0008000007ff7812 */ /* 0x000fe2000788c0ff */
        /* <DEDUP_REMOVED lines=141> */
[----:B0-----:R-:W-:-:S05]  /*91b00*/  FMUL R11, R48, UR27 ;  /* 0x0000001b300b7c20 */ /* 0x001fca0008400000 */
[----:B------:R-:W-:-:S05]  /*91b10*/  F2FP.SATFINITE.E4M3.F32.PACK_AB_MERGE_C R11, RZ, R11, RZ ;  /* 0x0000000bff0b723e */ /* 0x000fca00048070ff */
[----:B----4-:R0:W-:Y:S02]  /*91b20*/  @!P3 STG.E.U8 desc[UR32][R212.64+0xc1], R11 ;  /* 0x0000c10bd400b986 */ /* 0x0101e4000c101120 */
[----:B0-----:R-:W-:Y:S02]  /*91b30*/  FMUL R11, R49, UR27 ;  /* 0x0000001b310b7c20 */ /* 0x001fe40008400000 */
[----:B------:R-:W3:Y:S03]  /*91b40*/  LDL.LU R49, [R1+0x1198] ;  /* 0x0011980001317983 */ /* 0x000ee60000300800 */
        /* <DEDUP_REMOVED lines=102> */
[----:B---3--:R-:W-:-:S03]  /*921b0*/  FMUL R11, R54, UR27 ;  /* 0x0000001b360b7c20 */ /* 0x008fc60008400000 */
[----:B------:R-:W3:Y:S02]  /*921c0*/  LDL.LU R53, [R1+0x11cc] ;  /* 0x0011cc0001357983 */ /* 0x000ee40000300800 */
[----:B------:R-:W-:-:S05]  /*921d0*/  F2FP.SATFINITE.E4M3.F32.PACK_AB_MERGE_C R11, RZ, R11, RZ ;  /* 0x0000000bff0b723e */ /* 0x000fca00048070ff */
[----:B------:R0:W-:Y:S01]  /*921e0*/  @!P4 STG.E.U8 desc[UR32][R14.64+0xd9], R11 ;  /* 0x0000d90b0e00c986 */ /* 0x0001e2000c101120 */
[----:B------:R-:W-:Y:S01]  /*921f0*/  LOP3.LUT P5, RZ, R4, 0x40, RZ, 0xc0, !PT ;  /* 0x0000004004ff7812 */ /* 0x000fe200078ac0ff */
[----:B0-----:R-:W-:Y:S02]  /*92200*/  FMUL R11, R49, UR27 ;  /* 0x0000001b310b7c20 */ /* 0x001fe40008400000 */
[----:B------:R-:W3:Y:S01]  /*92210*/  LDL.LU R49, [R1+0x11d0] ;  /* 0x0011d00001317983 */ /* 0x000ee20000300800 */
[----:B------:R-:W-:-:S09]  /*92220*/  LOP3.LUT P6, RZ, R7, 0x20, RZ, 0xc0, !PT ;  /* 0x0000002007ff7812 */ /* 0x000fd200078cc0ff */
[----:B------:R-:W0:Y:S01]  /*92230*/  @!P5 LDC.64 R14, c[0x0][0x5c0] ;  /* 0x00017000ff0edb82 */ /* 0x000e220000000a00 */
[----:B------:R-:W-:Y:S02]  /*92240*/  F2FP.SATFINITE.E4M3.F32.PACK_AB_MERGE_C R11, RZ, R11, RZ ;  /* 0x0000000bff0b723e */ /* 0x000fe400048070ff */
[C---:B------:R-:W-:Y:S02]  /*92250*/  LOP3.LUT P0, RZ, R7.reuse, 0x8, RZ, 0xc0, !PT ;  /* 0x0000000807ff7812 */ /* 0x040fe4000780c0ff */
[----:B------:R-:W-:Y:S02]  /*92260*/  LOP3.LUT P3, RZ, R7, 0x10, RZ, 0xc0, !PT ;  /* 0x0000001007ff7812 */ /* 0x000fe4000786c0ff */
[----:B------:R-:W-:-:S09]  /*92270*/  LOP3.LUT R2, R2, 0xfffffffd, RZ, 0xc0, !PT ;  /* 0xfffffffd02027812 */ /* 0x000fd200078ec0ff */
[----:B------:R-:W-:Y:S02]  /*92280*/  @P0 LOP3.LUT R2, R2, 0x2, RZ, 0xfc, !PT ;  /* 0x0000000202020812 */ /* 0x000fe400078efcff */
[----:B------:R-:W-:Y:S02]  /*92290*/  LOP3.LUT P0, RZ, R4, 0x20, RZ, 0xc0, !PT ;  /* 0x0000002004ff7812 */ /* 0x000fe4000780c0ff */
[----:B0-----:R-:W-:Y:S02]  /*922a0*/  @!P5 IADD3 R14, P1, R232, R14, RZ ;  /* 0x0000000ee80ed210 */ /* 0x001fe40007f3e0ff */
[----:B------:R-:W3:Y:S03]  /*922b0*/  LDL.LU R232, [R1+0x14b8] ;  /* 0x0014b80001e87983 */ /* 0x000ee60000300800 */
[----:B------:R-:W-:Y:S02]  /*922c0*/  @!P5 IMAD.X R15, R233, 0x1, R15, P1 ;  /* 0x00000001e90fd824 */ /* 0x000fe400008e060f */
[----:B------:R-:W3:Y:S04]  /*922d0*/  LDL.LU R233, [R1+0x14b4] ;  /* 0x0014b40001e97983 */ /* 0x000ee80000300800 */
[----:B------:R-:W3:Y:S04]  /*922e0*/  LDL.LU R58, [R1+0x11d4] ;  /* 0x0011d400013a7983 */ /* 0x000ee80000300800 */
[----:B------:R-:W3:Y:S04]  /*922f0*/  LDL.LU R59, [R1+0x378] ;  /* 0x00037800013b7983 */ /* 0x000ee80000300800 */
[----:B------:R-:W3:Y:S04]  /*92300*/  LDL.LU R54, [R1+0x394] ;  /* 0x0003940001367983 */ /* 0x000ee80000300800 */
[----:B------:R-:W3:Y:S04]  /*92310*/  LDL.LU R52, [R1+0x11d8] ;  /* 0x0011d80001347983 */ /* 0x000ee80000300800 */
[----:B--2---:R0:W-:Y:S02]  /*92320*/  @!P6 STG.E.U8 desc[UR32][R230.64+0xe0], R11 ;  /* 0x0000e00be600e986 */ /* 0x0041e4000c101120 */
[----:B0-----:R-:W-:-:S05]  /*92330*/  FMUL R11, R55, UR27 ;  /* 0x0000001b370b7c20 */ /* 0x001fca0008400000 */
[----:B------:R-:W-:-:S05]  /*92340*/  F2FP.SATFINITE.E4M3.F32.PACK_AB_MERGE_C R11, RZ, R11, RZ ;  /* 0x0000000bff0b723e */ /* 0x000fca00048070ff */
[----:B----4-:R0:W-:Y:S02]  /*92350*/  @!P3 STG.E.U8 desc[UR32][R228.64+0xe1], R11 ;  /* 0x0000e10be400b986 */ /* 0x0101e4000c101120 */
[----:B0-----:R-:W-:-:S05]  /*92360*/  FMUL R11, R48, UR27 ;  /* 0x0000001b300b7c20 */ /* 0x001fca0008400000 */
[----:B------:R-:W-:-:S05]  /*92370*/  F2FP.SATFINITE.E4M3.F32.PACK_AB_MERGE_C R11, RZ, R11, RZ ;  /* 0x0000000bff0b723e */ /* 0x000fca00048070ff */
[----:B------:R0:W-:Y:S02]  /*92380*/  @!P5 STG.E.U8 desc[UR32][R14.64+0xe0], R11 ;  /* 0x0000e00b0e00d986 */ /* 0x0001e4000c101120 */
[----:B0-----:R-:W0:Y:S02]  /*92390*/  @!P0 LDC.64 R14, c[0x0][0x5c0] ;  /* 0x00017000ff0e8b82 */ /* 0x001e240000000a00 */
[----:B0-----:R-:W-:Y:S02]  /*923a0*/  @!P0 IADD3 R14, P1, R234, R14, RZ ;  /* 0x0000000eea0e8210 */ /* 0x001fe40007f3e0ff */
[----:B------:R-:W2:Y:S03]  /*923b0*/  LDL.LU R234, [R1+0x14b0] ;  /* 0x0014b00001ea7983 */ /* 0x000ea60000300800 */
[----:B------:R-:W-:Y:S01]  /*923c0*/  @!P0 IMAD.X R15, R235, 0x1, R15, P1 ;  /* 0x00000001eb0f8824 */ /* 0x000fe200008e060f */
[----:B------:R-:W4:Y:S04]  /*923d0*/  LDL.LU R55, [R1+0x2d4] ;  /* 0x0002d40001377983 */ /* 0x000f280000300800 */
[----:B------:R-:W2:Y:S04]  /*923e0*/  LDL.LU R235, [R1+0x14ac] ;  /* 0x0014ac0001eb7983 */ /* 0x000ea80000300800 */
[----:B------:R-:W4:Y:S04]  /*923f0*/  LDL.LU R48, [R1+0x2f0] ;  /* 0x0002f00001307983 */ /* 0x000f280000300800 */
[----:B------:R-:W4:Y:S01]  /*92400*/  LDL.LU R63, [R1+0x11dc] ;  /* 0x0011dc00013f7983 */ /* 0x000f220000300800 */
[----:B------:R-:W-:Y:S01]  /*92410*/  LOP3.LUT P1, RZ, R4, 0x20, RZ, 0xc0, !PT ;  /* 0x0000002004ff7812 */ /* 0x000fe2000782c0ff */
[----:B---3--:R-:W-:-:S02]  /*92420*/  FMUL R11, R53, UR27 ;  /* 0x0000001b350b7c20 */ /* 0x008fc40008400000 */
[----:B------:R-:W3:Y:S03]  /*92430*/  LDL.LU R53, [R1+0x11e0] ;  /* 0x0011e00001357983 */ /* 0x000ee60000300800 */
[----:B------:R-:W-:Y:S01]  /*92440*/  F2FP.SATFINITE.E4M3.F32.PACK_AB_MERGE_C R11, RZ, R11, RZ ;  /* 0x0000000bff0b723e */ /* 0x000fe200048070ff */
[----:B------:R-:W3:Y:S06]  /*92450*/  LDL.LU.64 R56, [R1] ;  /* 0x0000000001387983 */ /* 0x000eec0000300a00 */
[----:B------:R0:W-:Y:S02]  /*92460*/  @!P1 STG.E.U8 desc[UR32][R14.64+0xe1], R11 ;  /* 0x0000e10b0e009986 */ /* 0x0001e4000c101120 */
[----:B0-----:R-:W-:-:S02]  /*92470*/  FMUL R11, R49, UR27 ;  /* 0x0000001b310b7c20 */ /* 0x001fc40008400000 */
[----:B------:R-:W3:Y:S01]  /*92480*/  LDL.LU R49, [R1+0x11e4] ;  /* 0x0011e40001317983 */ /* 0x000ee20000300800 */
[----:B------:R-:W-:Y:S02]  /*92490*/  LOP3.LUT P4, RZ, R4, 0x10, RZ, 0xc0, !PT ;  /* 0x0000001004ff7812 */ /* 0x000fe4000788c0ff */
[----:B------:R-:W-:Y:S02]  /*924a0*/  LOP3.LUT P6, RZ, R7, 0x2, RZ, 0xc0, !PT ;  /* 0x0000000207ff7812 */ /* 0x000fe400078cc0ff */
[----:B------:R-:W-:-:S09]  /*924b0*/  LOP3.LUT R2, R2, 0xfffffffe, RZ, 0xc0, !PT ;  /* 0xfffffffe02027812 */ /* 0x000fd200078ec0ff */
[----:B------:R-:W0:Y:S02]  /*924c0*/  @!P4 LDC.64 R14, c[0x0][0x5c0] ;  /* 0x00017000ff0ecb82 */ /* 0x000e240000000a00 */
[----:B------:R-:W-:-:S04]  /*924d0*/  @P6 LOP3.LUT R2, R2, 0x1, RZ, 0xfc, !PT ;  /* 0x0000000102026812 */ /* 0x000fc800078efcff */
[----:B------:R-:W-:Y:S02]  /*924e0*/  LOP3.LUT P0, RZ, R2, 0x2, RZ, 0xc0, !PT ;  /* 0x0000000202ff7812 */ /* 0x000fe4000780c0ff */
[----:B------:R-:W-:Y:S02]  /*924f0*/  F2FP.SATFINITE.E4M3.F32.PACK_AB_MERGE_C R11, RZ, R11, RZ ;  /* 0x0000000bff0b723e */ /* 0x000fe400048070ff */
[----:B------:R-:W-:Y:S02]  /*92500*/  LOP3.LUT P2, RZ, R7, 0x4, RZ, 0xc0, !PT ;  /* 0x0000000407ff7812 */ /* 0x000fe4000784c0ff */
[----:B------:R-:W-:Y:S02]  /*92510*/  LOP3.LUT P6, RZ, R4, 0x8, RZ, 0xc0, !PT ;  /* 0x0000000804ff7812 */ /* 0x000fe400078cc0ff */
[----:B0-----:R-:W-:-:S05]  /*92520*/  @!P4 IADD3 R14, P1, R59, R14, RZ ;  /* 0x0000000e3b0ec210 */ /* 0x001fca0007f3e0ff */
[----:B------:R-:W-:Y:S02]  /*92530*/  @!P4 IMAD.X R15, R54, 0x1, R15, P1 ;  /* 0x00000001360fc824 */ /* 0x000fe400008e060f */
[----:B------:R-:W3:Y:S04]  /*92540*/  LDL.LU R54, [R1+0x33c] ;  /* 0x00033c0001367983 */ /* 0x000ee80000300800 */
[----:B--2---:R0:W-:Y:S02]  /*92550*/  @!P0 STG.E.U8 desc[UR32][R234.64+0xe8], R11 ;  /* 0x0000e80bea008986 */ /* 0x0041e4000c101120 */
[----:B0-----:R-:W-:Y:S02]  /*92560*/  FMUL R11, R58, UR27 ;  /* 0x0000001b3a0b7c20 */ /* 0x001fe40008400000 */
[----:B------:R-:W2:Y:S03]  /*92570*/  LDL.LU R58, [R1+0x35c] ;  /* 0x00035c00013a7983 */ /* 0x000ea60000300800 */
[----:B------:R-:W-:Y:S01]  /*92580*/  F2FP.SATFINITE.E4M3.F32.PACK_AB_MERGE_C R11, RZ, R11, RZ ;  /* 0x0000000bff0b723e */ /* 0x000fe200048070ff */
[----:B------:R-:W2:Y:S04]  /*92590*/  LDL.LU R59, [R1+0x11e8] ;  /* 0x0011e800013b7983 */ /* 0x000ea80000300800 */
[----:B------:R0:W-:Y:S02]  /*925a0*/  @!P2 STG.E.U8 desc[UR32][R232.64+0xe9], R11 ;  /* 0x0000e90be800a986 */ /* 0x0001e4000c101120 */
[----:B0-----:R-:W-:-:S02]  /*925b0*/  FMUL R11, R52, UR27 ;  /* 0x0000001b340b7c20 */ /* 0x001fc40008400000 */
[----:B------:R-:W2:Y:S03]  /*925c0*/  LDL.LU R52, [R1+0x314] ;  /* 0x0003140001347983 */ /* 0x000ea60000300800 */
[----:B------:R-:W-:-:S05]  /*925d0*/  F2FP.SATFINITE.E4M3.F32.PACK_AB_MERGE_C R11, RZ, R11, RZ ;  /* 0x0000000bff0b723e */ /* 0x000fca00048070ff */
[----:B------:R0:W-:Y:S02]  /*925e0*/  @!P4 STG.E.U8 desc[UR32][R14.64+0xe8], R11 ;  /* 0x0000e80b0e00c986 */ /* 0x0001e4000c101120 */
[----:B0-----:R-:W4:Y:S02]  /*925f0*/  @!P6 LDC.64 R14, c[0x0][0x5c0] ;  /* 0x00017000ff0eeb82 */ /* 0x001f240000000a00 */
[----:B----4-:R-:W-:Y:S02]  /*92600*/  @!P6 IADD3 R14, P1, R55, R14, RZ ;  /* 0x0000000e370ee210 */ /* 0x010fe40007f3e0ff */
[----:B------:R-:W4:Y:S03]  /*92610*/  LDL.LU R55, [R1+0x338] ;  /* 0x0003380001377983 */ /* 0x000f260000300800 */
[----:B------:R-:W-:Y:S02]  /*92620*/  @!P6 IMAD.X R15, R48, 0x1, R15, P1 ;  /* 0x00000001300fe824 */ /* 0x000fe400008e060f */
[----:B------:R-:W4:Y:S01]  /*92630*/  LDL.LU R48, [R1+0x11ec] ;  /* 0x0011ec0001307983 */ /* 0x000f220000300800 */
[----:B------:R-:W-:Y:S01]  /*92640*/  LOP3.LUT P1, RZ, R4, 0x8, RZ, 0xc0, !PT ;  /* 0x0000000804ff7812 */ /* 0x000fe2000782c0ff */
[----:B------:R-:W-:Y:S01]  /*92650*/  FMUL R11, R63, UR27 ;  /* 0x0000001b3f0b7c20 */ /* 0x000fe20008400000 */
[----:B------:R-:W-:-:S04]  /*92660*/  LOP3.LUT P6, RZ, R2, 0x1, RZ, 0xc0, !PT ;  /* 0x0000000102ff7812 */ /* 0x000fc800078cc0ff */
[----:B------:R-:W-:-:S07]  /*92670*/  F2FP.SATFINITE.E4M3.F32.PACK_AB_MERGE_C R11, RZ, R11, RZ ;  /* 0x0000000bff0b723e */ /* 0x000fce00048070ff */
[----:B------:R3:W-:Y:S02]  /*92680*/  @!P1 STG.E.U8 desc[UR32][R14.64+0xe9], R11 ;  /* 0x0000e90b0e009986 */ /* 0x0007e4000c101120 */
[----:B---3--:R-:W-:Y:S02]  /*92690*/  FMUL R11, R53, UR27 ;  /* 0x0000001b350b7c20 */ /* 0x008fe40008400000 */
[----:B------:R-:W3:Y:S03]  /*926a0*/  LDL.LU R53, [R1+0x11f0] ;  /* 0x0011f00001357983 */ /* 0x000ee60000300800 */
[----:B------:R-:W-:Y:S01]  /*926b0*/  F2FP.SATFINITE.E4M3.F32.PACK_AB_MERGE_C R11, RZ, R11, RZ ;  /* 0x0000000bff0b723e */ /* 0x000fe200048070ff */
[----:B------:R-:W3:Y:S04]  /*926c0*/  LDL.LU.64 R62, [R1+0x10] ;  /* 0x00001000013e7983 */ /* 0x000ee80000300a00 */
[----:B------:R0:W-:Y:S02]  /*926d0*/  @!P6 STG.E.U8 desc[UR32][R56.64+0xf0], R11 ;  /* 0x0000f00b3800e986 */ /* 0x0001e4000c101120 */
[----:B0-----:R-:W-:-:S02]  /*926e0*/  FMUL R11, R49, UR27 ;  /* 0x0000001b310b7c20 */ /* 0x001fc40008400000 */
[----:B------:R-:W3:Y:S01]  /*926f0*/  LDL.LU R49, [R1+0x11f4] ;  /* 0x0011f40001317983 */ /* 0x000ee20000300800 */
[----:B------:R-:W-:-:S03]  /*92700*/  LOP3.LUT P3, RZ, R4, 0x4, RZ, 0xc0, !PT ;  /* 0x0000000404ff7812 */ /* 0x000fc6000786c0ff */
[----:B------:R-:W3:Y:S10]  /*92710*/  LDL.LU.64 R56, [R1+0x8] ;  /* 0x0000080001387983 */ /* 0x000ef40000300a00 */
[----:B------:R-:W0:Y:S01]  /*92720*/  @!P3 LDC.64 R14, c[0x0][0x5c0] ;  /* 0x00017000ff0ebb82 */ /* 0x000e220000000a00 */
[----:B------:R-:W-:-:S02]  /*92730*/  LOP3.LUT P5, RZ, R7, 0x1, RZ, 0xc0, !PT ;  /* 0x0000000107ff7812 */ /* 0x000fc400078ac0ff */
[----:B------:R-:W-:Y:S02]  /*92740*/  F2FP.SATFINITE.E4M3.F32.PACK_AB_MERGE_C R11, RZ, R11, RZ ;  /* 0x0000000bff0b723e */ /* 0x000fe400048070ff */
[----:B------:R-:W-:-:S09]  /*92750*/  LOP3.LUT P0, RZ, R4, 0x2, RZ, 0xc0, !PT ;  /* 0x0000000204ff7812 */ /* 0x000fd2000780c0ff */
[----:B------:R2:W-:Y:S01]  /*92760*/  @!P5 STG.E.U8 desc[UR32][R236.64+0xf1], R11 ;  /* 0x0000f10bec00d986 */ /* 0x0005e2000c101120 */
[----:B0-----:R-:W-:-:S03]  /*92770*/  @!P3 IADD3 R14, P1, R54, R14, RZ ;  /* 0x0000000e360eb210 */ /* 0x001fc60007f3e0ff */
[----:B------:R-:W3:Y:S04]  /*92780*/  LDL.LU R54, [R1+0x374] ;  /* 0x0003740001367983 */ /* 0x000ee80000300800 */
[----:B------:R-:W3:Y:S04]  /*92790*/  LDL.LU R60, [R1+0x390] ;  /* 0x00039000013c7983 */ /* 0x000ee80000300800 */
[----:B------:R-:W3:Y:S01]  /*927a0*/  LDL.LU R61, [R1+0x11f8] ;  /* 0x0011f800013d7983 */ /* 0x000ee20000300800 */
[----:B--2---:R-:W-:Y:S01]  /*927b0*/  FMUL R11, R59, UR27 ;  /* 0x0000001b3b0b7c20 */ /* 0x004fe20008400000 */
[----:B------:R-:W-:-:S02]  /*927c0*/  @!P3 IMAD.X R15, R58, 0x1, R15, P1 ;  /* 0x000000013a0fb824 */ /* 0x000fc400008e060f */
[----:B------:R-:W2:Y:S02]  /*927d0*/  LDL.LU R58, [R1+0x2d0] ;  /* 0x0002d000013a7983 */ /* 0x000ea40000300800 */
[----:B------:R-:W-:-:S05]  /*927e0*/  F2FP.SATFINITE.E4M3.F32.PACK_AB_MERGE_C R11, RZ, R11, RZ ;  /* 0x0000000bff0b723e */ /* 0x000fca00048070ff */
[----:B------:R0:W-:Y:S02]  /*927f0*/  @!P3 STG.E.U8 desc[UR32][R14.64+0xf0], R11 ;  /* 0x0000f00b0e00b986 */ /* 0x0001e4000c101120 */
[----:B0-----:R-:W0:Y:S02]  /*92800*/  @!P0 LDC.64 R14, c[0x0][0x5c0] ;  /* 0x00017000ff0e8b82 */ /* 0x001e240000000a00 */
[----:B0-----:R-:W-:-:S05]  /*92810*/  @!P0 IADD3 R14, P1, R52, R14, RZ ;  /* 0x0000000e340e8210 */ /* 0x001fca0007f3e0ff */
[----:B----4-:R-:W-:Y:S02]  /*92820*/  @!P0 IMAD.X R15, R55, 0x1, R15, P1 ;  /* 0x00000001370f8824 */ /* 0x010fe400008e060f */
[----:B------:R-:W4:Y:S01]  /*92830*/  LDL.LU R55, [R1+0x2ec] ;  /* 0x0002ec0001377983 */ /* 0x000f220000300800 */
[----:B------:R-:W-:-:S03]  /*92840*/  FMUL R11, R48, UR27 ;  /* 0x0000001b300b7c20 */ /* 0x000fc60008400000 */
[----:B------:R-:W4:Y:S02]  /*92850*/  LDL.LU R48, [R1+0x11fc] ;  /* 0x0011fc0001307983 */ /* 0x000f240000300800 */
[----:B------:R-:W-:Y:S02]  /*92860*/  F2FP.SATFINITE.E4M3.F32.PACK_AB_MERGE_C R11, RZ, R11, RZ ;  /* 0x0000000bff0b723e */ /* 0x000fe400048070ff */
[----:B------:R-:W4:Y:S01]  /*92870*/  LDL.LU R52, [R1+0x1200] ;  /* 0x0012000001347983 */ /* 0x000f220000300800 */
[----:B------:R-:W-:-:S03]  /*92880*/  LOP3.LUT P1, RZ, R8, 0x80000000, RZ, 0xc0, !PT ;  /* 0x8000000008ff7812 */ /* 0x000fc6000782c0ff */
[----:B------:R3:W-:Y:S02]  /*92890*/  @!P0 STG.E.U8 desc[UR32][R14.64+0xf1], R11 ;  /* 0x0000f10b0e008986 */ /* 0x0007e4000c101120 */
[----:B---3--:R-:W-:-:S05]  /*928a0*/  FMUL R11, R53, UR27 ;  /* 0x0000001b350b7c20 */ /* 0x008fca0008400000 */
[----:B------:R-:W-:-:S05]  /*928b0*/  F2FP.SATFINITE.E4M3.F32.PACK_AB_MERGE_C R11, RZ, R11, RZ ;  /* 0x0000000bff0b723e */ /* 0x000fca00048070ff */
[----:B------:R0:W-:Y:S02]  /*928c0*/  @!P1 STG.E.U8 desc[UR32][R62.64+0xf8], R11 ;  /* 0x0000f80b3e009986 */ /* 0x0001e4000c101120 */
[----:B0-----:R-:W-:Y:S02]  /*928d0*/  FMUL R11, R49, UR27 ;  /* 0x0000001b310b7c20 */ /* 0x001fe40008400000 */
[----:B------:R-:W3:Y:S04]  /*928e0*/  LDL.LU.64 R62, [R1+0x20] ;  /* 0x00002000013e7983 */ /* 0x000ee80000300a00 */
[----:B------:R-:W3:Y:S01]  /*928f0*/  LDL.LU R49, [R1+0x1204] ;  /* 0x0012040001317983 */ /* 0x000ee20000300800 */
[----:B------:R-:W-:Y:S02]  /*92900*/  LOP3.LUT P2, RZ, R8, 0x40000000, RZ, 0xc0, !PT ;  /* 0x4000000008ff7812 */ /* 0x000fe4000784c0ff */
[----:B------:R-:W-:-:S02]  /*92910*/  F2FP.SATFINITE.E4M3.F32.PACK_AB_MERGE_C R11, RZ, R11, RZ ;  /* 0x0000000bff0b723e */ /* 0x000fc400048070ff */
[----:B------:R-:W-:-:S09]  /*92920*/  LOP3.LUT P4, RZ, R4, 0x1, RZ, 0xc0, !PT ;  /* 0x0000000104ff7812 */ /* 0x000fd2000788c0ff */
[----:B------:R0:W-:Y:S04]  /*92930*/  @!P2 STG.E.U8 desc[UR32][R56.64+0xf9], R11 ;  /* 0x0000f90b3800a986 */ /* 0x0001e8000c101120 */
[----:B------:R-:W1:Y:S01]  /*92940*/  @!P4 LDC.64 R14, c[0x0][0x5c0] ;  /* 0x00017000ff0ecb82 */ /* 0x000e620000000a00 */
[----:B0-----:R-:W3:Y:S04]  /*92950*/  LDL.LU.64 R56, [R1+0x18] ;  /* 0x0000180001387983 */ /* 0x001ee80000300a00 */
[----:B------:R-:W3:Y:S04]  /*92960*/  LDL.LU R59, [R1+0x334] ;  /* 0x00033400013b7983 */ /* 0x000ee80000300800 */
[----:B------:R-:W3:Y:S01]  /*92970*/  LDL.LU R53, [R1+0x358] ;  /* 0x0003580001357983 */ /* 0x000ee20000300800 */
[----:B------:R-:W-:-:S02]  /*92980*/  LOP3.LUT P5, RZ, R0, 0x80000000, RZ, 0xc0, !PT ;  /* 0x8000000000ff7812 */ /* 0x000fc400078ac0ff */
[----:B-1----:R-:W-:Y:S01]  /*92990*/  @!P4 IADD3 R14, P1, R54, R14, RZ ;  /* 0x0000000e360ec210 */ /* 0x002fe20007f3e0ff */
[----:B------:R-:W-:Y:S01]  /*929a0*/  FMUL R11, R61, UR27 ;  /* 0x0000001b3d0b7c20 */ /* 0x000fe20008400000 */
[----:B------:R-:W3:Y:S03]  /*929b0*/  LDL.LU R54, [R1+0x1208] ;  /* 0x0012080001367983 */ /* 0x000ee60000300800 */
[----:B------:R-:W-:Y:S01]  /*929c0*/  @!P4 IMAD.X R15, R60, 0x1, R15, P1 ;  /* 0x000000013c0fc824 */ /* 0x000fe200008e060f */
[----:B------:R-:W-:-:S05]  /*929d0*/  F2FP.SATFINITE.E4M3.F32.PACK_AB_MERGE_C R11, RZ, R11, RZ ;  /* 0x0000000bff0b723e */ /* 0x000fca00048070ff */
[----:B------:R0:W-:Y:S02]  /*929e0*/  @!P4 STG.E.U8 desc[UR32][R14.64+0xf8], R11 ;  /* 0x0000f80b0e00c986 */ /* 0x0001e4000c101120 */
[----:B0-----:R-:W2:Y:S02]  /*929f0*/  @!P5 LDC.64 R14, c[0x0][0x5c0] ;  /* 0x00017000ff0edb82 */ /* 0x001ea40000000a00 */
[----:B--2---:R-:W-:-:S05]  /*92a00*/  @!P5 IADD3 R14, P1, R58, R14, RZ ;  /* 0x0000000e3a0ed210 */ /* 0x004fca0007f3e0ff */
[----:B----4-:R-:W-:Y:S02]  /*92a10*/  @!P5 IMAD.X R15, R55, 0x1, R15, P1 ;  /* 0x00000001370fd824 */ /* 0x010fe400008e060f */
[----:B------:R-:W2:Y:S01]  /*92a20*/  LDL.LU R55, [R1+0x310] ;  /* 0x0003100001377983 */ /* 0x000ea20000300800 */
[----:B------:R-:W-:-:S03]  /*92a30*/  FMUL R11, R48, UR27 ;  /* 0x0000001b300b7c20 */ /* 0x000fc60008400000 */
[----:B------:R-:W4:Y:S02]  /*92a40*/  LDL.LU R48, [R1+0x330] ;  /* 0x0003300001307983 */ /* 0x000f240000300800 */
[----:B------:R-:W-:Y:S02]  /*92a50*/  F2FP.SATFINITE.E4M3.F32.PACK_AB_MERGE_C R11, RZ, R11, RZ ;  /* 0x0000000bff0b723e */ /* 0x000fe400048070ff */
[----:B------:R-:W-:-:S03]  /*92a60*/  LOP3.LUT P6, RZ, R8, 0x20000000, RZ, 0xc0, !PT ;  /* 0x2000000008ff7812 */ /* 0x000fc600078cc0ff */
[----:B------:R0:W-:Y:S02]  /*92a70*/  @!P5 STG.E.U8 desc[UR32][R14.64+0xf9], R11 ;  /* 0x0000f90b0e00d986 */ /* 0x0001e4000c101120 */
[----:B0-----:R-:W-:Y:S02]  /*92a80*/  FMUL R11, R52, UR27 ;  /* 0x0000001b340b7c20 */ /* 0x001fe40008400000 */
[----:B------:R-:W4:Y:S03]  /*92a90*/  LDL.LU R52, [R1+0x120c] ;  /* 0x00120c0001347983 */ /* 0x000f260000300800 */
[----:B------:R-:W-:Y:S02]  /*92aa0*/  F2FP.SATFINITE.E4M3.F32.PACK_AB_MERGE_C R11, RZ, R11, RZ ;  /* 0x0000000bff0b723e */ /* 0x000fe400048070ff */
[----:B------:R-:W-:Y:S02]  /*92ab0*/  LOP3.LUT P0, RZ, R0, 0x40000000, RZ, 0xc0, !PT ;  /* 0x4000000000ff7812 */ /* 0x000fe4000780c0ff */
[----:B------:R-:W-:-:S11]  /*92ac0*/  LOP3.LUT P3, RZ, R8, 0x10000000, RZ, 0xc0, !PT ;  /* 0x1000000008ff7812 */ /* 0x000fd6000786c0ff */
[----:B------:R-:W0:Y:S01]  /*92ad0*/  @!P0 LDC.64 R14, c[0x0][0x5c0] ;  /* 0x00017000ff0e8b82 */ /* 0x000e220000000a00 */
[----:B---3--:R1:W-:Y:S02]  /*92ae0*/  @!P6 STG.E.U8 desc[UR32][R62.64+0x100], R11 ;  /* 0x0001000b3e00e986 */ /* 0x0083e4000c101120 */
[----:B-1----:R-:W-:Y:S02]  /*92af0*/  FMUL R11, R49, UR27 ;  /* 0x0000001b310b7c20 */ /* 0x002fe40008400000 */
[----:B------:R-:W3:Y:S04]  /*92b00*/  LDL.LU R49, [R1+0x1210] ;  /* 0x0012100001317983 */ /* 0x000ee80000300800 */
[----:B------:R-:W3:Y:S04]  /*92b10*/  LDL.LU.64 R62, [R1+0x30] ;  /* 0x00003000013e7983 */ /* 0x000ee80000300a00 */
[----:B------:R-:W3:Y:S01]  /*92b20*/  LDL.LU R61, [R1+0x1214] ;  /* 0x00121400013d7983 */ /* 0x000ee20000300800 */
[----:B------:R-:W-:-:S05]  /*92b30*/  F2FP.SATFINITE.E4M3.F32.PACK_AB_MERGE_C R11, RZ, R11, RZ ;  /* 0x0000000bff0b723e */ /* 0x000fca00048070ff */
[----:B------:R1:W-:Y:S01]  /*92b40*/  @!P3 STG.E.U8 desc[UR32][R56.64+0x101], R11 ;  /* 0x0001010b3800b986 */ /* 0x0003e2000c101120 */
[----:B0-----:R-:W-:-:S03]  /*92b50*/  @!P0 IADD3 R14, P1, R59, R14, RZ ;  /* 0x0000000e3b0e8210 */ /* 0x001fc60007f3e0ff */
[----:B-1----:R-:W3:Y:S04]  /*92b60*/  LDL.LU.64 R56, [R1+0x28] ;  /* 0x0000280001387983 */ /* 0x002ee80000300a00 */
[----:B------:R-:W3:Y:S01]  /*92b70*/  LDL.LU R58, [R1+0x370] ;  /* 0x00037000013a7983 */ /* 0x000ee20000300800 */
[----:B------:R-:W-:-:S03]  /*92b80*/  @!P0 IMAD.X R15, R53, 0x1, R15, P1 ;  /* 0x00000001350f8824 */ /* 0x000fc600008e060f */
[----:B------:R-:W3:Y:S01]  /*92b90*/  LDL.LU R53, [R1+0x38c] ;  /* 0x00038c0001357983 */ /* 0x000ee20000300800 */
[----:B------:R-:W-:Y:S02]  /*92ba0*/  LOP3.LUT P4, RZ, R8, 0x8000000, RZ, 0xc0, !PT ;  /* 0x0800000008ff7812 */ /* 0x000fe4000788c0ff */
[----:B------:R-:W-:Y:S01]  /*92bb0*/  LOP3.LUT R9, R9, 0x7fffffff, RZ, 0xc0, !PT ;  /* 0x7fffffff09097812 */ /* 0x000fe200078ec0ff */
[----:B------:R-:W-:Y:S02]  /*92bc0*/  FMUL R11, R54, UR27 ;  /* 0x0000001b360b7c20 */ /* 0x000fe40008400000 */
[----:B------:R-:W3:Y:S08]  /*92bd0*/  LDL.LU R54, [R1+0x1218] ;  /* 0x0012180001367983 */ /* 0x000ef00000300800 */
[----:B------:R-:W-:-:S02]  /*92be0*/  @P4 LOP3.LUT R9, R9, 0x80000000, RZ, 0xfc, !PT ;  /* 0x8000000009094812 */ /* 0x000fc400078efcff */
[----:B------:R-:W-:Y:S02]  /*92bf0*/  LOP3.LUT P4, RZ, R0, 0x20000000, RZ, 0xc0, !PT ;  /* 0x2000000000ff7812 */ /* 0x000fe4000788c0ff */
[----:B------:R-:W-:-:S05]  /*92c00*/  F2FP.SATFINITE.E4M3.F32.PACK_AB_MERGE_C R11, RZ, R11, RZ ;  /* 0x0000000bff0b723e */ /* 0x000fca00048070ff */
[----:B------:R0:W-:Y:S06]  /*92c10*/  @!P0 STG.E.U8 desc[UR32][R14.64+0x100], R11 ;  /* 0x0001000b0e008986 */ /* 0x0001ec000c101120 */
[----:B0-----:R-:W2:Y:S01]  /*92c20*/  @!P4 LDC.64 R14, c[0x0][0x5c0] ;  /* 0x00017000ff0ecb82 */ /* 0x001ea20000000a00 */
[----:B------:R-:W-:Y:S02]  /*92c30*/  LOP3.LUT P6, RZ, R8, 0x2000000, RZ, 0xc0, !PT ;  /* 0x0200000008ff7812 */ /* 0x000fe400078cc0ff */
[----:B------:R-:W-:Y:S02]  /*92c40*/  LOP3.LUT R9, R9, 0xbfffffff, RZ, 0xc0, !PT ;  /* 0xbfffffff09097812 */ /* 0x000fe400078ec0ff */
[----:B--2---:R-:W-:-:S02]  /*92c50*/  @!P4 IADD3 R14, P1, R55, R14, RZ ;  /* 0x0000000e370ec210 */ /* 0x004fc40007f3e0ff */
[----:B------:R-:W2:Y:S03]  /*92c60*/  LDL.LU R55, [R1+0x2cc] ;  /* 0x0002cc0001377983 */ /* 0x000ea60000300800 */
[----:B----4-:R-:W-:Y:S02]  /*92c70*/  @!P4 IMAD.X R15, R48, 0x1, R15, P1 ;  /* 0x00000001300fc824 */ /* 0x010fe400008e060f */
[----:B------:R-:W4:Y:S01]  /*92c80*/  LDL.LU R48, [R1+0x2e8] ;  /* 0x0002e80001307983 */ /* 0x000f220000300800 */
[----:B------:R-:W-:-:S03]  /*92c90*/  LOP3.LUT P1, RZ, R0, 0x20000000, RZ, 0xc0, !PT ;  /* 0x2000000000ff7812 */ /* 0x000fc6000782c0ff */
[----:B------:R-:W4:Y:S01]  /*92ca0*/  LDL.LU R59, [R1+0x121c] ;  /* 0x00121c00013b7983 */ /* 0x000f220000300800 */
[----:B------:R-:W-:-:S04]  /*92cb0*/  @P6 LOP3.LUT R9, R9, 0x40000000, RZ, 0xfc, !PT ;  /* 0x4000000009096812 */ /* 0x000fc800078efcff */
[----:B------:R-:W-:Y:S01]  /*92cc0*/  LOP3.LUT P4, RZ, R9, 0x80000000, RZ, 0xc0, !PT ;  /* 0x8000000009ff7812 */ /* 0x000fe2000788c0ff */
[----:B------:R-:W-:-:S05]  /*92cd0*/  FMUL R11, R52, UR27 ;  /* 0x0000001b340b7c20 */ /* 0x000fca0008400000 */
[----:B------:R-:W-:-:S05]  /*92ce0*/  F2FP.SATFINITE.E4M3.F32.PACK_AB_MERGE_C R11, RZ, R11, RZ ;  /* 0x0000000bff0b723e */ /* 0x000fca00048070ff */
[----:B------:R0:W-:Y:S01]  /*92cf0*/  @!P1 STG.E.U8 desc[UR32][R14.64+0x101], R11 ;  /* 0x0001010b0e009986 */ /* 0x0001e2000c101120 */
[----:B------:R-:W-:Y:S02]  /*92d00*/  LOP3.LUT P5, RZ, R0, 0x10000000, RZ, 0xc0, !PT ;  /* 0x1000000000ff7812 */ /* 0x000fe400078ac0ff */
[----:B------:R-:W-:-:S11]  /*92d10*/  LOP3.LUT P2, RZ, R8, 0x4000000, RZ, 0xc0, !PT ;  /* 0x0400000008ff7812 */ /* 0x000fd6000784c0ff */
[----:B0-----:R-:W0:Y:S01]  /*92d20*/  @!P5 LDC.64 R14, c[0x0][0x5c0] ;  /* 0x00017000ff0edb82 */ /* 0x001e220000000a00 */
[----:B---3--:R-:W-:Y:S02]  /*92d30*/  FMUL R11, R49, UR27 ;  /* 0x0000001b310b7c20 */ /* 0x008fe40008400000 */
[----:B------:R-:W3:Y:S03]  /*92d40*/  LDL.LU R49, [R1+0x1220] ;  /* 0x0012200001317983 */ /* 0x000ee60000300800 */
[----:B------:R-:W-:-:S05]  /*92d50*/  F2FP.SATFINITE.E4M3.F32.PACK_AB_MERGE_C R11, RZ, R11, RZ ;  /* 0x0000000bff0b723e */ /* 0x000fca00048070ff */
[----:B------:R1:W-:Y:S04]  /*92d60*/  @!P4 STG.E.U8 desc[UR32][R62.64+0x108], R11 ;  /* 0x0001080b3e00c986 */ /* 0x0003e8000c101120 */
[----:B-1----:R-:W3:Y:S01]  /*92d70*/  LDL.LU.64 R62, [R1+0x40] ;  /* 0x00004000013e7983 */ /* 0x002ee20000300a00 */
[----:B------:R-:W-:-:S03]  /*92d80*/  FMUL R11, R61, UR27 ;  /* 0x0000001b3d0b7c20 */ /* 0x000fc60008400000 */
[----:B------:R-:W3:Y:S02]  /*92d90*/  LDL.LU R52, [R1+0x1224] ;  /* 0x0012240001347983 */ /* 0x000ee40000300800 */
[----:B------:R-:W-:-:S05]  /*92da0*/  F2FP.SATFINITE.E4M3.F32.PACK_AB_MERGE_C R11, RZ, R11, RZ ;  /* 0x0000000bff0b723e */ /* 0x000fca00048070ff */
[----:B------:R1:W-:Y:S01]  /*92db0*/  @!P2 STG.E.U8 desc[UR32][R56.64+0x109], R11 ;  /* 0x0001090b3800a986 */ /* 0x0003e2000c101120 */
[----:B0-----:R-:W-:-:S03]  /*92dc0*/  @!P5 IADD3 R14, P1, R58, R14, RZ ;  /* 0x0000000e3a0ed210 */ /* 0x001fc60007f3e0ff */
[----:B-1----:R-:W3:Y:S02]  /*92dd0*/  LDL.LU.64 R56, [R1+0x38] ;  /* 0x0000380001387983 */ /* 0x002ee40000300a00 */
[----:B------:R-:W-:Y:S02]  /*92de0*/  @!P5 IMAD.X R15, R53, 0x1, R15, P1 ;  /* 0x00000001350fd824 */ /* 0x000fe400008e060f */
[----:B------:R-:W3:Y:S01]  /*92df0*/  LDL.LU R53, [R1+0x32c] ;  /* 0x00032c0001357983 */ /* 0x000ee20000300800 */
[----:B------:R-:W-:Y:S01]  /*92e00*/  LOP3.LUT P6, RZ, R0, 0x8000000, RZ, 0xc0, !PT ;  /* 0x0800000000ff7812 */ /* 0x000fe200078cc0ff */
[----:B------:R-:W-:Y:S02]  /*92e10*/  FMUL R11, R54, UR27 ;  /* 0x0000001b360b7c20 */ /* 0x000fe40008400000 */
[----:B------:R-:W3:Y:S03]  /*92e20*/  LDL.LU R54, [R1+0x354] ;  /* 0x0003540001367983 */ /* 0x000ee60000300800 */
[----:B------:R-:W-:Y:S01]  /*92e30*/  F2FP.SATFINITE.E4M3.F32.PACK_AB_MERGE_C R11, RZ, R11, RZ ;  /* 0x0000000bff0b723e */ /* 0x000fe200048070ff */
[----:B------:R-:W3:Y:S04]  /*92e40*/  LDL.LU R61, [R1+0x1228] ;  /* 0x00122800013d7983 */ /* 0x000ee80000300800 */
[----:B------:R0:W-:Y:S04]  /*92e50*/  @!P5 STG.E.U8 desc[UR32][R14.64+0x108], R11 ;  /* 0x0001080b0e00d986 */ /* 0x0001e8000c101120 */
[----:B------:R-:W3:Y:S01]  /*92e60*/  LDL.LU R58, [R1+0x30c] ;  /* 0x00030c00013a7983 */ /* 0x000ee20000300800 */
[----:B0-----:R-:W2:Y:S02]  /*92e70*/  @!P6 LDC.64 R14, c[0x0][0x5c0] ;  /* 0x00017000ff0eeb82 */ /* 0x001ea40000000a00 */
[----:B--2---:R-:W-:-:S02]  /*92e80*/  @!P6 IADD3 R14, P1, R55, R14, RZ ;  /* 0x0000000e370ee210 */ /* 0x004fc40007f3e0ff */
[----:B------:R-:W2:Y:S03]  /*92e90*/  LDL.LU R55, [R1+0x328] ;  /* 0x0003280001377983 */ /* 0x000ea60000300800 */
[----:B----4-:R-:W-:Y:S02]  /*92ea0*/  @!P6 IMAD.X R15, R48, 0x1, R15, P1 ;  /* 0x00000001300fe824 */ /* 0x010fe400008e060f */
[----:B------:R-:W4:Y:S01]  /*92eb0*/  LDL.LU R48, [R1+0x122c] ;  /* 0x00122c0001307983 */ /* 0x000f220000300800 */
[----:B------:R-:W-:Y:S01]  /*92ec0*/  LOP3.LUT P1, RZ, R0, 0x8000000, RZ, 0xc0, !PT ;  /* 0x0800000000ff7812 */ /* 0x000fe2000782c0ff */
[----:B------:R-:W-:Y:S01]  /*92ed0*/  FMUL R11, R59, UR27 ;  /* 0x0000001b3b0b7c20 */ /* 0x000fe20008400000 */
[----:B------:R-:W-:-:S04]  /*92ee0*/  LOP3.LUT P6, RZ, R9, 0x40000000, RZ, 0xc0, !PT ;  /* 0x4000000009ff7812 */ /* 0x000fc800078cc0ff */
[----:B------:R-:W-:-:S07]  /*92ef0*/  F2FP.SATFINITE.E4M3.F32.PACK_AB_MERGE_C R11, RZ, R11, RZ ;  /* 0x0000000bff0b723e */ /* 0x000fce00048070ff */
        /* <DEDUP_REMOVED lines=12> */
[----:B------:R1:W-:Y:S04]  /*92fc0*/  @!P3 STG.E.U8 desc[UR32][R56.64+0x111], R11 ;  /* 0x0001110b3800b986 */ /* 0x0003e8000c101120 */
[----:B-1----:R-:W3:Y:S04]  /*92fd0*/  LDL.LU.64 R56, [R1+0x48] ;  /* 0x0000480001387983 */ /* 0x002ee80000300a00 */
[----:B------:R-:W3:Y:S01]  /*92fe0*/  LDL.LU R52, [R1+0x36c] ;  /* 0x00036c0001347983 */ /* 0x000ee20000300800 */
[----:B0-----:R-:W-:-:S03]  /*92ff0*/  @!P0 IADD3 R14, P1, R53, R14, RZ ;  /* 0x0000000e350e8210 */ /* 0x001fc60007f3e0ff */
[----:B------:R-:W3:Y:S02]  /*93000*/  LDL.LU R53, [R1+0x388] ;  /* 0x0003880001357983 */ /* 0x000ee40000300800 */
[----:B------:R-:W-:Y:S02]  /*93010*/  @!P0 IMAD.X R15, R54, 0x1, R15, P1 ;  /* 0x00000001360f8824 */ /* 0x000fe400008e060f */
[----:B------:R-:W3:Y:S01]  /*93020*/  LDL.LU R54, [R1+0x1238] ;  /* 0x0012380001367983 */ /* 0x000ee20000300800 */
[----:B------:R-:W-:Y:S01]  /*93030*/  LOP3.LUT P4, RZ, R0, 0x2000000, RZ, 0xc0, !PT ;  /* 0x0200000000ff7812 */ /* 0x000fe2000788c0ff */
[----:B------:R-:W-:-:S05]  /*93040*/  FMUL R11, R61, UR27 ;  /* 0x0000001b3d0b7c20 */ /* 0x000fca0008400000 */
[----:B------:R-:W-:-:S05]  /*93050*/  F2FP.SATFINITE.E4M3.F32.PACK_AB_MERGE_C R11, RZ, R11, RZ ;  /* 0x0000000bff0b723e */ /* 0x000fca00048070ff */
[----:B------:R0:W-:Y:S02]  /*93060*/  @!P0 STG.E.U8 desc[UR32][R14.64+0x110], R11 ;  /* 0x0001100b0e008986 */ /* 0x0001e4000c101120 */
[----:B0-----:R-:W0:Y:S02]  /*93070*/  @!P4 LDC.64 R14, c[0x0][0x5c0] ;  /* 0x00017000ff0ecb82 */ /* 0x001e240000000a00 */
[----:B0-----:R-:W-:Y:S01]  /*93080*/  @!P4 IADD3 R14, P1, R58, R14, RZ ;  /* 0x0000000e3a0ec210 */ /* 0x001fe20007f3e0ff */
[----:B----4-:R-:W-:Y:S02]  /*93090*/  FMUL R11, R48, UR27 ;  /* 0x0000001b300b7c20 */ /* 0x010fe40008400000 */
[----:B------:R-:W4:Y:S02]  /*930a0*/  LDL.LU R48, [R1+0x2c8] ;  /* 0x0002c80001307983 */ /* 0x000f240000300800 */
[----:B--2---:R-:W-:Y:S02]  /*930b0*/  @!P4 IMAD.X R15, R55, 0x1, R15, P1 ;  /* 0x00000001370fc824 */ /* 0x004fe400008e060f */
[----:B------:R-:W2:Y:S04]  /*930c0*/  LDL.LU R61, [R1+0x2e4] ;  /* 0x0002e400013d7983 */ /* 0x000ea80000300800 */
[----:B------:R-:W2:Y:S01]  /*930d0*/  LDL.LU R55, [R1+0x123c] ;  /* 0x00123c0001377983 */ /* 0x000ea20000300800 */
[----:B------:R-:W-:-:S02]  /*930e0*/  F2FP.SATFINITE.E4M3.F32.PACK_AB_MERGE_C R11, RZ, R11, RZ ;  /* 0x0000000bff0b723e */ /* 0x000fc400048070ff */
[----:B------:R-:W-:-:S03]  /*930f0*/  LOP3.LUT P1, RZ, R8, 0x800000, RZ, 0xc0, !PT ;  /* 0x0080000008ff7812 */ /* 0x000fc6000782c0ff */
        /* <DEDUP_REMOVED lines=14> */
[----:B-1----:R-:W3:Y:S04]  /*931e0*/  LDL.LU.64 R56, [R1+0x58] ;  /* 0x0000580001387983 */ /* 0x002ee80000300a00 */
[----:B------:R-:W3:Y:S04]  /*931f0*/  LDL.LU R59, [R1+0x324] ;  /* 0x00032400013b7983 */ /* 0x000ee80000300800 */
[----:B------:R-:W3:Y:S01]  /*93200*/  LDL.LU R52, [R1+0x350] ;  /* 0x0003500001347983 */ /* 0x000ee20000300800 */
[----:B------:R-:W-:-:S03]  /*93210*/  @!P5 IMAD.X R15, R53, 0x1, R15, P1 ;  /* 0x00000001350fd824 */ /* 0x000fc600008e060f */
[----:B------:R-:W3:Y:S01]  /*93220*/  LDL.LU R53, [R1+0x1248] ;  /* 0x0012480001357983 */ /* 0x000ee20000300800 */
[----:B------:R-:W-:-:S03]  /*93230*/  FMUL R11, R54, UR27 ;  /* 0x0000001b360b7c20 */ /* 0x000fc60008400000 */
[----:B------:R-:W3:Y:S01]  /*93240*/  LDL.LU R54, [R1+0x308] ;  /* 0x0003080001367983 */ /* 0x000ee20000300800 */
[----:B------:R-:W-:Y:S02]  /*93250*/  LOP3.LUT P6, RZ, R0, 0x800000, RZ, 0xc0, !PT ;  /* 0x0080000000ff7812 */ /* 0x000fe400078cc0ff */
[----:B------:R-:W-:-:S05]  /*93260*/  F2FP.SATFINITE.E4M3.F32.PACK_AB_MERGE_C R11, RZ, R11, RZ ;  /* 0x0000000bff0b723e */ /* 0x000fca00048070ff */
[----:B------:R0:W-:Y:S06]  /*93270*/  @!P5 STG.E.U8 desc[UR32][R14.64+0x118], R11 ;  /* 0x0001180b0e00d986 */ /* 0x0001ec000c101120 */
[----:B0-----:R-:W4:Y:S02]  /*93280*/  @!P6 LDC.64 R14, c[0x0][0x5c0] ;  /* 0x00017000ff0eeb82 */ /* 0x001f240000000a00 */
[----:B----4-:R-:W-:Y:S02]  /*93290*/  @!P6 IADD3 R14, P1, R48, R14, RZ ;  /* 0x0000000e300ee210 */ /* 0x010fe40007f3e0ff */
[----:B------:R-:W4:Y:S01]  /*932a0*/  LDL.LU R48, [R1+0x320] ;  /* 0x0003200001307983 */ /* 0x000f220000300800 */
[----:B--2---:R-:W-:-:S03]  /*932b0*/  FMUL R11, R55, UR27 ;  /* 0x0000001b370b7c20 */ /* 0x004fc60008400000 */
[----:B------:R-:W2:Y:S01]  /*932c0*/  LDL.LU R55, [R1+0x124c] ;  /* 0x00124c0001377983 */ /* 0x000ea20000300800 */
[----:B------:R-:W-:Y:S01]  /*932d0*/  @!P6 IMAD.X R15, R61, 0x1, R15, P1 ;  /* 0x000000013d0fe824 */ /* 0x000fe200008e060f */
[----:B------:R-:W-:Y:S02]  /*932e0*/  F2FP.SATFINITE.E4M3.F32.PACK_AB_MERGE_C R11, RZ, R11, RZ ;  /* 0x0000000bff0b723e */ /* 0x000fe400048070ff */
[----:B------:R-:W-:-:S03]  /*932f0*/  LOP3.LUT P3, RZ, R8, 0x200000, RZ, 0xc0, !PT ;  /* 0x0020000008ff7812 */ /* 0x000fc6000786c0ff */
[----:B------:R0:W-:Y:S01]  /*93300*/  @!P6 STG.E.U8 desc[UR32][R14.64+0x119], R11 ;  /* 0x0001190b0e00e986 */ /* 0x0001e2000c101120 */
[----:B------:R-:W-:-:S13]  /*93310*/  LOP3.LUT P4, RZ, R0, 0x400000, RZ, 0xc0, !PT ;  /* 0x0040000000ff7812 */ /* 0x000fda000788c0ff */
[----:B0-----:R-:W0:Y:S01]  /*93320*/  @!P4 LDC.64 R14, c[0x0][0x5c0] ;  /* 0x00017000ff0ecb82 */ /* 0x001e220000000a00 */
[----:B---3--:R-:W-:Y:S02]  /*93330*/  FMUL R11, R49, UR27 ;  /* 0x0000001b310b7c20 */ /* 0x008fe40008400000 */
[----:B------:R-:W3:Y:S03]  /*93340*/  LDL.LU R49, [R1+0x1250] ;  /* 0x0012500001317983 */ /* 0x000ee60000300800 */
[----:B------:R-:W-:Y:S02]  /*93350*/  F2FP.SATFINITE.E4M3.F32.PACK_AB_MERGE_C R11, RZ, R11, RZ ;  /* 0x0000000bff0b723e */ /* 0x000fe400048070ff */
[----:B------:R-:W-:-:S03]  /*93360*/  LOP3.LUT P0, RZ, R8, 0x100000, RZ, 0xc0, !PT ;  /* 0x0010000008ff7812 */ /* 0x000fc6000780c0ff */
[----:B------:R1:W-:Y:S04]  /*93370*/  @!P3 STG.E.U8 desc[UR32][R62.64+0x120], R11 ;  /* 0x0001200b3e00b986 */ /* 0x0003e8000c101120 */
[----:B-1----:R-:W3:Y:S01]  /*93380*/  LDL.LU.64 R62, [R1+0x70] ;  /* 0x00007000013e7983 */ /* 0x002ee20000300a00 */
[----:B------:R-:W-:-:S03]  /*93390*/  FMUL R11, R58, UR27 ;  /* 0x0000001b3a0b7c20 */ /* 0x000fc60008400000 */
[----:B------:R-:W3:Y:S01]  /*933a0*/  LDL.LU R58, [R1+0x1254] ;  /* 0x00125400013a7983 */ /* 0x000ee20000300800 */
[----:B------:R-:W-:Y:S02]  /*933b0*/  LOP3.LUT P2, RZ, R8, 0x40000, RZ, 0xc0, !PT ;  /* 0x0004000008ff7812 */ /* 0x000fe4000784c0ff */
[----:B------:R-:W-:Y:S01]  /*933c0*/  F2FP.SATFINITE.E4M3.F32.PACK_AB_MERGE_C R11, RZ, R11, RZ ;  /* 0x0000000bff0b723e */ /* 0x000fe200048070ff */
[----:B------:R-:W3:Y:S01]  /*933d0*/  LDL.LU.64 R66, [R1+0x68] ;  /* 0x0000680001427983 */ /* 0x000ee20000300a00 */
[----:B------:R-:W-:Y:S02]  /*933e0*/  LOP3.LUT R9, R9, 0xdfffffff, RZ, 0xc0, !PT ;  /* 0xdfffffff09097812 */ /* 0x000fe400078ec0ff */
[----:B0-----:R-:W-:Y:S01]  /*933f0*/  @!P4 IADD3 R14, P1, R59, R14, RZ ;  /* 0x0000000e3b0ec210 */ /* 0x001fe20007f3e0ff */
[----:B------:R0:W-:Y:S04]  /*93400*/  @!P0 STG.E.U8 desc[UR32][R56.64+0x121], R11 ;  /* 0x0001210b38008986 */ /* 0x0001e8000c101120 */
[----:B------:R-:W3:Y:S01]  /*93410*/  LDL.LU R59, [R1+0x368] ;  /* 0x00036800013b7983 */ /* 0x000ee20000300800 */
[----:B------:R-:W-:Y:S01]  /*93420*/  @!P4 IMAD.X R15, R52, 0x1, R15, P1 ;  /* 0x00000001340fc824 */ /* 0x000fe200008e060f */
[----:B------:R-:W-:-:S02]  /*93430*/  @P2 LOP3.LUT R9, R9, 0x20000000, RZ, 0xfc, !PT ;  /* 0x2000000009092812 */ /* 0x000fc400078efcff */
[----:B------:R-:W-:Y:S01]  /*93440*/  LOP3.LUT P2, RZ, R0, 0x200000, RZ, 0xc0, !PT ;  /* 0x0020000000ff7812 */ /* 0x000fe2000784c0ff */
[----:B0-----:R-:W3:Y:S04]  /*93450*/  LDL.LU R56, [R1+0x384] ;  /* 0x0003840001387983 */ /* 0x001ee80000300800 */
[----:B------:R-:W3:Y:S01]  /*93460*/  LDL.LU R52, [R1+0x1258] ;  /* 0x0012580001347983 */ /* 0x000ee20000300800 */
[----:B------:R-:W-:-:S03]  /*93470*/  FMUL R11, R53, UR27 ;  /* 0x0000001b350b7c20 */ /* 0x000fc60008400000 */
[----:B------:R-:W3:Y:S02]  /*93480*/  LDL.LU R53, [R1+0x2b8] ;  /* 0x0002b80001357983 */ /* 0x000ee40000300800 */
[----:B------:R-:W-:-:S05]  /*93490*/  F2FP.SATFINITE.E4M3.F32.PACK_AB_MERGE_C R11, RZ, R11, RZ ;  /* 0x0000000bff0b723e */ /* 0x000fca00048070ff */
[----:B------:R0:W-:Y:S02]  /*934a0*/  @!P4 STG.E.U8 desc[UR32][R14.64+0x120], R11 ;  /* 0x0001200b0e00c986 */ /* 0x0001e4000c101120 */
[----:B0-----:R-:W0:Y:S02]  /*934b0*/  @!P2 LDC.64 R14, c[0x0][0x5c0] ;  /* 0x00017000ff0eab82 */ /* 0x001e240000000a00 */
[----:B0-----:R-:W-:Y:S02]  /*934c0*/  @!P2 IADD3 R14, P1, R54, R14, RZ ;  /* 0x0000000e360ea210 */ /* 0x001fe40007f3e0ff */
[----:B------:R-:W3:Y:S03]  /*934d0*/  LDL.LU R54, [R1+0x2bc] ;  /* 0x0002bc0001367983 */ /* 0x000ee60000300800 */
[----:B----4-:R-:W-:Y:S02]  /*934e0*/  @!P2 IMAD.X R15, R48, 0x1, R15, P1 ;  /* 0x00000001300fa824 */ /* 0x010fe400008e060f */
[----:B------:R-:W4:Y:S01]  /*934f0*/  LDL.LU R48, [R1+0x125c] ;  /* 0x00125c0001307983 */ /* 0x000f220000300800 */
[----:B--2---:R-:W-:-:S03]  /*93500*/  FMUL R11, R55, UR27 ;  /* 0x0000001b370b7c20 */ /* 0x004fc60008400000 */
[----:B------:R-:W2:Y:S02]  /*93510*/  LDL.LU R55, [R1+0x1260] ;  /* 0x0012600001377983 */ /* 0x000ea40000300800 */
[----:B------:R-:W-:Y:S02]  /*93520*/  F2FP.SATFINITE.E4M3.F32.PACK_AB_MERGE_C R11, RZ, R11, RZ ;  /* 0x0000000bff0b723e */ /* 0x000fe400048070ff */
[----:B------:R-:W-:-:S03]  /*93530*/  LOP3.LUT P1, RZ, R8, 0x80000, RZ, 0xc0, !PT ;  /* 0x0008000008ff7812 */ /* 0x000fc6000782c0ff */
[----:B------:R3:W-:Y:S01]  /*93540*/  @!P2 STG.E.U8 desc[UR32][R14.64+0x121], R11 ;  /* 0x0001210b0e00a986 */ /* 0x0007e2000c101120 */
[----:B------:R-:W-:Y:S01]  /*93550*/  LOP3.LUT P5, RZ, R0, 0x100000, RZ, 0xc0, !PT ;  /* 0x0010000000ff7812 */ /* 0x000fe200078ac0ff */
[----:B---3--:R-:W-:-:S12]  /*93560*/  FMUL R11, R49, UR27 ;  /* 0x0000001b310b7c20 */ /* 0x008fd80008400000 */
[----:B------:R-:W0:Y:S01]  /*93570*/  @!P5 LDC.64 R14, c[0x0][0x5c0] ;  /* 0x00017000ff0edb82 */ /* 0x000e220000000a00 */
[----:B------:R-:W-:Y:S02]  /*93580*/  F2FP.SATFINITE.E4M3.F32.PACK_AB_MERGE_C R11, RZ, R11, RZ ;  /* 0x0000000bff0b723e */ /* 0x000fe400048070ff */
[----:B------:R-:W-:-:S03]  /*93590*/  LOP3.LUT P2, RZ, R9, 0x20000000, RZ, 0xc0, !PT ;  /* 0x2000000009ff7812 */ /* 0x000fc6000784c0ff */
[----:B------:R1:W-:Y:S04]  /*935a0*/  @!P1 STG.E.U8 desc[UR32][R62.64+0x128], R11 ;  /* 0x0001280b3e009986 */ /* 0x0003e8000c101120 */
[----:B-1----:R-:W3:Y:S04]  /*935b0*/  LDL.LU.64 R62, [R1+0x80] ;  /* 0x00008000013e7983 */ /* 0x002ee80000300a00 */
[----:B------:R-:W3:Y:S04]  /*935c0*/  LDL.LU R49, [R1+0x1264] ;  /* 0x0012640001317983 */ /* 0x000ee80000300800 */
[----:B------:R-:W3:Y:S04]  /*935d0*/  LDL.LU.64 R60, [R1+0x78] ;  /* 0x00007800013c7983 */ /* 0x000ee80000300a00 */
[----:B------:R-:W3:Y:S01]  /*935e0*/  LDL.LU R57, [R1+0x2e0] ;  /* 0x0002e00001397983 */ /* 0x000ee20000300800 */
[----:B------:R-:W-:-:S03]  /*935f0*/  FMUL R11, R58, UR27 ;  /* 0x0000001b3a0b7c20 */ /* 0x000fc60008400000 */
[----:B------:R-:W3:Y:S02]  /*93600*/  LDL.LU R58, [R1+0x304] ;  /* 0x00030400013a7983 */ /* 0x000ee40000300800 */
[----:B------:R-:W-:Y:S02]  /*93610*/  F2FP.SATFINITE.E4M3.F32.PACK_AB_MERGE_C R11, RZ, R11, RZ ;  /* 0x0000000bff0b723e */ /* 0x000fe400048070ff */
[----:B------:R-:W-:Y:S02]  /*93620*/  LOP3.LUT P6, RZ, R0, 0x80000, RZ, 0xc0, !PT ;  /* 0x0008000000ff7812 */ /* 0x000fe400078cc0ff */
[----:B0-----:R-:W-:Y:S01]  /*93630*/  @!P5 IADD3 R14, P1, R59, R14, RZ ;  /* 0x0000000e3b0ed210 */ /* 0x001fe20007f3e0ff */
[----:B------:R0:W-:Y:S04]  /*93640*/  @!P2 STG.E.U8 desc[UR32][R66.64+0x129], R11 ;  /* 0x0001290b4200a986 */ /* 0x0001e8000c101120 */
[----:B------:R-:W3:Y:S01]  /*93650*/  LDL.LU R59, [R1+0x1268] ;  /* 0x00126800013b7983 */ /* 0x000ee20000300800 */
[----:B------:R-:W-:-:S02]  /*93660*/  @!P5 IMAD.X R15, R56, 0x1, R15, P1 ;  /* 0x00000001380fd824 */ /* 0x000fc400008e060f */
[----:B0-----:R-:W-:-:S05]  /*93670*/  FMUL R11, R52, UR27 ;  /* 0x0000001b340b7c20 */ /* 0x001fca0008400000 */
[----:B------:R-:W-:-:S05]  /*93680*/  F2FP.SATFINITE.E4M3.F32.PACK_AB_MERGE_C R11, RZ, R11, RZ ;  /* 0x0000000bff0b723e */ /* 0x000fca00048070ff */
[----:B------:R0:W-:Y:S02]  /*93690*/  @!P5 STG.E.U8 desc[UR32][R14.64+0x128], R11 ;  /* 0x0001280b0e00d986 */ /* 0x0001e4000c101120 */
[----:B0-----:R-:W0:Y:S02]  /*936a0*/  @!P6 LDC.64 R14, c[0x0][0x5c0] ;  /* 0x00017000ff0eeb82 */ /* 0x001e240000000a00 */
[----:B0-----:R-:W-:Y:S02]  /*936b0*/  @!P6 IADD3 R14, P1, R53, R14, RZ ;  /* 0x0000000e350ee210 */ /* 0x001fe40007f3e0ff */
[----:B------:R-:W3:Y:S03]  /*936c0*/  LDL.LU R53, [R1+0x2b0] ;  /* 0x0002b00001357983 */ /* 0x000ee60000300800 */
[----:B------:R-:W-:Y:S02]  /*936d0*/  @!P6 IMAD.X R15, R54, 0x1, R15, P1 ;  /* 0x00000001360fe824 */ /* 0x000fe400008e060f */
[----:B------:R-:W3:Y:S01]  /*936e0*/  LDL.LU R54, [R1+0x2b4] ;  /* 0x0002b40001367983 */ /* 0x000ee20000300800 */
[----:B----4-:R-:W-:-:S05]  /*936f0*/  FMUL R48, R48, UR27 ;  /* 0x0000001b30307c20 */ /* 0x010fca0008400000 */
[----:B------:R-:W-:-:S05]  /*93700*/  F2FP.SATFINITE.E4M3.F32.PACK_AB_MERGE_C R48, RZ, R48, RZ ;  /* 0x00000030ff30723e */ /* 0x000fca00048070ff */
[----:B------:R2:W-:Y:S02]  /*93710*/  @!P6 STG.E.U8 desc[UR32][R14.64+0x129], R48 ;  /* 0x000129300e00e986 */ /* 0x0005e4000c101120 */
[----:B--2---:R-:W-:Y:S02]  /*93720*/  FMUL R14, R55, UR27 ;  /* 0x0000001b370e7c20 */ /* 0x004fe40008400000 */
[----:B------:R-:W2:Y:S01]  /*93730*/  LDL.LU R55, [R1+0x126c] ;  /* 0x00126c0001377983 */ /* 0x000ea20000300800 */
[----:B------:R-:W-:Y:S02]  /*93740*/  LOP3.LUT P3, RZ, R8, 0x20000, RZ, 0xc0, !PT ;  /* 0x0002000008ff7812 */ /* 0x000fe4000786c0ff */
[----:B------:R-:W-:Y:S02]  /*93750*/  LOP3.LUT P4, RZ, R0, 0x40000, RZ, 0xc0, !PT ;  /* 0x0004000000ff7812 */ /* 0x000fe4000788c0ff */
[----:B------:R-:W-:Y:S02]  /*93760*/  F2FP.SATFINITE.E4M3.F32.PACK_AB_MERGE_C R14, RZ, R14, RZ ;  /* 0x0000000eff0e723e */ /* 0x000fe400048070ff */
[----:B------:R-:W-:-:S02]  /*93770*/  LOP3.LUT P0, RZ, R8, 0x10000, RZ, 0xc0, !PT ;  /* 0x0001000008ff7812 */ /* 0x000fc4000780c0ff */
[----:B------:R-:W-:-:S04]  /*93780*/  LOP3.LUT P5, RZ, R8, 0x8000, RZ, 0xc0, !PT ;  /* 0x0000800008ff7812 */ /* 0x000fc800078ac0ff */
[----:B------:R-:W-:Y:S02]  /*93790*/  P2R R11, PR, RZ, 0x20 ;  /* 0x00000020ff0b7803 */ /* 0x000fe40000000000 */
[----:B------:R-:W-:Y:S01]  /*937a0*/  LOP3.LUT P5, RZ, R0, 0x20000, RZ, 0xc0, !PT ;  /* 0x0002000000ff7812 */ /* 0x000fe200078ac0ff */
[----:B---3--:R0:W-:Y:S02]  /*937b0*/  @!P3 STG.E.U8 desc[UR32][R62.64+0x130], R14 ;  /* 0x0001300e3e00b986 */ /* 0x0081e4000c101120 */
[----:B0-----:R-:W0:Y:S01]  /*937c0*/  @!P4 LDC.64 R14, c[0x0][0x5c0] ;  /* 0x00017000ff0ecb82 */ /* 0x001e220000000a00 */
[----:B------:R-:W-:Y:S01]  /*937d0*/  FMUL R49, R49, UR27 ;  /* 0x0000001b31317c20 */ /* 0x000fe20008400000 */
[----:B------:R-:W3:Y:S04]  /*937e0*/  LDL.LU R62, [R1+0x1270] ;  /* 0x00127000013e7983 */ /* 0x000ee80000300800 */
[----:B------:R-:W-:-:S05]  /*937f0*/  F2FP.SATFINITE.E4M3.F32.PACK_AB_MERGE_C R52, RZ, R49, RZ ;  /* 0x00000031ff34723e */ /* 0x000fca00048070ff */
[----:B------:R1:W-:Y:S04]  /*93800*/  @!P0 STG.E.U8 desc[UR32][R60.64+0x131], R52 ;  /* 0x000131343c008986 */ /* 0x0003e8000c101120 */
[----:B-1----:R-:W4:Y:S01]  /*93810*/  LDL.LU.64 R60, [R1+0x90] ;  /* 0x00009000013c7983 */ /* 0x002f220000300a00 */
[----:B0-----:R-:W-:-:S03]  /*93820*/  @!P4 IADD3 R14, P1, R57, R14, RZ ;  /* 0x0000000e390ec210 */ /* 0x001fc60007f3e0ff */
[----:B------:R-:W4:Y:S02]  /*93830*/  LDL.LU R63, [R1+0x1274] ;  /* 0x00127400013f7983 */ /* 0x000f240000300800 */
[----:B------:R-:W-:Y:S02]  /*93840*/  @!P4 IMAD.X R15, R58, 0x1, R15, P1 ;  /* 0x000000013a0fc824 */ /* 0x000fe400008e060f */
[----:B------:R-:W4:Y:S04]  /*93850*/  LDL.LU.64 R64, [R1+0x88] ;  /* 0x0000880001407983 */ /* 0x000f280000300a00 */
[----:B------:R-:W4:Y:S04]  /*93860*/  LDL.LU R58, [R1+0x2a4] ;  /* 0x0002a400013a7983 */ /* 0x000f280000300800 */
[----:B------:R-:W4:Y:S04]  /*93870*/  LDL.LU R56, [R1+0x2ac] ;  /* 0x0002ac0001387983 */ /* 0x000f280000300800 */
[----:B------:R-:W4:Y:S01]  /*93880*/  LDL.LU R57, [R1+0x1278] ;  /* 0x0012780001397983 */ /* 0x000f220000300800 */
[----:B------:R-:W-:-:S03]  /*93890*/  FMUL R49, R59, UR27 ;  /* 0x0000001b3b317c20 */ /* 0x000fc60008400000 */
[----:B------:R-:W4:Y:S02]  /*938a0*/  LDL.LU R59, [R1+0x278] ;  /* 0x00027800013b7983 */ /* 0x000f240000300800 */
[----:B------:R-:W-:-:S05]  /*938b0*/  F2FP.SATFINITE.E4M3.F32.PACK_AB_MERGE_C R49, RZ, R49, RZ ;  /* 0x00000031ff31723e */ /* 0x000fca00048070ff */
[----:B------:R0:W-:Y:S02]  /*938c0*/  @!P4 STG.E.U8 desc[UR32][R14.64+0x130], R49 ;  /* 0x000130310e00c986 */ /* 0x0001e4000c101120 */
[----:B0-----:R-:W0:Y:S02]  /*938d0*/  @!P5 LDC.64 R14, c[0x0][0x5c0] ;  /* 0x00017000ff0edb82 */ /* 0x001e240000000a00 */
[----:B0-----:R-:W-:-:S05]  /*938e0*/  @!P5 IADD3 R14, P1, R53, R14, RZ ;  /* 0x0000000e350ed210 */ /* 0x001fca0007f3e0ff */
[----:B------:R-:W-:Y:S02]  /*938f0*/  @!P5 IMAD.X R15, R54, 0x1, R15, P1 ;  /* 0x00000001360fd824 */ /* 0x000fe400008e060f */
[----:B------:R-:W4:Y:S01]  /*93900*/  LDL.LU R54, [R1+0x127c] ;  /* 0x00127c0001367983 */ /* 0x000f220000300800 */
[----:B------:R-:W-:Y:S01]  /*93910*/  ISETP.NE.AND P5, PT, R11, RZ, PT ;  /* 0x000000ff0b00720c */ /* 0x000fe20003fa5270 */
[----:B--2---:R-:W-:Y:S02]  /*93920*/  FMUL R11, R55, UR27 ;  /* 0x0000001b370b7c20 */ /* 0x004fe40008400000 */
[----:B------:R-:W2:Y:S01]  /*93930*/  LDL.LU R55, [R1+0x1280] ;  /* 0x0012800001377983 */ /* 0x000ea20000300800 */
[C---:B------:R-:W-:Y:S02]  /*93940*/  LOP3.LUT P1, RZ, R0.reuse, 0x20000, RZ, 0xc0, !PT ;  /* 0x0002000000ff7812 */ /* 0x040fe4000782c0ff */
[----:B------:R-:W-:Y:S01]  /*93950*/  LOP3.LUT P6, RZ, R0, 0x10000, RZ, 0xc0, !PT ;  /* 0x0001000000ff7812 */ /* 0x000fe200078cc0ff */
[----:B------:R-:W2:Y:S01]  /*93960*/  LDL.LU.64 R66, [R1+0xa0] ;  /* 0x0000a00001427983 */ /* 0x000ea20000300a00 */
[----:B------:R-:W-:-:S09]  /*93970*/  F2FP.SATFINITE.E4M3.F32.PACK_AB_MERGE_C R53, RZ, R11, RZ ;  /* 0x0000000bff35723e */ /* 0x000fd200048070ff */
[----:B------:R0:W-:Y:S02]  /*93980*/  @!P1 STG.E.U8 desc[UR32][R14.64+0x131], R53 ;  /* 0x000131350e009986 */ /* 0x0001e4000c101120 */
[----:B0-----:R-:W0:Y:S01]  /*93990*/  @!P6 LDC.64 R14, c[0x0][0x5c0] ;  /* 0x00017000ff0eeb82 */ /* 0x001e220000000a00 */
[C---:B------:R-:W-:Y:S02]  /*939a0*/  LOP3.LUT P0, RZ, R8.reuse, 0x2000, RZ, 0xc0, !PT ;  /* 0x0000200008ff7812 */ /* 0x040fe4000780c0ff */
[----:B------:R-:W-:Y:S02]  /*939b0*/  LOP3.LUT P2, RZ, R8, 0x4000, RZ, 0xc0, !PT ;  /* 0x0000400008ff7812 */ /* 0x000fe4000784c0ff */
[----:B------:R-:W-:Y:S02]  /*939c0*/  P2R R48, PR, RZ, 0x1 ;  /* 0x00000001ff307803 */ /* 0x000fe40000000000 */
[----:B------:R-:W-:Y:S01]  /*939d0*/  LOP3.LUT P0, RZ, R0, 0x8000, RZ, 0xc0, !PT ;  /* 0x0000800000ff7812 */ /* 0x000fe2000780c0ff */
[----:B---3--:R-:W-:-:S05]  /*939e0*/  FMUL R11, R62, UR27 ;  /* 0x0000001b3e0b7c20 */ /* 0x008fca0008400000 */
[----:B------:R-:W-:Y:S01]  /*939f0*/  F2FP.SATFINITE.E4M3.F32.PACK_AB_MERGE_C R52, RZ, R11, RZ ;  /* 0x0000000bff34723e */ /* 0x000fe200048070ff */
[----:B----4-:R-:W-:-:S04]  /*93a00*/  FMUL R11, R63, UR27 ;  /* 0x0000001b3f0b7c20 */ /* 0x010fc80008400000 */
[----:B------:R1:W-:Y:S01]  /*93a10*/  @!P5 STG.E.U8 desc[UR32][R60.64+0x138], R52 ;  /* 0x000138343c00d986 */ /* 0x0003e2000c101120 */
[----:B------:R-:W-:Y:S02]  /*93a20*/  F2FP.SATFINITE.E4M3.F32.PACK_AB_MERGE_C R49, RZ, R11, RZ ;  /* 0x0000000bff31723e */ /* 0x000fe400048070ff */
[----:B0-----:R-:W-:Y:S01]  /*93a30*/  @!P6 IADD3 R14, P1, R58, R14, RZ ;  /* 0x0000000e3a0ee210 */ /* 0x001fe20007f3e0ff */
[----:B-1----:R-:W3:Y:S01]  /*93a40*/  LDL.LU R61, [R1+0x1284] ;  /* 0x00128400013d7983 */ /* 0x002ee20000300800 */
[----:B------:R-:W-:-:S03]  /*93a50*/  FMUL R11, R57, UR27 ;  /* 0x0000001b390b7c20 */ /* 0x000fc60008400000 */
[----:B------:R-:W-:Y:S01]  /*93a60*/  @!P6 IMAD.X R15, R56, 0x1, R15, P1 ;  /* 0x00000001380fe824 */ /* 0x000fe200008e060f */
[----:B------:R-:W-:Y:S01]  /*93a70*/  @!P2 STG.E.U8 desc[UR32][R64.64+0x139], R49 ;  /* 0x000139314000a986 */ /* 0x000fe2000c101120 */
[----:B------:R-:W-:-:S03]  /*93a80*/  F2FP.SATFINITE.E4M3.F32.PACK_AB_MERGE_C R53, RZ, R11, RZ ;  /* 0x0000000bff35723e */ /* 0x000fc600048070ff */
[----:B------:R-:W4:Y:S04]  /*93a90*/  LDL.LU.64 R62, [R1+0x98] ;  /* 0x00009800013e7983 */ /* 0x000f280000300a00 */
[----:B------:R0:W-:Y:S04]  /*93aa0*/  @!P6 STG.E.U8 desc[UR32][R14.64+0x138], R53 ;  /* 0x000138350e00e986 */ /* 0x0001e8000c101120 */
[----:B------:R-:W4:Y:S01]  /*93ab0*/  LDL.LU R58, [R1+0x1288] ;  /* 0x00128800013a7983 */ /* 0x000f220000300800 */
[----:B0-----:R-:W0:Y:S02]  /*93ac0*/  @!P0 LDC.64 R14, c[0x0][0x5c0] ;  /* 0x00017000ff0e8b82 */ /* 0x001e240000000a00 */
[----:B0-----:R-:W-:-:S05]  /*93ad0*/  @!P0 IADD3 R14, P1, R59, R14, RZ ;  /* 0x0000000e3b0e8210 */ /* 0x001fca0007f3e0ff */
[----:B------:R-:W-:Y:S02]  /*93ae0*/  @!P0 IMAD.X R15, R12, 0x1, R15, P1 ;  /* 0x000000010c0f8824 */ /* 0x000fe400008e060f */
[----:B------:R-:W4:Y:S04]  /*93af0*/  LDL.LU R12, [R1+0x14a8] ;  /* 0x0014a800010c7983 */ /* 0x000f280000300800 */
[----:B------:R-:W4:Y:S01]  /*93b00*/  LDL.LU R59, [R1+0x128c] ;  /* 0x00128c00013b7983 */ /* 0x000f220000300800 */
[----:B------:R-:W-:-:S03]  /*93b10*/  FMUL R11, R54, UR27 ;  /* 0x0000001b360b7c20 */ /* 0x000fc60008400000 */
[----:B------:R-:W4:Y:S02]  /*93b20*/  LDL.LU R54, [R1+0x1290] ;  /* 0x0012900001367983 */ /* 0x000f240000300800 */
[----:B------:R-:W-:Y:S02]  /*93b30*/  F2FP.SATFINITE.E4M3.F32.PACK_AB_MERGE_C R49, RZ, R11, RZ ;  /* 0x0000000bff31723e */ /* 0x000fe400048070ff */
[----:B------:R-:W4:Y:S01]  /*93b40*/  LDL.LU.64 R56, [R1+0xb0] ;  /* 0x0000b00001387983 */ /* 0x000f220000300a00 */
[----:B--2---:R-:W-:-:S03]  /*93b50*/  FMUL R11, R55, UR27 ;  /* 0x0000001b370b7c20 */ /* 0x004fc60008400000 */
[----:B------:R-:W2:Y:S01]  /*93b60*/  LDL.LU R55, [R1+0x1294] ;  /* 0x0012940001377983 */ /* 0x000ea20000300800 */
[C---:B------:R-:W-:Y:S02]  /*93b70*/  LOP3.LUT P1, RZ, R0.reuse, 0x8000, RZ, 0xc0, !PT ;  /* 0x0000800000ff7812 */ /* 0x040fe4000782c0ff */
[----:B------:R-:W-:Y:S02]  /*93b80*/  LOP3.LUT P4, RZ, R0, 0x4000, RZ, 0xc0, !PT ;  /* 0x0000400000ff7812 */ /* 0x000fe4000788c0ff */
[----:B------:R-:W-:-:S09]  /*93b90*/  ISETP.NE.AND P0, PT, R48, RZ, PT ;  /* 0x000000ff3000720c */ /* 0x000fd20003f05270 */
[----:B------:R0:W-:Y:S01]  /*93ba0*/  @!P1 STG.E.U8 desc[UR32][R14.64+0x139], R49 ;  /* 0x000139310e009986 */ /* 0x0001e2000c101120 */
[----:B------:R-:W-:Y:S01]  /*93bb0*/  F2FP.SATFINITE.E4M3.F32.PACK_AB_MERGE_C R48, RZ, R11, RZ ;  /* 0x0000000bff30723e */ /* 0x000fe200048070ff */
[----:B0-----:R-:W0:Y:S04]  /*93bc0*/  @!P4 LDC.64 R14, c[0x0][0x5c0] ;  /* 0x00017000ff0ecb82 */ /* 0x001e280000000a00 */
[----:B------:R1:W-:Y:S01]  /*93bd0*/  @!P0 STG.E.U8 desc[UR32][R66.64+0x140], R48 ;  /* 0x0001403042008986 */ /* 0x0003e2000c101120 */
[----:B------:R-:W-:-:S03]  /*93be0*/  LOP3.LUT P3, RZ, R8, 0x1000, RZ, 0xc0, !PT ;  /* 0x0000100008ff7812 */ /* 0x000fc6000786c0ff */
[----:B-1----:R-:W2:Y:S01]  /*93bf0*/  LDL.LU.64 R66, [R1+0xa8] ;  /* 0x0000a80001427983 */ /* 0x002ea20000300a00 */
[----:B------:R-:W-:Y:S02]  /*93c00*/  LOP3.LUT P5, RZ, R0, 0x2000, RZ, 0xc0, !PT ;  /* 0x0000200000ff7812 */ /* 0x000fe400078ac0ff */
[----:B0-----:R-:W-:-:S05]  /*93c10*/  @!P4 IADD3 R14, P1, R13, R14, RZ ;  /* 0x0000000e0d0ec210 */ /* 0x001fca0007f3e0ff */
[----:B------:R-:W-:Y:S02]  /*93c20*/  @!P4 IMAD.X R15, R10, 0x1, R15, P1 ;  /* 0x000000010a0fc824 */ /* 0x000fe400008e060f */
[----:B---3--:R-:W-:Y:S02]  /*93c30*/  FMUL R11, R61, UR27 ;  /* 0x0000001b3d0b7c20 */ /* 0x008fe40008400000 */
[----:B------:R-:W3:Y:S03]  /*93c40*/  LDL.LU R61, [R1+0x1298] ;  /* 0x00129800013d7983 */ /* 0x000ee60000300800 */
[----:B------:R-:W-:Y:S01]  /*93c50*/  F2FP.SATFINITE.E4M3.F32.PACK_AB_MERGE_C R52, RZ, R11, RZ ;  /* 0x0000000bff34723e */ /* 0x000fe200048070ff */
[----:B------:R-:W3:Y:S04]  /*93c60*/  LDL.LU R13, [R1+0x14a4] ;  /* 0x0014a400010d7983 */ /* 0x000ee80000300800 */
[----:B------:R0:W5:Y:S01]  /*93c70*/  LDL.LU R10, [R1+0x14a0] ;  /* 0x0014a000010a7983 */ /* 0x0001620000300800 */
[----:B----4-:R-:W-:-:S03]  /*93c80*/  FMUL R11, R58, UR27 ;  /* 0x0000001b3a0b7c20 */ /* 0x010fc60008400000 */
[----:B------:R-:W4:Y:S02]  /*93c90*/  LDL.LU R58, [R1+0x129c] ;  /* 0x00129c00013a7983 */ /* 0x000f240000300800 */
[----:B------:R-:W-:Y:S02]  /*93ca0*/  F2FP.SATFINITE.E4M3.F32.PACK_AB_MERGE_C R49, RZ, R11, RZ ;  /* 0x0000000bff31723e */ /* 0x000fe400048070ff */
[----:B------:R-:W-:Y:S04]  /*93cb0*/  @!P3 STG.E.U8 desc[UR32][R62.64+0x141], R52 ;  /* 0x000141343e00b986 */ /* 0x000fe8000c101120 */
[----:B------:R1:W-:Y:S02]  /*93cc0*/  @!P4 STG.E.U8 desc[UR32][R14.64+0x140], R49 ;  /* 0x000140310e00c986 */ /* 0x0003e4000c101120 */
[----:B-1----:R-:W1:Y:S01]  /*93cd0*/  @!P5 LDC.64 R14, c[0x0][0x5c0] ;  /* 0x00017000ff0edb82 */ /* 0x002e620000000a00 */
[----:B------:R-:W-:-:S02]  /*93ce0*/  FMUL R11, R59, UR27 ;  /* 0x0000001b3b0b7c20 */ /* 0x000fc40008400000 */
[----:B------:R-:W4:Y:S01]  /*93cf0*/  LDL.LU R59, [R1+0x12a0] ;  /* 0x0012a000013b7983 */ /* 0x000f220000300800 */
[----:B-1----:R-:W-:-:S03]  /*93d00*/  @!P5 IADD3 R14, P1, R50, R14, RZ ;  /* 0x0000000e320ed210 */ /* 0x002fc60007f3e0ff */
[----:B------:R-:W4:Y:S02]  /*93d10*/  LDL.LU.64 R62, [R1+0xc0] ;  /* 0x0000c000013e7983 */ /* 0x000f240000300a00 */
[----:B------:R-:W-:Y:S01]  /*93d20*/  @!P5 IMAD.X R15, R51, 0x1, R15, P1 ;  /* 0x00000001330fd824 */ /* 0x000fe200008e060f */
[----:B------:R-:W-:Y:S01]  /*93d30*/  F2FP.SATFINITE.E4M3.F32.PACK_AB_MERGE_C R51, RZ, R11, RZ ;  /* 0x0000000bff33723e */ /* 0x000fe200048070ff */
[----:B------:R-:W-:Y:S02]  /*93d40*/  FMUL R11, R54, UR27 ;  /* 0x0000001b360b7c20 */ /* 0x000fe40008400000 */
[----:B------:R-:W4:Y:S01]  /*93d50*/  LDL.LU R54, [R1+0x12a4] ;  /* 0x0012a40001367983 */ /* 0x000f220000300800 */
[----:B------:R-:W-:Y:S02]  /*93d60*/  LOP3.LUT P1, RZ, R8, 0x800, RZ, 0xc0, !PT ;  /* 0x0000080008ff7812 */ /* 0x000fe4000782c0ff */
[----:B------:R-:W-:Y:S01]  /*93d70*/  F2FP.SATFINITE.E4M3.F32.PACK_AB_MERGE_C R48, RZ, R11, RZ ;  /* 0x0000000bff30723e */ /* 0x000fe200048070ff */
[----:B------:R-:W-:Y:S10]  /*93d80*/  @!P5 STG.E.U8 desc[UR32][R14.64+0x141], R51 ;  /* 0x000141330e00d986 */ /* 0x000ff4000c101120 */
[----:B------:R1:W-:Y:S04]  /*93d90*/  @!P1 STG.E.U8 desc[UR32][R56.64+0x148], R48 ;  /* 0x0001483038009986 */ /* 0x0003e8000c101120 */
[----:B-1----:R-:W4:Y:S01]  /*93da0*/  LDL.LU.64 R56, [R1+0xb8] ;  /* 0x0000b80001387983 */ /* 0x002f220000300a00 */
[----:B--2---:R-:W-:-:S03]  /*93db0*/  FMUL R11, R55, UR27 ;  /* 0x0000001b370b7c20 */ /* 0x004fc60008400000 */
[----:B------:R-:W2:Y:S01]  /*93dc0*/  LDL.LU R55, [R1+0x12a8] ;  /* 0x0012a80001377983 */ /* 0x000ea20000300800 */
[----:B------:R-:W-:-:S13]  /*93dd0*/  LOP3.LUT P6, RZ, R0, 0x1000, RZ, 0xc0, !PT ;  /* 0x0000100000ff7812 */ /* 0x000fda00078cc0ff */
[----:B------:R-:W1:Y:S01]  /*93de0*/  @!P6 LDC.64 R14, c[0x0][0x5c0] ;  /* 0x00017000ff0eeb82 */ /* 0x000e620000000a00 */
[----:B------:R-:W-:Y:S02]  /*93df0*/  LOP3.LUT P2, RZ, R8, 0x400, RZ, 0xc0, !PT ;  /* 0x0000040008ff7812 */ /* 0x000fe4000784c0ff */
[----:B------:R-:W-:Y:S02]  /*93e00*/  LOP3.LUT P0, RZ, R0, 0x800, RZ, 0xc0, !PT ;  /* 0x0000080000ff7812 */ /* 0x000fe4000780c0ff */
[----:B------:R-:W-:Y:S02]  /*93e10*/  F2FP.SATFINITE.E4M3.F32.PACK_AB_MERGE_C R49, RZ, R11, RZ ;  /* 0x0000000bff31723e */ /* 0x000fe400048070ff */
[----:B-1----:R-:W-:-:S05]  /*93e20*/  @!P6 IADD3 R14, P1, R46, R14, RZ ;  /* 0x0000000e2e0ee210 */ /* 0x002fca0007f3e0ff */
[----:B------:R-:W-:Y:S02]  /*93e30*/  @!P6 IMAD.X R15, R47, 0x1, R15, P1 ;  /* 0x000000012f0fe824 */ /* 0x000fe400008e060f */
[----:B------:R-:W-:Y:S01]  /*93e40*/  @!P2 STG.E.U8 desc[UR32][R66.64+0x149], R49 ;  /* 0x000149314200a986 */ /* 0x000fe2000c101120 */
[----:B------:R-:W-:Y:S01]  /*93e50*/  LOP3.LUT P3, RZ, R8, 0x200, RZ, 0xc0, !PT ;  /* 0x0000020008ff7812 */ /* 0x000fe2000786c0ff */
[----:B---3--:R-:W-:-:S05]  /*93e60*/  FMUL R11, R61, UR27 ;  /* 0x0000001b3d0b7c20 */ /* 0x008fca0008400000 */
[----:B------:R-:W-:-:S05]  /*93e70*/  F2FP.SATFINITE.E4M3.F32.PACK_AB_MERGE_C R47, RZ, R11, RZ ;  /* 0x0000000bff2f723e */ /* 0x000fca00048070ff */
[----:B------:R1:W-:Y:S02]  /*93e80*/  @!P6 STG.E.U8 desc[UR32][R14.64+0x148], R47 ;  /* 0x0001482f0e00e986 */ /* 0x0003e4000c101120 */
[----:B-1----:R-:W1:Y:S01]  /*93e90*/  @!P0 LDC.64 R14, c[0x0][0x5c0] ;  /* 0x00017000ff0e8b82 */ /* 0x002e620000000a00 */
[----:B----4-:R-:W-:Y:S02]  /*93ea0*/  FMUL R11, R58, UR27 ;  /* 0x0000001b3a0b7c20 */ /* 0x010fe40008400000 */
[----:B------:R-:W3:Y:S01]  /*93eb0*/  LDL.LU R58, [R1+0x12ac] ;  /* 0x0012ac00013a7983 */ /* 0x000ee20000300800 */
[----:B-1----:R-:W-:-:S05]  /*93ec0*/  @!P0 IADD3 R14, P1, R42, R14, RZ ;  /* 0x0000000e2a0e8210 */ /* 0x002fca0007f3e0ff */
[----:B------:R-:W-:Y:S01]  /*93ed0*/  @!P0 IMAD.X R15, R43, 0x1, R15, P1 ;  /* 0x000000012b0f8824 */ /* 0x000fe200008e060f */
[----:B------:R-:W-:Y:S01]  /*93ee0*/  F2FP.SATFINITE.E4M3.F32.PACK_AB_MERGE_C R43, RZ, R11, RZ ;  /* 0x0000000bff2b723e */ /* 0x000fe200048070ff */
[----:B------:R-:W-:Y:S02]  /*93ef0*/  FMUL R11, R59, UR27 ;  /* 0x0000001b3b0b7c20 */ /* 0x000fe40008400000 */
[----:B------:R-:W4:Y:S03]  /*93f00*/  LDL.LU R59, [R1+0x12b0] ;  /* 0x0012b000013b7983 */ /* 0x000f260000300800 */
[----:B------:R-:W-:Y:S01]  /*93f10*/  F2FP.SATFINITE.E4M3.F32.PACK_AB_MERGE_C R42, RZ, R11, RZ ;  /* 0x0000000bff2a723e */ /* 0x000fe200048070ff */
[----:B------:R-:W4:Y:S04]  /*93f20*/  LDL.LU.64 R66, [R1+0xd0] ;  /* 0x0000d00001427983 */ /* 0x000f280000300a00 */
[----:B------:R-:W4:Y:S01]  /*93f30*/  LDL.LU R61, [R1+0x12b4] ;  /* 0x0012b400013d7983 */ /* 0x000f220000300800 */
[----:B------:R-:W-:-:S03]  /*93f40*/  FMUL R11, R54, UR27 ;  /* 0x0000001b360b7c20 */ /* 0x000fc60008400000 */
[----:B------:R-:W-:Y:S04]  /*93f50*/  @!P0 STG.E.U8 desc[UR32][R14.64+0x149], R43 ;  /* 0x0001492b0e008986 */ /* 0x000fe8000c101120 */
[----:B------:R1:W-:Y:S04]  /*93f60*/  @!P3 STG.E.U8 desc[UR32][R62.64+0x150], R42 ;  /* 0x0001502a3e00b986 */ /* 0x0003e8000c101120 */
[----:B-1----:R-:W4:Y:S04]  /*93f70*/  LDL.LU.64 R62, [R1+0xc8] ;  /* 0x0000c800013e7983 */ /* 0x002f280000300a00 */
[----:B------:R-:W4:Y:S01]  /*93f80*/  LDL.LU R54, [R1+0x12b8] ;  /* 0x0012b80001367983 */ /* 0x000f220000300800 */
[----:B------:R-:W-:Y:S01]  /*93f90*/  F2FP.SATFINITE.E4M3.F32.PACK_AB_MERGE_C R46, RZ, R11, RZ ;  /* 0x0000000bff2e723e */ /* 0x000fe200048070ff */
[----:B--2---:R-:W-:-:S02]  /*93fa0*/  FMUL R11, R55, UR27 ;  /* 0x0000001b370b7c20 */ /* 0x004fc40008400000 */
[----:B------:R-:W2:Y:S01]  /*93fb0*/  LDL.LU R55, [R1+0x12bc] ;  /* 0x0012bc0001377983 */ /* 0x000ea20000300800 */
[----:B------:R-:W-:-:S13]  /*93fc0*/  LOP3.LUT P5, RZ, R9, 0x10000000, RZ, 0xc0, !PT ;  /* 0x1000000009ff7812 */ /* 0x000fda00078ac0ff */
[----:B------:R-:W1:Y:S01]  /*93fd0*/  @!P5 LDC.64 R14, c[0x0][0x5c0] ;  /* 0x00017000ff0edb82 */ /* 0x000e620000000a00 */
[C---:B------:R-:W-:Y:S02]  /*93fe0*/  LOP3.LUT P2, RZ, R8.reuse, 0x80, RZ, 0xc0, !PT ;  /* 0x0000008008ff7812 */ /* 0x040fe4000784c0ff */
[----:B------:R-:W-:Y:S02]  /*93ff0*/  LOP3.LUT P4, RZ, R8, 0x100, RZ, 0xc0, !PT ;  /* 0x0000010008ff7812 */ /* 0x000fe4000788c0ff */
[----:B------:R-:W-:Y:S02]  /*94000*/  P2R R47, PR, RZ, 0x4 ;  /* 0x00000004ff2f7803 */ /* 0x000fe40000000000 */
[----:B------:R-:W-:Y:S02]  /*94010*/  LOP3.LUT P2, RZ, R0, 0x200, RZ, 0xc0, !PT ;  /* 0x0000020000ff7812 */ /* 0x000fe4000784c0ff */
[----:B------:R-:W-:Y:S02]  /*94020*/  F2FP.SATFINITE.E4M3.F32.PACK_AB_MERGE_C R43, RZ, R11, RZ ;  /* 0x0000000bff2b723e */ /* 0x000fe400048070ff */
[----:B-1----:R-:W-:-:S05]  /*94030*/  @!P5 IADD3 R14, P1, R44, R14, RZ ;  /* 0x0000000e2c0ed210 */ /* 0x002fca0007f3e0ff */
[----:B------:R-:W-:Y:S01]  /*94040*/  @!P4 STG.E.U8 desc[UR32][R56.64+0x151], R46 ;  /* 0x0001512e3800c986 */ /* 0x000fe2000c101120 */
[----:B------:R-:W-:-:S05]  /*94050*/  @!P5 IMAD.X R15, R45, 0x1, R15, P1 ;  /* 0x000000012d0fd824 */ /* 0x000fca00008e060f */
[----:B------:R1:W-:Y:S02]  /*94060*/  @!P5 STG.E.U8 desc[UR32][R14.64+0x150], R43 ;  /* 0x0001502b0e00d986 */ /* 0x0003e4000c101120 */
[----:B-1----:R-:W1:Y:S02]  /*94070*/  @!P2 LDC.64 R14, c[0x0][0x5c0] ;  /* 0x00017000ff0eab82 */ /* 0x002e640000000a00 */
[----:B-1----:R-:W-:-:S05]  /*94080*/  @!P2 IADD3 R14, P1, R40, R14, RZ ;  /* 0x0000000e280ea210 */ /* 0x002fca0007f3e0ff */
[----:B------:R-:W-:Y:S01]  /*94090*/  @!P2 IMAD.X R15, R41, 0x1, R15, P1 ;  /* 0x00000001290fa824 */ /* 0x000fe200008e060f */
[C---:B------:R-:W-:Y:S02]  /*940a0*/  LOP3.LUT P1, RZ, R0.reuse, 0x200, RZ, 0xc0, !PT ;  /* 0x0000020000ff7812 */ /* 0x040fe4000782c0ff */
[----:B------:R-:W-:Y:S02]  /*940b0*/  ISETP.NE.AND P2, PT, R47, RZ, PT ;  /* 0x000000ff2f00720c */ /* 0x000fe40003f45270 */
[----:B------:R-:W-:Y:S02]  /*940c0*/  LOP3.LUT P0, RZ, R0, 0x100, RZ, 0xc0, !PT ;  /* 0x0000010000ff7812 */ /* 0x000fe4000780c0ff */
[----:B------:R-:W-:Y:S01]  /*940d0*/  LOP3.LUT P6, RZ, R8, 0x40, RZ, 0xc0, !PT ;  /* 0x0000004008ff7812 */ /* 0x000fe200078cc0ff */
[----:B---3--:R-:W-:Y:S02]  /*940e0*/  FMUL R11, R58, UR27 ;  /* 0x0000001b3a0b7c20 */ /* 0x008fe40008400000 */
[----:B------:R-:W3:Y:S03]  /*940f0*/  LDL.LU R58, [R1+0x12c0] ;  /* 0x0012c000013a7983 */ /* 0x000ee60000300800 */
[----:B------:R-:W-:Y:S01]  /*94100*/  F2FP.SATFINITE.E4M3.F32.PACK_AB_MERGE_C R41, RZ, R11, RZ ;  /* 0x0000000bff29723e */ /* 0x000fe200048070ff */
[----:B------:R-:W3:Y:S04]  /*94110*/  LDL.LU.64 R56, [R1+0xe0] ;  /* 0x0000e00001387983 */ /* 0x000ee80000300a00 */
[----:B------:R1:W-:Y:S02]  /*94120*/  @!P1 STG.E.U8 desc[UR32][R14.64+0x151], R41 ;  /* 0x000151290e009986 */ /* 0x0003e4000c101120 */
[----:B-1----:R-:W1:Y:S01]  /*94130*/  @!P0 LDC.64 R14, c[0x0][0x5c0] ;  /* 0x00017000ff0e8b82 */ /* 0x002e620000000a00 */
[----:B----4-:R-:W-:-:S02]  /*94140*/  FMUL R11, R59, UR27 ;  /* 0x0000001b3b0b7c20 */ /* 0x010fc40008400000 */
[----:B------:R-:W4:Y:S03]  /*94150*/  LDL.LU R59, [R1+0x12c4] ;  /* 0x0012c400013b7983 */ /* 0x000f260000300800 */
[----:B------:R-:W-:Y:S01]  /*94160*/  F2FP.SATFINITE.E4M3.F32.PACK_AB_MERGE_C R40, RZ, R11, RZ ;  /* 0x0000000bff28723e */ /* 0x000fe200048070ff */
[----:B------:R-:W-:-:S04]  /*94170*/  FMUL R11, R61, UR27 ;  /* 0x0000001b3d0b7c20 */ /* 0x000fc80008400000 */
[----:B------:R0:W-:Y:S01]  /*94180*/  @!P2 STG.E.U8 desc[UR32][R66.64+0x158], R40 ;  /* 0x000158284200a986 */ /* 0x0001e2000c101120 */
[----:B------:R-:W-:-:S03]  /*94190*/  F2FP.SATFINITE.E4M3.F32.PACK_AB_MERGE_C R42, RZ, R11, RZ ;  /* 0x0000000bff2a723e */ /* 0x000fc600048070ff */
[----:B0-----:R-:W4:Y:S01]  /*941a0*/  LDL.LU.64 R66, [R1+0xd8] ;  /* 0x0000d80001427983 */ /* 0x001f220000300a00 */
[----:B------:R-:W-:-:S03]  /*941b0*/  FMUL R11, R54, UR27 ;  /* 0x0000001b360b7c20 */ /* 0x000fc60008400000 */
[----:B------:R-:W4:Y:S01]  /*941c0*/  LDL.LU R54, [R1+0x12c8] ;  /* 0x0012c80001367983 */ /* 0x000f220000300800 */
[----:B-1----:R-:W-:-:S03]  /*941d0*/  @!P0 IADD3 R14, P1, R38, R14, RZ ;  /* 0x0000000e260e8210 */ /* 0x002fc60007f3e0ff */
[----:B------:R0:W-:Y:S02]  /*941e0*/  @!P6 STG.E.U8 desc[UR32][R62.64+0x159], R42 ;  /* 0x0001592a3e00e986 */ /* 0x0001e4000c101120 */
[----:B------:R-:W-:Y:S01]  /*941f0*/  @!P0 IMAD.X R15, R39, 0x1, R15, P1 ;  /* 0x00000001270f8824 */ /* 0x000fe200008e060f */
[----:B------:R-:W-:Y:S01]  /*94200*/  F2FP.SATFINITE.E4M3.F32.PACK_AB_MERGE_C R39, RZ, R11, RZ ;  /* 0x0000000bff27723e */ /* 0x000fe200048070ff */
[----:B0-----:R-:W4:Y:S01]  /*94210*/  LDL.LU R63, [R1+0x12cc] ;  /* 0x0012cc00013f7983 */ /* 0x001f220000300800 */
[----:B--2---:R-:W-:-:S03]  /*94220*/  FMUL R11, R55, UR27 ;  /* 0x0000001b370b7c20 */ /* 0x004fc60008400000 */
[----:B------:R-:W2:Y:S01]  /*94230*/  LDL.LU R55, [R1+0x12d0] ;  /* 0x0012d00001377983 */ /* 0x000ea20000300800 */
[----:B------:R-:W-:-:S03]  /*94240*/  LOP3.LUT P4, RZ, R8, 0x20, RZ, 0xc0, !PT ;  /* 0x0000002008ff7812 */ /* 0x000fc6000788c0ff */
[----:B------:R0:W-:Y:S01]  /*94250*/  @!P0 STG.E.U8 desc[UR32][R14.64+0x158], R39 ;  /* 0x000158270e008986 */ /* 0x0001e2000c101120 */
[----:B------:R-:W-:Y:S02]  /*94260*/  P2R R43, PR, RZ, 0x10 ;  /* 0x00000010ff2b7803 */ /* 0x000fe40000000000 */
[----:B------:R-:W-:Y:S01]  /*94270*/  LOP3.LUT P4, RZ, R0, 0x80, RZ, 0xc0, !PT ;  /* 0x0000008000ff7812 */ /* 0x000fe2000788c0ff */
[----:B------:R-:W2:-:S12]  /*94280*/  LDL.LU.64 R60, [R1+0xf0] ;  /* 0x0000f000013c7983 */ /* 0x000e980000300a00 */
[----:B0-----:R-:W0:Y:S01]  /*94290*/  @!P4 LDC.64 R14, c[0x0][0x5c0] ;  /* 0x00017000ff0ecb82 */ /* 0x001e220000000a00 */
[----:B------:R-:W-:Y:S02]  /*942a0*/  LOP3.LUT P3, RZ, R0, 0x40, RZ, 0xc0, !PT ;  /* 0x0000004000ff7812 */ /* 0x000fe4000786c0ff */
[----:B0-----:R-:W-:-:S05]  /*942b0*/  @!P4 IADD3 R14, P1, R34, R14, RZ ;  /* 0x0000000e220ec210 */ /* 0x001fca0007f3e0ff */
[----:B------:R-:W-:Y:S01]  /*942c0*/  @!P4 IMAD.X R15, R35, 0x1, R15, P1 ;  /* 0x00000001230fc824 */ /* 0x000fe200008e060f */
[----:B------:R-:W-:Y:S02]  /*942d0*/  F2FP.SATFINITE.E4M3.F32.PACK_AB_MERGE_C R35, RZ, R11, RZ ;  /* 0x0000000bff23723e */ /* 0x000fe400048070ff */
[----:B------:R-:W-:Y:S02]  /*942e0*/  LOP3.LUT P1, RZ, R0, 0x80, RZ, 0xc0, !PT ;  /* 0x0000008000ff7812 */ /* 0x000fe4000782c0ff */
[----:B------:R-:W-:-:S11]  /*942f0*/  ISETP.NE.AND P4, PT, R43, RZ, PT ;  /* 0x000000ff2b00720c */ /* 0x000fd60003f85270 */
[----:B------:R0:W-:Y:S02]  /*94300*/  @!P1 STG.E.U8 desc[UR32][R14.64+0x159], R35 ;  /* 0x000159230e009986 */ /* 0x0001e4000c101120 */
[----:B0-----:R-:W0:Y:S01]  /*94310*/  @!P3 LDC.64 R14, c[0x0][0x5c0] ;  /* 0x00017000ff0ebb82 */ /* 0x001e220000000a00 */
[----:B------:R-:W-:Y:S02]  /*94320*/  LOP3.LUT P5, RZ, R8, 0x10, RZ, 0xc0, !PT ;  /* 0x0000001008ff7812 */ /* 0x000fe400078ac0ff */
[----:B------:R-:W-:Y:S02]  /*94330*/  LOP3.LUT P2, RZ, R0, 0x20, RZ, 0xc0, !PT ;  /* 0x0000002000ff7812 */ /* 0x000fe4000784c0ff */
[----:B0-----:R-:W-:-:S05]  /*94340*/  @!P3 IADD3 R14, P1, R36, R14, RZ ;  /* 0x0000000e240eb210 */ /* 0x001fca0007f3e0ff */
[----:B------:R-:W-:Y:S01]  /*94350*/  @!P3 IMAD.X R15, R37, 0x1, R15, P1 ;  /* 0x00000001250fb824 */ /* 0x000fe200008e060f */
[----:B------:R-:W-:Y:S01]  /*94360*/  LOP3.LUT P1, RZ, R0, 0x40, RZ, 0xc0, !PT ;  /* 0x0000004000ff7812 */ /* 0x000fe2000782c0ff */
[----:B---3--:R-:W-:Y:S02]  /*94370*/  FMUL R11, R58, UR27 ;  /* 0x0000001b3a0b7c20 */ /* 0x008fe40008400000 */
[----:B------:R-:W3:Y:S03]  /*94380*/  LDL.LU R58, [R1+0x12d4] ;  /* 0x0012d400013a7983 */ /* 0x000ee60000300800 */
[----:B------:R-:W-:-:S05]  /*94390*/  F2FP.SATFINITE.E4M3.F32.PACK_AB_MERGE_C R34, RZ, R11, RZ ;  /* 0x0000000bff22723e */ /* 0x000fca00048070ff */
[----:B------:R0:W-:Y:S04]  /*943a0*/  @!P4 STG.E.U8 desc[UR32][R56.64+0x160], R34 ;  /* 0x000160223800c986 */ /* 0x0001e8000c101120 */
[----:B0-----:R-:W3:Y:S01]  /*943b0*/  LDL.LU.64 R56, [R1+0xe8] ;  /* 0x0000e80001387983 */ /* 0x001ee20000300a00 */
[----:B----4-:R-:W-:-:S03]  /*943c0*/  FMUL R11, R59, UR27 ;  /* 0x0000001b3b0b7c20 */ /* 0x010fc60008400000 */
[----:B------:R-:W4:Y:S02]  /*943d0*/  LDL.LU R59, [R1+0x12d8] ;  /* 0x0012d800013b7983 */ /* 0x000f240000300800 */
[----:B------:R-:W-:Y:S01]  /*943e0*/  F2FP.SATFINITE.E4M3.F32.PACK_AB_MERGE_C R38, RZ, R11, RZ ;  /* 0x0000000bff26723e */ /* 0x000fe200048070ff */
[----:B------:R-:W-:Y:S02]  /*943f0*/  FMUL R11, R54, UR27 ;  /* 0x0000001b360b7c20 */ /* 0x000fe40008400000 */
[----:B------:R-:W4:Y:S03]  /*94400*/  LDL.LU R54, [R1+0x12dc] ;  /* 0x0012dc0001367983 */ /* 0x000f260000300800 */
[----:B------:R-:W-:Y:S01]  /*94410*/  F2FP.SATFINITE.E4M3.F32.PACK_AB_MERGE_C R35, RZ, R11, RZ ;  /* 0x0000000bff23723e */ /* 0x000fe200048070ff */
[----:B------:R0:W-:Y:S04]  /*94420*/  @!P5 STG.E.U8 desc[UR32][R66.64+0x161], R38 ;  /* 0x000161264200d986 */ /* 0x0001e8000c101120 */
[----:B------:R1:W-:Y:S04]  /*94430*/  @!P1 STG.E.U8 desc[UR32][R14.64+0x160], R35 ;  /* 0x000160230e009986 */ /* 0x0003e8000c101120 */
[----:B------:R-:W4:Y:S01]  /*94440*/  LDL.LU R62, [R1+0x12e0] ;  /* 0x0012e000013e7983 */ /* 0x000f220000300800 */
[----:B------:R-:W-:-:S03]  /*94450*/  FMUL R11, R63, UR27 ;  /* 0x0000001b3f0b7c20 */ /* 0x000fc60008400000 */
[----:B0-----:R-:W4:Y:S01]  /*94460*/  LDL.LU.64 R66, [R1+0x108] ;  /* 0x0001080001427983 */ /* 0x001f220000300a00 */
[----:B-1----:R-:W0:Y:S02]  /*94470*/  @!P2 LDC.64 R14, c[0x0][0x5c0] ;  /* 0x00017000ff0eab82 */ /* 0x002e240000000a00 */
[----:B0-----:R-:W-:-:S05]  /*94480*/  @!P2 IADD3 R14, P1, R32, R14, RZ ;  /* 0x0000000e200ea210 */ /* 0x001fca0007f3e0ff */
[----:B------:R-:W-:Y:S01]  /*94490*/  @!P2 IMAD.X R15, R33, 0x1, R15, P1 ;  /* 0x00000001210fa824 */ /* 0x000fe200008e060f */
[----:B------:R-:W-:Y:S01]  /*944a0*/  F2FP.SATFINITE.E4M3.F32.PACK_AB_MERGE_C R33, RZ, R11, RZ ;  /* 0x0000000bff21723e */ /* 0x000fe200048070ff */
[----:B--2---:R-:W-:Y:S02]  /*944b0*/  FMUL R11, R55, UR27 ;  /* 0x0000001b370b7c20 */ /* 0x004fe40008400000 */
[----:B------:R-:W2:Y:S01]  /*944c0*/  LDL.LU R55, [R1+0x12e4] ;  /* 0x0012e40001377983 */ /* 0x000ea20000300800 */
[----:B------:R-:W-:Y:S02]  /*944d0*/  LOP3.LUT P1, RZ, R8, 0x8, RZ, 0xc0, !PT ;  /* 0x0000000808ff7812 */ /* 0x000fe4000782c0ff */
[----:B------:R-:W-:Y:S02]  /*944e0*/  LOP3.LUT P0, RZ, R0, 0x10, RZ, 0xc0, !PT ;  /* 0x0000001000ff7812 */ /* 0x000fe4000780c0ff */
[----:B------:R-:W-:Y:S01]  /*944f0*/  F2FP.SATFINITE.E4M3.F32.PACK_AB_MERGE_C R32, RZ, R11, RZ ;  /* 0x0000000bff20723e */ /* 0x000fe200048070ff */
[----:B------:R0:W-:Y:S08]  /*94500*/  @!P2 STG.E.U8 desc[UR32][R14.64+0x161], R33 ;  /* 0x000161210e00a986 */ /* 0x0001f0000c101120 */
[----:B------:R1:W-:Y:S02]  /*94510*/  @!P1 STG.E.U8 desc[UR32][R60.64+0x168], R32 ;  /* 0x000168203c009986 */ /* 0x0003e4000c101120 */
[----:B0-----:R-:W0:Y:S02]  /*94520*/  @!P0 LDC.64 R14, c[0x0][0x5c0] ;  /* 0x00017000ff0e8b82 */ /* 0x001e240000000a00 */
[----:B-1----:R-:W2:Y:S01]  /*94530*/  LDL.LU.64 R60, [R1+0x100] ;  /* 0x00010000013c7983 */ /* 0x002ea20000300a00 */
[----:B------:R-:W-:-:S02]  /*94540*/  LOP3.LUT P6, RZ, R8, 0x4, RZ, 0xc0, !PT ;  /* 0x0000000408ff7812 */ /* 0x000fc400078cc0ff */
[----:B------:R-:W-:Y:S02]  /*94550*/  LOP3.LUT P4, RZ, R0, 0x8, RZ, 0xc0, !PT ;  /* 0x0000000800ff7812 */ /* 0x000fe4000788c0ff */
[----:B0-----:R-:W-:-:S05]  /*94560*/  @!P0 IADD3 R14, P1, R30, R14, RZ ;  /* 0x0000000e1e0e8210 */ /* 0x001fca0007f3e0ff */
[----:B------:R-:W-:Y:S01]  /*94570*/  @!P0 IMAD.X R15, R31, 0x1, R15, P1 ;  /* 0x000000011f0f8824 */ /* 0x000fe200008e060f */
[----:B------:R-:W-:Y:S01]  /*94580*/  LOP3.LUT P1, RZ, R0, 0x10, RZ, 0xc0, !PT ;  /* 0x0000001000ff7812 */ /* 0x000fe2000782c0ff */
[----:B---3--:R-:W-:Y:S02]  /*94590*/  FMUL R11, R58, UR27 ;  /* 0x0000001b3a0b7c20 */ /* 0x008fe40008400000 */
[----:B------:R-:W3:Y:S04]  /*945a0*/  LDL.LU R58, [R1+0x12e8] ;  /* 0x0012e800013a7983 */ /* 0x000ee80000300800 */
[----:B------:R-:W3:Y:S01]  /*945b0*/  LDL.LU R63, [R1+0x12ec] ;  /* 0x0012ec00013f7983 */ /* 0x000ee20000300800 */
[----:B------:R-:W-:-:S05]  /*945c0*/  F2FP.SATFINITE.E4M3.F32.PACK_AB_MERGE_C R34, RZ, R11, RZ ;  /* 0x0000000bff22723e */ /* 0x000fca00048070ff */
[----:B------:R0:W-:Y:S01]  /*945d0*/  @!P6 STG.E.U8 desc[UR32][R56.64+0x169], R34 ;  /* 0x000169223800e986 */ /* 0x0001e2000c101120 */
[----:B----4-:R-:W-:-:S03]  /*945e0*/  FMUL R11, R59, UR27 ;  /* 0x0000001b3b0b7c20 */ /* 0x010fc60008400000 */
[----:B------:R-:W4:Y:S02]  /*945f0*/  LDL.LU R59, [R1+0x12f0] ;  /* 0x0012f000013b7983 */ /* 0x000f240000300800 */
[----:B------:R-:W-:Y:S02]  /*94600*/  F2FP.SATFINITE.E4M3.F32.PACK_AB_MERGE_C R31, RZ, R11, RZ ;  /* 0x0000000bff1f723e */ /* 0x000fe400048070ff */
[----:B0-----:R-:W4:Y:S04]  /*94610*/  LDL.LU.64 R56, [R1+0x110] ;  /* 0x0001100001387983 */ /* 0x001f280000300a00 */
[----:B------:R0:W-:Y:S02]  /*94620*/  @!P1 STG.E.U8 desc[UR32][R14.64+0x168], R31 ;  /* 0x0001681f0e009986 */ /* 0x0001e4000c101120 */
[----:B0-----:R-:W0:Y:S01]  /*94630*/  @!P4 LDC.64 R14, c[0x0][0x5c0] ;  /* 0x00017000ff0ecb82 */ /* 0x001e220000000a00 */
[----:B------:R-:W-:-:S02]  /*94640*/  FMUL R11, R54, UR27 ;  /* 0x0000001b360b7c20 */ /* 0x000fc40008400000 */
[----:B------:R-:W4:Y:S01]  /*94650*/  LDL.LU R54, [R1+0x12f4] ;  /* 0x0012f40001367983 */ /* 0x000f220000300800 */
[----:B0-----:R-:W-:-:S05]  /*94660*/  @!P4 IADD3 R14, P1, R20, R14, RZ ;  /* 0x0000000e140ec210 */ /* 0x001fca0007f3e0ff */
[----:B------:R-:W-:Y:S01]  /*94670*/  @!P4 IMAD.X R15, R21, 0x1, R15, P1 ;  /* 0x00000001150fc824 */ /* 0x000fe200008e060f */
[----:B------:R-:W-:Y:S01]  /*94680*/  F2FP.SATFINITE.E4M3.F32.PACK_AB_MERGE_C R21, RZ, R11, RZ ;  /* 0x0000000bff15723e */ /* 0x000fe200048070ff */
[----:B------:R-:W-:-:S05]  /*94690*/  FMUL R11, R62, UR27 ;  /* 0x0000001b3e0b7c20 */ /* 0x000fca0008400000 */
[----:B------:R-:W-:Y:S01]  /*946a0*/  F2FP.SATFINITE.E4M3.F32.PACK_AB_MERGE_C R20, RZ, R11, RZ ;  /* 0x0000000bff14723e */ /* 0x000fe200048070ff */
[----:B--2---:R-:W-:Y:S02]  /*946b0*/  FMUL R11, R55, UR27 ;  /* 0x0000001b370b7c20 */ /* 0x004fe40008400000 */
[----:B------:R-:W2:Y:S04]  /*946c0*/  LDL.LU R55, [R1+0x12f8] ;  /* 0x0012f80001377983 */ /* 0x000ea80000300800 */
[----:B------:R0:W-:Y:S01]  /*946d0*/  @!P4 STG.E.U8 desc[UR32][R14.64+0x169], R21 ;  /* 0x000169150e00c986 */ /* 0x0001e2000c101120 */
[----:B------:R-:W-:Y:S02]  /*946e0*/  LOP3.LUT P4, RZ, R9, 0x2000000, RZ, 0xc0, !PT ;  /* 0x0200000009ff7812 */ /* 0x000fe4000788c0ff */
[----:B------:R-:W-:-:S11]  /*946f0*/  LOP3.LUT P5, RZ, R8, 0x2, RZ, 0xc0, !PT ;  /* 0x0000000208ff7812 */ /* 0x000fd600078ac0ff */
[----:B0-----:R-:W0:Y:S01]  /*94700*/  @!P4 LDC.64 R14, c[0x0][0x5c0] ;  /* 0x00017000ff0ecb82 */ /* 0x001e220000000a00 */
[----:B------:R-:W-:Y:S02]  /*94710*/  LOP3.LUT P1, RZ, R8, 0x1, RZ, 0xc0, !PT ;  /* 0x0000000108ff7812 */ /* 0x000fe4000782c0ff */
[----:B------:R-:W-:Y:S01]  /*94720*/  F2FP.SATFINITE.E4M3.F32.PACK_AB_MERGE_C R30, RZ, R11, RZ ;  /* 0x0000000bff1e723e */ /* 0x000fe200048070ff */
[----:B------:R-:W-:Y:S01]  /*94730*/  @!P5 STG.E.U8 desc[UR32][R66.64+0x170], R20 ;  /* 0x000170144200d986 */ /* 0x000fe2000c101120 */
[----:B------:R-:W-:-:S09]  /*94740*/  LOP3.LUT P2, RZ, R0, 0x1, RZ, 0xc0, !PT ;  /* 0x0000000100ff7812 */ /* 0x000fd2000784c0ff */
[----:B------:R-:W-:Y:S01]  /*94750*/  @!P1 STG.E.U8 desc[UR32][R60.64+0x171], R30 ;  /* 0x0001711e3c009986 */ /* 0x000fe2000c101120 */
[----:B0-----:R-:W-:-:S05]  /*94760*/  @!P4 IADD3 R14, P1, R26, R14, RZ ;  /* 0x0000000e1a0ec210 */ /* 0x001fca0007f3e0ff */
[----:B------:R-:W-:Y:S01]  /*94770*/  @!P4 IMAD.X R15, R27, 0x1, R15, P1 ;  /* 0x000000011b0fc824 */ /* 0x000fe200008e060f */
[----:B------:R-:W-:Y:S02]  /*94780*/  LOP3.LUT P6, RZ, R3, 0x80000000, RZ, 0xc0, !PT ;  /* 0x8000000003ff7812 */ /* 0x000fe400078cc0ff */
[----:B------:R-:W-:Y:S01]  /*94790*/  LOP3.LUT P5, RZ, R9, 0x1000000, RZ, 0xc0, !PT ;  /* 0x0100000009ff7812 */ /* 0x000fe200078ac0ff */
[----:B---3--:R-:W-:Y:S02]  /*947a0*/  FMUL R11, R58, UR27 ;  /* 0x0000001b3a0b7c20 */ /* 0x008fe40008400000 */
[----:B------:R-:W3:Y:S03]  /*947b0*/  LDL.LU R58, [R1+0x12fc] ;  /* 0x0012fc00013a7983 */ /* 0x000ee60000300800 */
[----:B------:R-:W-:-:S05]  /*947c0*/  F2FP.SATFINITE.E4M3.F32.PACK_AB_MERGE_C R21, RZ, R11, RZ ;  /* 0x0000000bff15723e */ /* 0x000fca00048070ff */
[----:B------:R0:W-:Y:S02]  /*947d0*/  @!P4 STG.E.U8 desc[UR32][R14.64+0x170], R21 ;  /* 0x000170150e00c986 */ /* 0x0001e4000c101120 */
[----:B0-----:R-:W0:Y:S01]  /*947e0*/  @!P2 LDC.64 R14, c[0x0][0x5c0] ;  /* 0x00017000ff0eab82 */ /* 0x001e220000000a00 */
[----:B------:R-:W-:-:S05]  /*947f0*/  FMUL R11, R63, UR27 ;  /* 0x0000001b3f0b7c20 */ /* 0x000fca0008400000 */
[----:B------:R-:W-:Y:S01]  /*94800*/  F2FP.SATFINITE.E4M3.F32.PACK_AB_MERGE_C R27, RZ, R11, RZ ;  /* 0x0000000bff1b723e */ /* 0x000fe200048070ff */
[----:B----4-:R-:W-:Y:S02]  /*94810*/  FMUL R11, R59, UR27 ;  /* 0x0000001b3b0b7c20 */ /* 0x010fe40008400000 */
[----:B------:R-:W4:Y:S03]  /*94820*/  LDL.LU R59, [R1+0x1300] ;  /* 0x00130000013b7983 */ /* 0x000f260000300800 */
[----:B------:R-:W-:Y:S02]  /*94830*/  F2FP.SATFINITE.E4M3.F32.PACK_AB_MERGE_C R26, RZ, R11, RZ ;  /* 0x0000000bff1a723e */ /* 0x000fe400048070ff */
[----:B0-----:R-:W-:-:S05]  /*94840*/  @!P2 IADD3 R14, P1, R18, R14, RZ ;  /* 0x0000000e120ea210 */ /* 0x001fca0007f3e0ff */
[----:B------:R-:W-:-:S05]  /*94850*/  @!P2 IMAD.X R15, R19, 0x1, R15, P1 ;  /* 0x00000001130fa824 */ /* 0x000fca00008e060f */
[----:B------:R-:W-:Y:S04]  /*94860*/  @!P2 STG.E.U8 desc[UR32][R14.64+0x171], R27 ;  /* 0x0001711b0e00a986 */ /* 0x000fe8000c101120 */
[----:B------:R-:W-:Y:S01]  /*94870*/  @!P6 STG.E.U8 desc[UR32][R56.64+0x178], R26 ;  /* 0x0001781a3800e986 */ /* 0x000fe2000c101120 */
[----:B------:R-:W-:-:S03]  /*94880*/  FMUL R11, R54, UR27 ;  /* 0x0000001b360b7c20 */ /* 0x000fc60008400000 */
[----:B------:R-:W4:Y:S02]  /*94890*/  LDL.LU R54, [R1+0x1304] ;  /* 0x0013040001367983 */ /* 0x000f240000300800 */
[----:B------:R-:W-:-:S05]  /*948a0*/  F2FP.SATFINITE.E4M3.F32.PACK_AB_MERGE_C R30, RZ, R11, RZ ;  /* 0x0000000bff1e723e */ /* 0x000fca00048070ff */
[----:B------:R0:W-:Y:S04]  /*948b0*/  @!P5 STG.E.U8 desc[UR32][R12.64+0x179], R30 ;  /* 0x0001791e0c00d986 */ /* 0x0001e8000c101120 */
[----:B0-----:R-:W4:Y:S01]  /*948c0*/  LDL.LU.64 R12, [R1+0x1498] ;  /* 0x00149800010c7983 */ /* 0x001f220000300a00 */
[----:B--2---:R-:W-:-:S03]  /*948d0*/  FMUL R11, R55, UR27 ;  /* 0x0000001b370b7c20 */ /* 0x004fc60008400000 */
[----:B------:R-:W2:Y:S01]  /*948e0*/  LDL.LU R55, [R1+0x1308] ;  /* 0x0013080001377983 */ /* 0x000ea20000300800 */
[C---:B------:R-:W-:Y:S02]  /*948f0*/  LOP3.LUT P0, RZ, R9.reuse, 0x4000000, RZ, 0xc0, !PT ;  /* 0x0400000009ff7812 */ /* 0x040fe4000780c0ff */
[----:B------:R-:W-:-:S11]  /*94900*/  LOP3.LUT P3, RZ, R9, 0x8000000, RZ, 0xc0, !PT ;  /* 0x0800000009ff7812 */ /* 0x000fd6000786c0ff */
[----:B------:R-:W0:Y:S01]  /*94910*/  @!P0 LDC.64 R14, c[0x0][0x5c0] ;  /* 0x00017000ff0e8b82 */ /* 0x000e220000000a00 */
[----:B------:R-:W-:-:S04]  /*94920*/  LOP3.LUT P4, RZ, R9, 0x800000, RZ, 0xc0, !PT ;  /* 0x0080000009ff7812 */ /* 0x000fc8000788c0ff */
[----:B------:R-:W-:-:S03]  /*94930*/  ISETP.LT.OR P1, PT, R28, 0xc1, !P4 ;  /* 0x000000c11c00780c */ /* 0x000fc60006721670 */
[----:B------:R-:W1:Y:S10]  /*94940*/  @!P3 LDC.64 R18, c[0x0][0x5c0] ;  /* 0x00017000ff12bb82 */ /* 0x000e740000000a00 */
[----:B------:R-:W4:Y:S01]  /*94950*/  @!P1 LDC.64 R20, c[0x0][0x5c0] ;  /* 0x00017000ff149b82 */ /* 0x000f220000000a00 */
[----:B0-----:R-:W-:-:S05]  /*94960*/  @!P0 IADD3 R14, P2, R22, R14, RZ ;  /* 0x0000000e160e8210 */ /* 0x001fca0007f5e0ff */
[----:B------:R-:W-:Y:S01]  /*94970*/  @!P0 IMAD.X R15, R23, 0x1, R15, P2 ;  /* 0x00000001170f8824 */ /* 0x000fe200010e060f */
[----:B------:R-:W-:Y:S02]  /*94980*/  ISETP.LT.OR P2, PT, R28, 0xc2, !P4 ;  /* 0x000000c21c00780c */ /* 0x000fe40006741670 */
[----:B------:R-:W-:-:S05]  /*94990*/  F2FP.SATFINITE.E4M3.F32.PACK_AB_MERGE_C R23, RZ, R11, RZ ;  /* 0x0000000bff17723e */ /* 0x000fca00048070ff */
[----:B------:R0:W-:Y:S01]  /*949a0*/  @!P0 STG.E.U8 desc[UR32][R14.64+0x178], R23 ;  /* 0x000178170e008986 */ /* 0x0001e2000c101120 */
[----:B-1----:R-:W-:-:S05]  /*949b0*/  @!P3 IADD3 R18, P0, R17, R18, RZ ;  /* 0x000000121112b210 */ /* 0x002fca0007f1e0ff */
[----:B------:R-:W-:Y:S02]  /*949c0*/  @!P3 IMAD.X R19, R16, 0x1, R19, P0 ;  /* 0x000000011013b824 */ /* 0x000fe400000e0613 */
[----:B------:R-:W1:Y:S01]  /*949d0*/  @!P2 LDC.64 R16, c[0x0][0x5c0] ;  /* 0x00017000ff10ab82 */ /* 0x000e620000000a00 */
[----:B0-----:R-:W-:Y:S02]  /*949e0*/  @!P1 IMAD.MOV.U32 R14, RZ, RZ, R24 ;  /* 0x000000ffff0e9224 */ /* 0x001fe400078e0018 */
[----:B------:R-:W-:Y:S01]  /*949f0*/  @!P1 IMAD.MOV.U32 R15, RZ, RZ, R29 ;  /* 0x000000ffff0f9224 */ /* 0x000fe200078e001d */
[----:B------:R-:W-:Y:S01]  /*94a00*/  LOP3.LUT P5, RZ, R9, 0x400000, RZ, 0xc0, !PT ;  /* 0x0040000009ff7812 */ /* 0x000fe200078ac0ff */
[----:B------:R-:W-:Y:S01]  /*94a10*/  BSSY B1, `(.L_x_132) ;  /* 0x000002a000017945 */ /* 0x000fe20003800000 */
[----:B---3--:R-:W-:-:S05]  /*94a20*/  FMUL R11, R58, UR27 ;  /* 0x0000001b3a0b7c20 */ /* 0x008fca0008400000 */
[----:B------:R-:W-:-:S05]  /*94a30*/  F2FP.SATFINITE.E4M3.F32.PACK_AB_MERGE_C R27, RZ, R11, RZ ;  /* 0x0000000bff1b723e */ /* 0x000fca00048070ff */
[----:B------:R0:W-:Y:S01]  /*94a40*/  @!P3 STG.E.U8 desc[UR32][R18.64+0x179], R27 ;  /* 0x0001791b1200b986 */ /* 0x0001e2000c101120 */
[----:B------:R-:W-:-:S13]  /*94a50*/  ISETP.LT.OR P3, PT, R28, 0xc9, !P4 ;  /* 0x000000c91c00780c */ /* 0x000fda0006761670 */
[----:B0-----:R-:W0:Y:S01]  /*94a60*/  @!P3 LDC.64 R18, c[0x0][0x5c0] ;  /* 0x00017000ff12bb82 */ /* 0x001e220000000a00 */
[----:B----4-:R-:W-:-:S05]  /*94a70*/  FMUL R11, R59, UR27 ;  /* 0x0000001b3b0b7c20 */ /* 0x010fca0008400000 */
[----:B------:R-:W-:Y:S01]  /*94a80*/  F2FP.SATFINITE.E4M3.F32.PACK_AB_MERGE_C R31, RZ, R11, RZ ;  /* 0x0000000bff1f723e */ /* 0x000fe200048070ff */
[----:B------:R-:W-:Y:S01]  /*94a90*/  FMUL R11, R54, UR27 ;  /* 0x0000001b360b7c20 */ /* 0x000fe20008400000 */
[----:B------:R-:W-:-:S04]  /*94aa0*/  @!P1 IMAD.WIDE.U32 R14, R12, 0x180, R14 ;  /* 0x000001800c0e9825 */ /* 0x000fc800078e000e */
[----:B------:R-:W-:Y:S01]  /*94ab0*/  @!P1 IMAD R22, R13, 0x180, RZ ;  /* 0x000001800d169824 */ /* 0x000fe200078e02ff */
[----:B------:R-:W-:Y:S01]  /*94ac0*/  @!P1 IADD3 R20, P0, R14, R20, RZ ;  /* 0x000000140e149210 */ /* 0x000fe20007f1e0ff */
[----:B------:R-:W-:-:S03]  /*94ad0*/  @!P2 IMAD.MOV.U32 R14, RZ, RZ, R24 ;  /* 0x000000ffff0ea224 */ /* 0x000fc600078e0018 */
[----:B------:R-:W-:Y:S01]  /*94ae0*/  @!P1 IADD3.X R21, R21, R15, R22, P0, !PT ;  /* 0x0000000f15159210 */ /* 0x000fe200007fe416 */
[----:B------:R-:W-:Y:S01]  /*94af0*/  @!P2 IMAD.MOV.U32 R15, RZ, RZ, R29 ;  /* 0x000000ffff0fa224 */ /* 0x000fe200078e001d */
[----:B------:R-:W-:Y:S01]  /*94b00*/  ISETP.LT.OR P0, PT, R28, 0xca, !P4 ;  /* 0x000000ca1c00780c */ /* 0x000fe20006701670 */
[----:B------:R-:W-:Y:S02]  /*94b10*/  @!P2 IMAD.WIDE.U32 R14, R12, 0x180, R14 ;  /* 0x000001800c0ea825 */ /* 0x000fe400078e000e */
[----:B------:R3:W-:Y:S02]  /*94b20*/  @!P1 STG.E.U8 desc[UR32][R20.64+0xc0], R31 ;  /* 0x0000c01f14009986 */ /* 0x0007e4000c101120 */
[----:B------:R-:W-:Y:S01]  /*94b30*/  @!P2 IMAD R26, R13, 0x180, RZ ;  /* 0x000001800d1aa824 */ /* 0x000fe200078e02ff */
[----:B-1----:R-:W-:Y:S02]  /*94b40*/  @!P2 IADD3 R16, P1, R14, R16, RZ ;  /* 0x000000100e10a210 */ /* 0x002fe40007f3e0ff */
[----:B------:R-:W-:-:S02]  /*94b50*/  F2FP.SATFINITE.E4M3.F32.PACK_AB_MERGE_C R27, RZ, R11, RZ ;  /* 0x0000000bff1b723e */ /* 0x000fc400048070ff */
[----:B------:R-:W-:-:S03]  /*94b60*/  @!P2 IADD3.X R17, R17, R15, R26, P1, !PT ;  /* 0x0000000f1111a210 */ /* 0x000fc60000ffe41a */
[----:B------:R-:W1:Y:S02]  /*94b70*/  @!P0 LDC.64 R22, c[0x0][0x5c0] ;  /* 0x00017000ff168b82 */ /* 0x000e640000000a00 */
[----:B------:R3:W-:Y:S01]  /*94b80*/  @!P2 STG.E.U8 desc[UR32][R16.64+0xc1], R27 ;  /* 0x0000c11b1000a986 */ /* 0x0007e2000c101120 */
[----:B------:R-:W-:Y:S01]  /*94b90*/  ISETP.LT.OR P1, PT, R28, 0xc1, !P5 ;  /* 0x000000c11c00780c */ /* 0x000fe20006f21670 */
[----:B------:R-:W-:Y:S02]  /*94ba0*/  @!P3 IMAD.MOV.U32 R14, RZ, RZ, R24 ;  /* 0x000000ffff0eb224 */ /* 0x000fe400078e0018 */
[----:B------:R-:W-:Y:S02]  /*94bb0*/  @!P3 IMAD.MOV.U32 R15, RZ, RZ, R29 ;  /* 0x000000ffff0fb224 */ /* 0x000fe400078e001d */
[----:B------:R-:W-:-:S04]  /*94bc0*/  @!P3 IMAD.WIDE.U32 R14, R12, 0x180, R14 ;  /* 0x000001800c0eb825 */ /* 0x000fc800078e000e */
[----:B--2---:R-:W-:-:S05]  /*94bd0*/  FMUL R11, R55, UR27 ;  /* 0x0000001b370b7c20 */ /* 0x004fca0008400000 */
[----:B------:R-:W-:Y:S01]  /*94be0*/  F2FP.SATFINITE.E4M3.F32.PACK_AB_MERGE_C R11, RZ, R11, RZ ;  /* 0x0000000bff0b723e */ /* 0x000fe200048070ff */
[----:B0--3--:R-:W-:Y:S06]  /*94bf0*/  @P1 BRA `(.L_x_133) ;  /* 0x00000000002c1947 */ /* 0x009fec0003800000 */
[----:B------:R-:W-:Y:S01]  /*94c00*/  IMAD.MOV.U32 R16, RZ, RZ, R24 ;  /* 0x000000ffff107224 */ /* 0x000fe200078e0018 */
[----:B------:R-:W-:Y:S01]  /*94c10*/  ULDC.64 UR14, c[0x0][0x5c0] ;  /* 0x00017000000e7ab9 */ /* 0x000fe20000000a00 */
[----:B------:R-:W-:Y:S02]  /*94c20*/  IMAD.MOV.U32 R17, RZ, RZ, R29 ;  /* 0x000000ffff117224 */ /* 0x000fe400078e001d */
[----:B------:R-:W-:Y:S02]  /*94c30*/  IMAD R21, R13, 0x180, RZ ;  /* 0x000001800d157824 */ /* 0x000fe400078e02ff */
[----:B------:R-:W-:-:S04]  /*94c40*/  IMAD.WIDE.U32 R16, R12, 0x180, R16 ;  /* 0x000001800c107825 */ /* 0x000fc800078e0010 */
[----:B------:R-:W-:Y:S02]  /*94c50*/  IMAD.U32 R27, RZ, RZ, UR14 ;  /* 0x0000000eff1b7e24 */ /* 0x000fe4000f8e00ff */
[----:B------:R-:W-:Y:S02]  /*94c60*/  IMAD.U32 R20, RZ, RZ, UR15 ;  /* 0x0000000fff147e24 */ /* 0x000fe4000f8e00ff */
[----:B------:R-:W-:Y:S01]  /*94c70*/  IMAD.IADD R21, R17, 0x1, R21 ;  /* 0x0000000111157824 */ /* 0x000fe200078e0215 */
[----:B------:R-:W-:-:S04]  /*94c80*/  IADD3 R16, P1, P2, R16, UR11, R27 ;  /* 0x0000000b10107c10 */ /* 0x000fc8000fa3e01b */
[----:B------:R-:W-:-:S05]  /*94c90*/  IADD3.X R17, R21, UR10, R20, P1, P2 ;  /* 0x0000000a15117c10 */ /* 0x000fca0008fe4414 */
[----:B------:R0:W-:Y:S04]  /*94ca0*/  STG.E.U8 desc[UR32][R16.64+0xc0], R11 ;  /* 0x0000c00b10007986 */ /* 0x0001e8000c101120 */
.L_x_133:
[----:B------:R-:W-:Y:S05]  /*94cb0*/  BSYNC B1 ;  /* 0x0000000000017941 */ /* 0x000fea0003800000 */
.L_x_132:
[----:B0-----:R-:W2:Y:S01]  /*94cc0*/  LDL.LU R11, [R1+0x130c] ;  /* 0x00130c00010b7983 */ /* 0x001ea20000300800 */
[----:B------:R-:W-:Y:S01]  /*94cd0*/  ISETP.LT.OR P1, PT, R28, 0xc2, !P5 ;  /* 0x000000c21c00780c */ /* 0x000fe20006f21670 */
[----:B------:R-:W-:Y:S01]  /*94ce0*/  @!P3 IMAD R16, R13, 0x180, RZ ;  /* 0x000001800d10b824 */ /* 0x000fe200078e02ff */
[----:B------:R-:W-:Y:S01]  /*94cf0*/  @!P3 IADD3 R18, P2, R14, R18, RZ ;  /* 0x000000120e12b210 */ /* 0x000fe20007f5e0ff */
[----:B------:R-:W-:Y:S03]  /*94d00*/  BSSY B1, `(.L_x_134) ;  /* 0x0000010000017945 */ /* 0x000fe60003800000 */
[----:B------:R-:W-:Y:S01]  /*94d10*/  @!P3 IADD3.X R19, R19, R15, R16, P2, !PT ;  /* 0x0000000f1313b210 */ /* 0x000fe200017fe410 */
[----:B--2---:R-:W-:-:S05]  /*94d20*/  FMUL R11, R11, UR27 ;  /* 0x0000001b0b0b7c20 */ /* 0x004fca0008400000 */
[----:B------:R-:W-:Y:S01]  /*94d30*/  F2FP.SATFINITE.E4M3.F32.PACK_AB_MERGE_C R11, RZ, R11, RZ ;  /* 0x0000000bff0b723e */ /* 0x000fe200048070ff */
[----:B------:R-:W-:Y:S06]  /*94d40*/  @P1 BRA `(.L_x_135) ;  /* 0x00000000002c1947 */ /* 0x000fec0003800000 */
        /* <DEDUP_REMOVED lines=11> */
.L_x_135:
[----:B------:R-:W-:Y:S05]  /*94e00*/  BSYNC B1 ;  /* 0x0000000000017941 */ /* 0x000fea0003800000 */
.L_x_134:
[----:B0-----:R-:W2:Y:S04]  /*94e10*/  LDL.LU R11, [R1+0x1310] ;  /* 0x00131000010b7983 */ /* 0x001ea80000300800 */
[----:B------:R-:W3:Y:S04]  /*94e20*/  LDL.LU R26, [R1+0x1314] ;  /* 0x00131400011a7983 */ /* 0x000ee80000300800 */
[----:B------:R-:W4:Y:S01]  /*94e30*/  LDL.LU R30, [R1+0x1318] ;  /* 0x00131800011e7983 */ /* 0x000f220000300800 */
[----:B------:R-:W-:Y:S01]  /*94e40*/  @!P0 IMAD.MOV.U32 R20, RZ, RZ, R24 ;  /* 0x000000ffff148224 */ /* 0x000fe200078e0018 */
[C---:B------:R-:W-:Y:S01]  /*94e50*/  ISETP.LT.OR P2, PT, R28.reuse, 0xd1, !P4 ;  /* 0x000000d11c00780c */ /* 0x040fe20006741670 */
[----:B------:R-:W-:Y:S01]  /*94e60*/  @!P0 IMAD.MOV.U32 R21, RZ, RZ, R29 ;  /* 0x000000ffff158224 */ /* 0x000fe200078e001d */
[----:B------:R-:W-:Y:S01]  /*94e70*/  ISETP.LT.OR P1, PT, R28, 0xd2, !P4 ;  /* 0x000000d21c00780c */ /* 0x000fe20006721670 */
[----:B------:R-:W-:Y:S01]  /*94e80*/  BSSY B1, `(.L_x_136) ;  /* 0x000001f000017945 */ /* 0x000fe20003800000 */
[----:B------:R-:W-:-:S09]  /*94e90*/  @!P0 IMAD.WIDE.U32 R20, R12, 0x180, R20 ;  /* 0x000001800c148825 */ /* 0x000fd200078e0014 */
[----:B------:R-:W0:Y:S08]  /*94ea0*/  @!P2 LDC.64 R16, c[0x0][0x5c0] ;  /* 0x00017000ff10ab82 */ /* 0x000e300000000a00 */
[----:B------:R-:W0:Y:S01]  /*94eb0*/  @!P1 LDC.64 R14, c[0x0][0x5c0] ;  /* 0x00017000ff0e9b82 */ /* 0x000e220000000a00 */
[----:B--2---:R-:W-:-:S05]  /*94ec0*/  FMUL R11, R11, UR27 ;  /* 0x0000001b0b0b7c20 */ /* 0x004fca0008400000 */
[----:B------:R-:W-:Y:S01]  /*94ed0*/  F2FP.SATFINITE.E4M3.F32.PACK_AB_MERGE_C R27, RZ, R11, RZ ;  /* 0x0000000bff1b723e */ /* 0x000fe200048070ff */
[----:B---3--:R-:W-:Y:S01]  /*94ee0*/  FMUL R11, R26, UR27 ;  /* 0x0000001b1a0b7c20 */ /* 0x008fe20008400000 */
[----:B------:R-:W-:-:S03]  /*94ef0*/  @!P0 IMAD R26, R13, 0x180, RZ ;  /* 0x000001800d1a8824 */ /* 0x000fc600078e02ff */
[----:B------:R2:W-:Y:S01]  /*94f00*/  @!P3 STG.E.U8 desc[UR32][R18.64+0xc8], R27 ;  /* 0x0000c81b1200b986 */ /* 0x0005e2000c101120 */
[----:B-1----:R-:W-:Y:S02]  /*94f10*/  @!P0 IADD3 R22, P3, R20, R22, RZ ;  /* 0x0000001614168210 */ /* 0x002fe40007f7e0ff */
[----:B------:R-:W-:Y:S01]  /*94f20*/  F2FP.SATFINITE.E4M3.F32.PACK_AB_MERGE_C R31, RZ, R11, RZ ;  /* 0x0000000bff1f723e */ /* 0x000fe200048070ff */
[----:B----4-:R-:W-:Y:S01]  /*94f30*/  FMUL R11, R30, UR27 ;  /* 0x0000001b1e0b7c20 */ /* 0x010fe20008400000 */
[----:B------:R-:W-:Y:S02]  /*94f40*/  @!P0 IADD3.X R23, R23, R21, R26, P3, !PT ;  /* 0x0000001517178210 */ /* 0x000fe40001ffe41a */
[----:B------:R-:W-:Y:S02]  /*94f50*/  ISETP.LT.OR P3, PT, R28, 0xc9, !P5 ;  /* 0x000000c91c00780c */ /* 0x000fe40006f61670 */
[----:B------:R-:W-:Y:S01]  /*94f60*/  F2FP.SATFINITE.E4M3.F32.PACK_AB_MERGE_C R11, RZ, R11, RZ ;  /* 0x0000000bff0b723e */ /* 0x000fe200048070ff */
[----:B------:R1:W-:Y:S01]  /*94f70*/  @!P0 STG.E.U8 desc[UR32][R22.64+0xc9], R31 ;  /* 0x0000c91f16008986 */ /* 0x0003e2000c101120 */
[----:B--2---:R-:W-:-:S02]  /*94f80*/  @!P2 IMAD.MOV.U32 R18, RZ, RZ, R24 ;  /* 0x000000ffff12a224 */ /* 0x004fc400078e0018 */
[----:B------:R-:W-:Y:S02]  /*94f90*/  @!P2 IMAD.MOV.U32 R19, RZ, RZ, R29 ;  /* 0x000000ffff13a224 */ /* 0x000fe400078e001d */
[----:B------:R-:W-:-:S05]  /*94fa0*/  @!P2 IMAD.WIDE.U32 R20, R12, 0x180, R18 ;  /* 0x000001800c14a825 */ /* 0x000fca00078e0012 */
[----:B0-----:R-:W-:Y:S05]  /*94fb0*/  @P3 BRA `(.L_x_137) ;  /* 0x00000000002c3947 */ /* 0x001fea0003800000 */
[----:B------:R-:W-:Y:S01]  /*94fc0*/  IMAD.MOV.U32 R18, RZ, RZ, R24 ;  /* 0x000000ffff127224 */ /* 0x000fe200078e0018 */
[----:B------:R-:W-:Y:S01]  /*94fd0*/  ULDC.64 UR14, c[0x0][0x5c0] ;  /* 0x00017000000e7ab9 */ /* 0x000fe20000000a00 */
[----:B------:R-:W-:Y:S02]  /*94fe0*/  IMAD.MOV.U32 R19, RZ, RZ, R29 ;  /* 0x000000ffff137224 */ /* 0x000fe400078e001d */
[----:B-1----:R-:W-:Y:S02]  /*94ff0*/  IMAD R23, R13, 0x180, RZ ;  /* 0x000001800d177824 */ /* 0x002fe400078e02ff */
[----:B------:R-:W-:-:S04]  /*95000*/  IMAD.WIDE.U32 R18, R12, 0x180, R18 ;  /* 0x000001800c127825 */ /* 0x000fc800078e0012 */
[----:B------:R-:W-:Y:S02]  /*95010*/  IMAD.U32 R27, RZ, RZ, UR14 ;  /* 0x0000000eff1b7e24 */ /* 0x000fe4000f8e00ff */
[----:B------:R-:W-:Y:S02]  /*95020*/  IMAD.U32 R22, RZ, RZ, UR15 ;  /* 0x0000000fff167e24 */ /* 0x000fe4000f8e00ff */
[----:B------:R-:W-:Y:S01]  /*95030*/  IMAD.IADD R23, R19, 0x1, R23 ;  /* 0x0000000113177824 */ /* 0x000fe200078e0217 */
[----:B------:R-:W-:-:S04]  /*95040*/  IADD3 R18, P0, P3, R18, UR11, R27 ;  /* 0x0000000b12127c10 */ /* 0x000fc8000fb1e01b */
[----:B------:R-:W-:-:S05]  /*95050*/  IADD3.X R19, R23, UR10, R22, P0, P3 ;  /* 0x0000000a17137c10 */ /* 0x000fca00087e6416 */
[----:B------:R0:W-:Y:S04]  /*95060*/  STG.E.U8 desc[UR32][R18.64+0xc8], R11 ;  /* 0x0000c80b12007986 */ /* 0x0001e8000c101120 */
.L_x_137:
[----:B------:R-:W-:Y:S05]  /*95070*/  BSYNC B1 ;  /* 0x0000000000017941 */ /* 0x000fea0003800000 */
.L_x_136:
        /* <DEDUP_REMOVED lines=14> */
[----:B-1----:R-:W-:Y:S02]  /*95160*/  IMAD.U32 R23, RZ, RZ, UR14 ;  /* 0x0000000eff177e24 */ /* 0x002fe4000f8e00ff */
[----:B------:R-:W-:Y:S02]  /*95170*/  IMAD.U32 R18, RZ, RZ, UR15 ;  /* 0x0000000fff127e24 */ /* 0x000fe4000f8e00ff */
[----:B------:R-:W-:Y:S01]  /*95180*/  IMAD.IADD R19, R17, 0x1, R19 ;  /* 0x0000000111137824 */ /* 0x000fe200078e0213 */
[----:B------:R-:W-:-:S04]  /*95190*/  IADD3 R16, P0, P3, R16, UR11, R23 ;  /* 0x0000000b10107c10 */ /* 0x000fc8000fb1e017 */
[----:B------:R-:W-:-:S05]  /*951a0*/  IADD3.X R17, R19, UR10, R18, P0, P3 ;  /* 0x0000000a13117c10 */ /* 0x000fca00087e6412 */
[----:B------:R0:W-:Y:S04]  /*951b0*/  STG.E.U8 desc[UR32][R16.64+0xc9], R11 ;  /* 0x0000c90b10007986 */ /* 0x0001e8000c101120 */
.L_x_139:
[----:B------:R-:W-:Y:S05]  /*951c0*/  BSYNC B1 ;  /* 0x0000000000017941 */ /* 0x000fea0003800000 */
.L_x_138:
[----:B0-----:R-:W2:Y:S04]  /*951d0*/  LDL.LU R11, [R1+0x1320] ;  /* 0x00132000010b7983 */ /* 0x001ea80000300800 */
[----:B------:R-:W3:Y:S04]  /*951e0*/  LDL.LU R26, [R1+0x1324] ;  /* 0x00132400011a7983 */ /* 0x000ee80000300800 */
[----:B------:R-:W4:Y:S01]  /*951f0*/  LDL.LU R30, [R1+0x1328] ;  /* 0x00132800011e7983 */ /* 0x000f220000300800 */
[C---:B------:R-:W-:Y:S01]  /*95200*/  ISETP.LT.OR P3, PT, R28.reuse, 0xd9, !P4 ;  /* 0x000000d91c00780c */ /* 0x040fe20006761670 */
[----:B-1----:R-:W-:Y:S01]  /*95210*/  @!P1 IMAD.MOV.U32 R22, RZ, RZ, R24 ;  /* 0x000000ffff169224 */ /* 0x002fe200078e0018 */
[----:B------:R-:W-:Y:S01]  /*95220*/  ISETP.LT.OR P0, PT, R28, 0xda, !P4 ;  /* 0x000000da1c00780c */ /* 0x000fe20006701670 */
[----:B------:R-:W-:Y:S01]  /*95230*/  @!P1 IMAD.MOV.U32 R23, RZ, RZ, R29 ;  /* 0x000000ffff179224 */ /* 0x000fe200078e001d */
[----:B------:R-:W-:Y:S01]  /*95240*/  BSSY B1, `(.L_x_140) ;  /* 0x000001f000017945 */ /* 0x000fe20003800000 */
[----:B------:R-:W-:-:S08]  /*95250*/  @!P1 IMAD.WIDE.U32 R22, R12, 0x180, R22 ;  /* 0x000001800c169825 */ /* 0x000fd000078e0016 */
[----:B------:R-:W0:Y:S08]  /*95260*/  @!P3 LDC.64 R18, c[0x0][0x5c0] ;  /* 0x00017000ff12bb82 */ /* 0x000e300000000a00 */
[----:B------:R-:W1:Y:S01]  /*95270*/  @!P0 LDC.64 R16, c[0x0][0x5c0] ;  /* 0x00017000ff108b82 */ /* 0x000e620000000a00 */
[----:B--2---:R-:W-:-:S05]  /*95280*/  FMUL R11, R11, UR27 ;  /* 0x0000001b0b0b7c20 */ /* 0x004fca0008400000 */
[----:B------:R-:W-:Y:S01]  /*95290*/  F2FP.SATFINITE.E4M3.F32.PACK_AB_MERGE_C R27, RZ, R11, RZ ;  /* 0x0000000bff1b723e */ /* 0x000fe200048070ff */
[----:B---3--:R-:W-:Y:S01]  /*952a0*/  FMUL R11, R26, UR27 ;  /* 0x0000001b1a0b7c20 */ /* 0x008fe20008400000 */
[----:B------:R-:W-:-:S03]  /*952b0*/  @!P1 IMAD R26, R13, 0x180, RZ ;  /* 0x000001800d1a9824 */ /* 0x000fc600078e02ff */
[----:B------:R-:W-:Y:S01]  /*952c0*/  @!P2 STG.E.U8 desc[UR32][R20.64+0xd0], R27 ;  /* 0x0000d01b1400a986 */ /* 0x000fe2000c101120 */
[----:B------:R-:W-:Y:S02]  /*952d0*/  @!P1 IADD3 R14, P2, R22, R14, RZ ;  /* 0x0000000e160e9210 */ /* 0x000fe40007f5e0ff */
[----:B------:R-:W-:Y:S01]  /*952e0*/  F2FP.SATFINITE.E4M3.F32.PACK_AB_MERGE_C R31, RZ, R11, RZ ;  /* 0x0000000bff1f723e */ /* 0x000fe200048070ff */
[----:B----4-:R-:W-:Y:S01]  /*952f0*/  FMUL R11, R30, UR27 ;  /* 0x0000001b1e0b7c20 */ /* 0x010fe20008400000 */
[----:B------:R-:W-:Y:S02]  /*95300*/  @!P1 IADD3.X R15, R15, R23, R26, P2, !PT ;  /* 0x000000170f0f9210 */ /* 0x000fe400017fe41a */
[----:B------:R-:W-:Y:S02]  /*95310*/  ISETP.LT.OR P2, PT, R28, 0xd1, !P5 ;  /* 0x000000d11c00780c */ /* 0x000fe40006f41670 */
[----:B------:R-:W-:Y:S01]  /*95320*/  F2FP.SATFINITE.E4M3.F32.PACK_AB_MERGE_C R11, RZ, R11, RZ ;  /* 0x0000000bff0b723e */ /* 0x000fe200048070ff */
[----:B------:R2:W-:Y:S02]  /*95330*/  @!P1 STG.E.U8 desc[UR32][R14.64+0xd1], R31 ;  /* 0x0000d11f0e009986 */ /* 0x0005e4000c101120 */
[----:B--2---:R-:W-:-:S02]  /*95340*/  @!P3 IMAD.MOV.U32 R14, RZ, RZ, R24 ;  /* 0x000000ffff0eb224 */ /* 0x004fc400078e0018 */
[----:B------:R-:W-:Y:S02]  /*95350*/  @!P3 IMAD.MOV.U32 R15, RZ, RZ, R29 ;  /* 0x000000ffff0fb224 */ /* 0x000fe400078e001d */
[----:B------:R-:W-:-:S04]  /*95360*/  @!P3 IMAD.WIDE.U32 R22, R12, 0x180, R14 ;  /* 0x000001800c16b825 */ /* 0x000fc800078e000e */
[----:B01----:R-:W-:Y:S05]  /*95370*/  @P2 BRA `(.L_x_141) ;  /* 0x00000000002c2947 */ /* 0x003fea0003800000 */
        /* <DEDUP_REMOVED lines=11> */
.L_x_141:
[----:B------:R-:W-:Y:S05]  /*95430*/  BSYNC B1 ;  /* 0x0000000000017941 */ /* 0x000fea0003800000 */
.L_x_140:
        /* <DEDUP_REMOVED lines=20> */
.L_x_143:
[----:B------:R-:W-:Y:S05]  /*95580*/  BSYNC B1 ;  /* 0x0000000000017941 */ /* 0x000fea0003800000 */
.L_x_142:
[----:B0-----:R-:W2:Y:S04]  /*95590*/  LDL.LU R11, [R1+0x1330] ;  /* 0x00133000010b7983 */ /* 0x001ea80000300800 */
[----:B------:R-:W3:Y:S04]  /*955a0*/  LDL.LU R26, [R1+0x1334] ;  /* 0x00133400011a7983 */ /* 0x000ee80000300800 */
[----:B------:R-:W4:Y:S01]  /*955b0*/  LDL.LU R30, [R1+0x1338] ;  /* 0x00133800011e7983 */ /* 0x000f220000300800 */
[C---:B------:R-:W-:Y:S01]  /*955c0*/  ISETP.LT.OR P2, PT, R28.reuse, 0xe1, !P4 ;  /* 0x000000e11c00780c */ /* 0x040fe20006741670 */
[----:B------:R-:W-:Y:S01]  /*955d0*/  @!P0 IMAD.MOV.U32 R22, RZ, RZ, R24 ;  /* 0x000000ffff168224 */ /* 0x000fe200078e0018 */
        /* <DEDUP_REMOVED lines=33> */
.L_x_145:
[----:B------:R-:W-:Y:S05]  /*957f0*/  BSYNC B1 ;  /* 0x0000000000017941 */ /* 0x000fea0003800000 */
.L_x_144:
        /* <DEDUP_REMOVED lines=20> */
.L_x_147:
[----:B------:R-:W-:Y:S05]  /*95940*/  BSYNC B1 ;  /* 0x0000000000017941 */ /* 0x000fea0003800000 */
.L_x_146:
        /* <DEDUP_REMOVED lines=38> */
.L_x_149:
[----:B------:R-:W-:Y:S05]  /*95bb0*/  BSYNC B1 ;  /* 0x0000000000017941 */ /* 0x000fea0003800000 */
.L_x_148:
        /* <DEDUP_REMOVED lines=20> */
.L_x_151:
[----:B------:R-:W-:Y:S05]  /*95d00*/  BSYNC B1 ;  /* 0x0000000000017941 */ /* 0x000fea0003800000 */
.L_x_150:
        /* <DEDUP_REMOVED lines=38> */
.L_x_153:
[----:B------:R-:W-:Y:S05]  /*95f70*/  BSYNC B1 ;  /* 0x0000000000017941 */ /* 0x000fea0003800000 */
.L_x_152:
        /* <DEDUP_REMOVED lines=20> */
.L_x_155:
[----:B------:R-:W-:Y:S05]  /*960c0*/  BSYNC B1 ;  /* 0x0000000000017941 */ /* 0x000fea0003800000 */
.L_x_154:
        /* <DEDUP_REMOVED lines=38> */
.L_x_157:
[----:B------:R-:W-:Y:S05]  /*96330*/  BSYNC B1 ;  /* 0x0000000000017941 */ /* 0x000fea0003800000 */
.L_x_156:
        /* <DEDUP_REMOVED lines=20> */
.L_x_159:
[----:B------:R-:W-:Y:S05]  /*96480*/  BSYNC B1 ;  /* 0x0000000000017941 */ /* 0x000fea0003800000 */
.L_x_158:
        /* <DEDUP_REMOVED lines=38> */
.L_x_161:
[----:B------:R-:W-:Y:S05]  /*966f0*/  BSYNC B1 ;  /* 0x0000000000017941 */ /* 0x000fea0003800000 */
.L_x_160:
        /* <DEDUP_REMOVED lines=20> */
.L_x_163:
[----:B------:R-:W-:Y:S05]  /*96840*/  BSYNC B1 ;  /* 0x0000000000017941 */ /* 0x000fea0003800000 */
.L_x_162:
        /* <DEDUP_REMOVED lines=38> */
.L_x_165:
[----:B------:R-:W-:Y:S05]  /*96ab0*/  BSYNC B1 ;  /* 0x0000000000017941 */ /* 0x000fea0003800000 */
.L_x_164:
        /* <DEDUP_REMOVED lines=20> */
.L_x_167:
[----:B------:R-:W-:Y:S05]  /*96c00*/  BSYNC B1 ;  /* 0x0000000000017941 */ /* 0x000fea0003800000 */
.L_x_166:
        /* <DEDUP_REMOVED lines=38> */
.L_x_169:
[----:B------:R-:W-:Y:S05]  /*96e70*/  BSYNC B1 ;  /* 0x0000000000017941 */ /* 0x000fea0003800000 */
.L_x_168:
        /* <DEDUP_REMOVED lines=20> */
.L_x_171:
[----:B------:R-:W-:Y:S05]  /*96fc0*/  BSYNC B1 ;  /* 0x0000000000017941 */ /* 0x000fea0003800000 */
.L_x_170:
        /* <DEDUP_REMOVED lines=38> */
.L_x_173:
[----:B------:R-:W-:Y:S05]  /*97230*/  BSYNC B1 ;  /* 0x0000000000017941 */ /* 0x000fea0003800000 */
.L_x_172:
        /* <DEDUP_REMOVED lines=20> */
.L_x_175:
[----:B------:R-:W-:Y:S05]  /*97380*/  BSYNC B1 ;  /* 0x0000000000017941 */ /* 0x000fea0003800000 */
.L_x_174:
        /* <DEDUP_REMOVED lines=38> */
.L_x_177:
[----:B------:R-:W-:Y:S05]  /*975f0*/  BSYNC B1 ;  /* 0x0000000000017941 */ /* 0x000fea0003800000 */
.L_x_176:
        /* <DEDUP_REMOVED lines=20> */
.L_x_179:
[----:B------:R-:W-:Y:S05]  /*97740*/  BSYNC B1 ;  /* 0x0000000000017941 */ /* 0x000fea0003800000 */
.L_x_178:
        /* <DEDUP_REMOVED lines=38> */
.L_x_181:
[----:B------:R-:W-:Y:S05]  /*979b0*/  BSYNC B1 ;  /* 0x0000000000017941 */ /* 0x000fea0003800000 */
.L_x_180:
        /* <DEDUP_REMOVED lines=20> */
.L_x_183:
[----:B------:R-:W-:Y:S05]  /*97b00*/  BSYNC B1 ;  /* 0x0000000000017941 */ /* 0x000fea0003800000 */
.L_x_182:
        /* <DEDUP_REMOVED lines=38> */
.L_x_185:
[----:B------:R-:W-:Y:S05]  /*97d70*/  BSYNC B1 ;  /* 0x0000000000017941 */ /* 0x000fea0003800000 */
.L_x_184:
        /* <DEDUP_REMOVED lines=20> */
.L_x_187:
[----:B------:R-:W-:Y:S05]  /*97ec0*/  BSYNC B1 ;  /* 0x0000000000017941 */ /* 0x000fea0003800000 */
.L_x_186:
        /* <DEDUP_REMOVED lines=38> */
.L_x_189:
[----:B------:R-:W-:Y:S05]  /*98130*/  BSYNC B1 ;  /* 0x0000000000017941 */ /* 0x000fea0003800000 */
.L_x_188:
        /* <DEDUP_REMOVED lines=20> */
.L_x_191:
[----:B------:R-:W-:Y:S05]  /*98280*/  BSYNC B1 ;  /* 0x0000000000017941 */ /* 0x000fea0003800000 */
.L_x_190:
        /* <DEDUP_REMOVED lines=38> */
.L_x_193:
[----:B------:R-:W-:Y:S05]  /*984f0*/  BSYNC B1 ;  /* 0x0000000000017941 */ /* 0x000fea0003800000 */
.L_x_192:
        /* <DEDUP_REMOVED lines=20> */
.L_x_195:
[----:B------:R-:W-:Y:S05]  /*98640*/  BSYNC B1 ;  /* 0x0000000000017941 */ /* 0x000fea0003800000 */
.L_x_194:
        /* <DEDUP_REMOVED lines=38> */
.L_x_197:
[----:B------:R-:W-:Y:S05]  /*988b0*/  BSYNC B1 ;  /* 0x0000000000017941 */ /* 0x000fea0003800000 */
.L_x_196:
        /* <DEDUP_REMOVED lines=20> */
.L_x_199:
[----:B------:R-:W-:Y:S05]  /*98a00*/  BSYNC B1 ;  /* 0x0000000000017941 */ /* 0x000fea0003800000 */
.L_x_198:
        /* <DEDUP_REMOVED lines=38> */
.L_x_201:
[----:B------:R-:W-:Y:S05]  /*98c70*/  BSYNC B1 ;  /* 0x0000000000017941 */ /* 0x000fea0003800000 */
.L_x_200:
        /* <DEDUP_REMOVED lines=20> */
.L_x_203:
[----:B------:R-:W-:Y:S05]  /*98dc0*/  BSYNC B1 ;  /* 0x0000000000017941 */ /* 0x000fea0003800000 */
.L_x_202:
        /* <DEDUP_REMOVED lines=38> */
.L_x_205:
[----:B------:R-:W-:Y:S05]  /*99030*/  BSYNC B1 ;  /* 0x0000000000017941 */ /* 0x000fea0003800000 */
.L_x_204:
        /* <DEDUP_REMOVED lines=20> */
.L_x_207:
[----:B------:R-:W-:Y:S05]  /*99180*/  BSYNC B1 ;  /* 0x0000000000017941 */ /* 0x000fea0003800000 */
.L_x_206:
        /* <DEDUP_REMOVED lines=38> */
.L_x_209:
[----:B------:R-:W-:Y:S05]  /*993f0*/  BSYNC B1 ;  /* 0x0000000000017941 */ /* 0x000fea0003800000 */
.L_x_208:
        /* <DEDUP_REMOVED lines=20> */
.L_x_211:
[----:B------:R-:W-:Y:S05]  /*99540*/  BSYNC B1 ;  /* 0x0000000000017941 */ /* 0x000fea0003800000 */
.L_x_210:
        /* <DEDUP_REMOVED lines=38> */
.L_x_213:
[----:B------:R-:W-:Y:S05]  /*997b0*/  BSYNC B1 ;  /* 0x0000000000017941 */ /* 0x000fea0003800000 */
.L_x_212:
        /* <DEDUP_REMOVED lines=20> */
.L_x_215:
[----:B------:R-:W-:Y:S05]  /*99900*/  BSYNC B1 ;  /* 0x0000000000017941 */ /* 0x000fea0003800000 */
.L_x_214:
[----:B0-----:R-:W2:Y:S04]  /*99910*/  LDL.LU R11, [R1+0x1450] ;  /* 0x00145000010b7983 */ /* 0x001ea80000300800 */
[----:B------:R-:W3:Y:S04]  /*99920*/  LDL.LU R21, [R1+0x1454] ;  /* 0x0014540001157983 */ /* 0x000ee80000300800 */
[----:B------:R-:W4:Y:S01]  /*99930*/  LDL.LU R20, [R1+0x1458] ;  /* 0x0014580001147983 */ /* 0x000f220000300800 */
[----:B------:R-:W-:Y:S01]  /*99940*/  @!P0 IMAD.MOV.U32 R14, RZ, RZ, R24 ;  /* 0x000000ffff0e8224 */ /* 0x000fe200078e0018 */
[C---:B------:R-:W-:Y:S01]  /*99950*/  ISETP.LT.OR P2, PT, R28.reuse, 0x171, !P4 ;  /* 0x000001711c00780c */ /* 0x040fe20006741670 */
[----:B------:R-:W-:Y:S01]  /*99960*/  @!P0 IMAD.MOV.U32 R15, RZ, RZ, R29 ;  /* 0x000000ffff0f8224 */ /* 0x000fe200078e001d */
[----:B------:R-:W-:Y:S01]  /*99970*/  ISETP.LT.OR P1, PT, R28, 0x172, !P4 ;  /* 0x000001721c00780c */ /* 0x000fe20006721670 */
[----:B------:R-:W-:Y:S01]  /*99980*/  @!P0 IMAD R18, R13, 0x180, RZ ;  /* 0x000001800d128824 */ /* 0x000fe200078e02ff */
[----:B------:R-:W-:Y:S01]  /*99990*/  BSSY B1, `(.L_x_216) ;  /* 0x000001b000017945 */ /* 0x000fe20003800000 */
[----:B------:R-:W-:-:S08]  /*999a0*/  @!P0 IMAD.WIDE.U32 R14, R12, 0x180, R14 ;  /* 0x000001800c0e8825 */ /* 0x000fd000078e000e */
[----:B------:R-:W0:Y:S08]  /*999b0*/  @!P2 LDC.64 R22, c[0x0][0x5c0] ;  /* 0x00017000ff16ab82 */ /* 0x000e300000000a00 */
[----:B------:R-:W1:Y:S01]  /*999c0*/  @!P1 LDC.64 R26, c[0x0][0x5c0] ;  /* 0x00017000ff1a9b82 */ /* 0x000e620000000a00 */
[----:B--2---:R-:W-:-:S05]  /*999d0*/  FMUL R11, R11, UR27 ;  /* 0x0000001b0b0b7c20 */ /* 0x004fca0008400000 */
[----:B------:R-:W-:Y:S01]  /*999e0*/  F2FP.SATFINITE.E4M3.F32.PACK_AB_MERGE_C R19, RZ, R11, RZ ;  /* 0x0000000bff13723e */ /* 0x000fe200048070ff */
[----:B---3--:R-:W-:-:S04]  /*999f0*/  FMUL R11, R21, UR27 ;  /* 0x0000001b150b7c20 */ /* 0x008fc80008400000 */
[----:B------:R2:W-:Y:S01]  /*99a00*/  @!P3 STG.E.U8 desc[UR32][R16.64+0x168], R19 ;  /* 0x000168131000b986 */ /* 0x0005e2000c101120 */
[----:B------:R-:W-:Y:S02]  /*99a10*/  @!P0 IADD3 R14, P3, R14, R30, RZ ;  /* 0x0000001e0e0e8210 */ /* 0x000fe40007f7e0ff */
[----:B------:R-:W-:Y:S01]  /*99a20*/  F2FP.SATFINITE.E4M3.F32.PACK_AB_MERGE_C R21, RZ, R11, RZ ;  /* 0x0000000bff15723e */ /* 0x000fe200048070ff */
[----:B----4-:R-:W-:Y:S01]  /*99a30*/  FMUL R11, R20, UR27 ;  /* 0x0000001b140b7c20 */ /* 0x010fe20008400000 */
[----:B------:R-:W-:Y:S02]  /*99a40*/  @!P0 IADD3.X R15, R31, R15, R18, P3, !PT ;  /* 0x0000000f1f0f8210 */ /* 0x000fe40001ffe412 */
[----:B------:R-:W-:Y:S02]  /*99a50*/  ISETP.LT.OR P3, PT, R28, 0x169, !P5 ;  /* 0x000001691c00780c */ /* 0x000fe40006f61670 */
[----:B------:R-:W-:Y:S01]  /*99a60*/  F2FP.SATFINITE.E4M3.F32.PACK_AB_MERGE_C R11, RZ, R11, RZ ;  /* 0x0000000bff0b723e */ /* 0x000fe200048070ff */
[----:B------:R2:W-:Y:S10]  /*99a70*/  @!P0 STG.E.U8 desc[UR32][R14.64+0x169], R21 ;  /* 0x000169150e008986 */ /* 0x0005f4000c101120 */
[----:B01----:R-:W-:Y:S05]  /*99a80*/  @P3 BRA `(.L_x_217) ;  /* 0x00000000002c3947 */ /* 0x003fea0003800000 */
[----:B--2---:R-:W-:Y:S01]  /*99a90*/  IMAD.MOV.U32 R14, RZ, RZ, R24 ;  /* 0x000000ffff0e7224 */ /* 0x004fe200078e0018 */
        /* <DEDUP_REMOVED lines=10> */
.L_x_217:
[----:B------:R-:W-:Y:S05]  /*99b40*/  BSYNC B1 ;  /* 0x0000000000017941 */ /* 0x000fea0003800000 */
.L_x_216:
[----:B0-----:R-:W3:Y:S01]  /*99b50*/  LDL.LU R11, [R1+0x145c] ;  /* 0x00145c00010b7983 */ /* 0x001ee20000300800 */
[----:B------:R-:W-:Y:S01]  /*99b60*/  ISETP.LT.OR P0, PT, R28, 0x16a, !P5 ;  /* 0x0000016a1c00780c */ /* 0x000fe20006f01670 */
[----:B------:R-:W-:Y:S01]  /*99b70*/  BSSY B1, `(.L_x_218) ;  /* 0x000000f000017945 */ /* 0x000fe20003800000 */
[----:B---3--:R-:W-:-:S05]  /*99b80*/  FMUL R11, R11, UR27 ;  /* 0x0000001b0b0b7c20 */ /* 0x008fca0008400000 */
[----:B------:R-:W-:-:S06]  /*99b90*/  F2FP.SATFINITE.E4M3.F32.PACK_AB_MERGE_C R11, RZ, R11, RZ ;  /* 0x0000000bff0b723e */ /* 0x000fcc00048070ff */
[----:B------:R-:W-:Y:S05]  /*99ba0*/  @P0 BRA `(.L_x_219) ;  /* 0x00000000002c0947 */ /* 0x000fea0003800000 */
        /* <DEDUP_REMOVED lines=11> */
.L_x_219:
[----:B------:R-:W-:Y:S05]  /*99c60*/  BSYNC B1 ;  /* 0x0000000000017941 */ /* 0x000fea0003800000 */
.L_x_218:
[----:B0-----:R-:W3:Y:S04]  /*99c70*/  LDL.LU R11, [R1+0x1460] ;  /* 0x00146000010b7983 */ /* 0x001ee80000300800 */
[----:B--2---:R-:W2:Y:S04]  /*99c80*/  LDL.LU R21, [R1+0x1464] ;  /* 0x0014640001157983 */ /* 0x004ea80000300800 */
[----:B------:R-:W4:Y:S01]  /*99c90*/  LDL.LU R20, [R1+0x1468] ;  /* 0x0014680001147983 */ /* 0x000f220000300800 */
[--C-:B------:R-:W-:Y:S01]  /*99ca0*/  @!P2 IMAD.MOV.U32 R14, RZ, RZ, R24.reuse ;  /* 0x000000ffff0ea224 */ /* 0x100fe200078e0018 */
[C---:B------:R-:W-:Y:S01]  /*99cb0*/  ISETP.LT.OR P0, PT, R28.reuse, 0x179, !P4 ;  /* 0x000001791c00780c */ /* 0x040fe20006701670 */
[----:B------:R-:W-:Y:S01]  /*99cc0*/  @!P2 IMAD.MOV.U32 R15, RZ, RZ, R29 ;  /* 0x000000ffff0fa224 */ /* 0x000fe200078e001d */
[----:B------:R-:W-:Y:S01]  /*99cd0*/  ISETP.LT.OR P4, PT, R28, 0x17a, !P4 ;  /* 0x0000017a1c00780c */ /* 0x000fe20006781670 */
[----:B------:R-:W-:Y:S01]  /*99ce0*/  @!P1 IMAD.MOV.U32 R16, RZ, RZ, R24 ;  /* 0x000000ffff109224 */ /* 0x000fe200078e0018 */
[----:B------:R-:W-:Y:S01]  /*99cf0*/  BSSY B1, `(.L_x_220) ;  /* 0x0000021000017945 */ /* 0x000fe20003800000 */
[----:B------:R-:W-:-:S04]  /*99d00*/  @!P2 IMAD.WIDE.U32 R14, R12, 0x180, R14 ;  /* 0x000001800c0ea825 */ /* 0x000fc800078e000e */
[----:B------:R-:W-:Y:S01]  /*99d10*/  @!P1 IMAD.MOV.U32 R17, RZ, RZ, R29 ;  /* 0x000000ffff119224 */ /* 0x000fe200078e001d */
[----:B------:R-:W-:Y:S01]  /*99d20*/  @!P2 IADD3 R14, P3, R14, R22, RZ ;  /* 0x000000160e0ea210 */ /* 0x000fe20007f7e0ff */
[----:B------:R-:W-:Y:S02]  /*99d30*/  @!P2 IMAD R18, R13, 0x180, RZ ;  /* 0x000001800d12a824 */ /* 0x000fe400078e02ff */
[----:B------:R-:W-:Y:S01]  /*99d40*/  @!P1 IMAD.WIDE.U32 R16, R12, 0x180, R16 ;  /* 0x000001800c109825 */ /* 0x000fe200078e0010 */
[----:B------:R-:W0:Y:S02]  /*99d50*/  @!P0 LDC.64 R30, c[0x0][0x5c0] ;  /* 0x00017000ff1e8b82 */ /* 0x000e240000000a00 */
[----:B------:R-:W-:Y:S01]  /*99d60*/  @!P2 IADD3.X R15, R23, R15, R18, P3, !PT ;  /* 0x0000000f170fa210 */ /* 0x000fe20001ffe412 */
[----:B------:R-:W-:Y:S01]  /*99d70*/  @!P1 IMAD R18, R13, 0x180, RZ ;  /* 0x000001800d129824 */ /* 0x000fe200078e02ff */
[----:B------:R-:W-:-:S04]  /*99d80*/  @!P1 IADD3 R16, P3, R16, R26, RZ ;  /* 0x0000001a10109210 */ /* 0x000fc80007f7e0ff */
[----:B------:R-:W-:Y:S01]  /*99d90*/  @!P1 IADD3.X R17, R27, R17, R18, P3, !PT ;  /* 0x000000111b119210 */ /* 0x000fe20001ffe412 */
[----:B------:R-:W1:Y:S01]  /*99da0*/  @!P4 LDC.64 R32, c[0x0][0x5c0] ;  /* 0x00017000ff20cb82 */ /* 0x000e620000000a00 */
[----:B---3--:R-:W-:-:S05]  /*99db0*/  FMUL R11, R11, UR27 ;  /* 0x0000001b0b0b7c20 */ /* 0x008fca0008400000 */
[----:B------:R-:W-:Y:S01]  /*99dc0*/  F2FP.SATFINITE.E4M3.F32.PACK_AB_MERGE_C R19, RZ, R11, RZ ;  /* 0x0000000bff13723e */ /* 0x000fe200048070ff */
[----:B--2---:R-:W-:-:S04]  /*99dd0*/  FMUL R11, R21, UR27 ;  /* 0x0000001b150b7c20 */ /* 0x004fc80008400000 */
[----:B------:R2:W-:Y:S01]  /*99de0*/  @!P2 STG.E.U8 desc[UR32][R14.64+0x170], R19 ;  /* 0x000170130e00a986 */ /* 0x0005e2000c101120 */
[----:B------:R-:W-:Y:S01]  /*99df0*/  F2FP.SATFINITE.E4M3.F32.PACK_AB_MERGE_C R21, RZ, R11, RZ ;  /* 0x0000000bff15723e */ /* 0x000fe200048070ff */
[----:B----4-:R-:W-:Y:S01]  /*99e00*/  FMUL R11, R20, UR27 ;  /* 0x0000001b140b7c20 */ /* 0x010fe20008400000 */
[----:B------:R-:W-:-:S03]  /*99e10*/  ISETP.LT.OR P2, PT, R28, 0x171, !P5 ;  /* 0x000001711c00780c */ /* 0x000fc60006f41670 */
[----:B------:R2:W-:Y:S01]  /*99e20*/  @!P1 STG.E.U8 desc[UR32][R16.64+0x171], R21 ;  /* 0x0001711510009986 */ /* 0x0005e2000c101120 */
[----:B------:R-:W-:-:S09]  /*99e30*/  F2FP.SATFINITE.E4M3.F32.PACK_AB_MERGE_C R11, RZ, R11, RZ ;  /* 0x0000000bff0b723e */ /* 0x000fd200048070ff */
        /* <DEDUP_REMOVED lines=12> */
.L_x_221:
[----:B------:R-:W-:Y:S05]  /*99f00*/  BSYNC B1 ;  /* 0x0000000000017941 */ /* 0x000fea0003800000 */
.L_x_220:
[----:B0-2---:R-:W2:Y:S04]  /*99f10*/  LDL.LU R14, [R1+0x1470] ;  /* 0x00147000010e7983 */ /* 0x005ea80000300800 */
[----:B------:R-:W3:Y:S04]  /*99f20*/  LDL.LU R22, [R1+0x1474] ;  /* 0x0014740001167983 */ /* 0x000ee80000300800 */
[----:B------:R-:W4:Y:S01]  /*99f30*/  LDL.LU R11, [R1+0x146c] ;  /* 0x00146c00010b7983 */ /* 0x000f220000300800 */
[--C-:B------:R-:W-:Y:S01]  /*99f40*/  @!P0 IMAD.MOV.U32 R15, RZ, RZ, R29.reuse ;  /* 0x000000ffff0f8224 */ /* 0x100fe200078e001d */
[----:B------:R-:W-:Y:S01]  /*99f50*/  ISETP.LT.OR P1, PT, R28, 0x172, !P5 ;  /* 0x000001721c00780c */ /* 0x000fe20006f21670 */
[----:B------:R-:W-:Y:S01]  /*99f60*/  @!P4 IMAD.MOV.U32 R16, RZ, RZ, R24 ;  /* 0x000000ffff10c224 */ /* 0x000fe200078e0018 */
[----:B------:R-:W-:Y:S01]  /*99f70*/  BSSY B1, `(.L_x_222) ;  /* 0x000001d000017945 */ /* 0x000fe20003800000 */
[----:B------:R-:W-:-:S02]  /*99f80*/  @!P4 IMAD.MOV.U32 R17, RZ, RZ, R29 ;  /* 0x000000ffff11c224 */ /* 0x000fc400078e001d */
[----:B------:R-:W-:Y:S02]  /*99f90*/  @!P4 IMAD R21, R13, 0x180, RZ ;  /* 0x000001800d15c824 */ /* 0x000fe400078e02ff */
[----:B------:R-:W-:-:S04]  /*99fa0*/  @!P4 IMAD.WIDE.U32 R18, R12, 0x180, R16 ;  /* 0x000001800c12c825 */ /* 0x000fc800078e0010 */
[----:B------:R-:W-:Y:S01]  /*99fb0*/  @!P0 IMAD R17, R13, 0x180, RZ ;  /* 0x000001800d118824 */ /* 0x000fe200078e02ff */
[----:B------:R-:W-:-:S04]  /*99fc0*/  @!P4 IADD3 R18, P3, R18, R32, RZ ;  /* 0x000000201212c210 */ /* 0x000fc80007f7e0ff */
[----:B------:R-:W-:Y:S01]  /*99fd0*/  @!P4 IADD3.X R19, R33, R19, R21, P3, !PT ;  /* 0x000000132113c210 */ /* 0x000fe20001ffe415 */
[----:B--2---:R-:W-:Y:S01]  /*99fe0*/  FMUL R20, R14, UR27 ;  /* 0x0000001b0e147c20 */ /* 0x004fe20008400000 */
[----:B------:R-:W-:-:S04]  /*99ff0*/  @!P0 IMAD.MOV.U32 R14, RZ, RZ, R24 ;  /* 0x000000ffff0e8224 */ /* 0x000fc800078e0018 */
[----:B------:R-:W-:Y:S01]  /*9a000*/  @!P0 IMAD.WIDE.U32 R14, R12, 0x180, R14 ;  /* 0x000001800c0e8825 */ /* 0x000fe200078e000e */
[----:B------:R-:W-:-:S03]  /*9a010*/  F2FP.SATFINITE.E4M3.F32.PACK_AB_MERGE_C R21, RZ, R20, RZ ;  /* 0x00000014ff15723e */ /* 0x000fc600048070ff */
[----:B----4-:R-:W-:Y:S01]  /*9a020*/  FMUL R11, R11, UR27 ;  /* 0x0000001b0b0b7c20 */ /* 0x010fe20008400000 */
[----:B------:R-:W-:Y:S01]  /*9a030*/  @!P0 IADD3 R16, P2, R14, R30, RZ ;  /* 0x0000001e0e108210 */ /* 0x000fe20007f5e0ff */
[----:B---3--:R-:W-:-:S03]  /*9a040*/  FMUL R14, R22, UR27 ;  /* 0x0000001b160e7c20 */ /* 0x008fc60008400000 */
[----:B------:R-:W-:Y:S02]  /*9a050*/  F2FP.SATFINITE.E4M3.F32.PACK_AB_MERGE_C R11, RZ, R11, RZ ;  /* 0x0000000bff0b723e */ /* 0x000fe400048070ff */
[----:B------:R-:W-:Y:S02]  /*9a060*/  @!P0 IADD3.X R17, R31, R15, R17, P2, !PT ;  /* 0x0000000f1f118210 */ /* 0x000fe400017fe411 */
        /* <DEDUP_REMOVED lines=13> */
.L_x_223:
[----:B------:R-:W-:Y:S05]  /*9a140*/  BSYNC B1 ;  /* 0x0000000000017941 */ /* 0x000fea0003800000 */
.L_x_222:
[----:B0-----:R-:W2:Y:S04]  /*9a150*/  LDL.LU R11, [R1+0x1478] ;  /* 0x00147800010b7983 */ /* 0x001ea80000300800 */
[----:B------:R-:W3:Y:S01]  /*9a160*/  LDL.LU R14, [R1+0x147c] ;  /* 0x00147c00010e7983 */ /* 0x000ee20000300800 */
[----:B------:R-:W-:Y:S03]  /*9a170*/  BSSY B1, `(.L_x_224) ;  /* 0x0000013000017945 */ /* 0x000fe60003800000 */
[----:B------:R0:W-:Y:S01]  /*9a180*/  @!P0 STG.E.U8 desc[UR32][R16.64+0x178], R21 ;  /* 0x0001781510008986 */ /* 0x0001e2000c101120 */
[C---:B------:R-:W-:Y:S02]  /*9a190*/  ISETP.LT.OR P0, PT, R28.reuse, 0x179, !P5 ;  /* 0x000001791c00780c */ /* 0x040fe40006f01670 */
[----:B------:R-:W-:Y:S01]  /*9a1a0*/  ISETP.LT.OR P5, PT, R28, 0x17a, !P5 ;  /* 0x0000017a1c00780c */ /* 0x000fe20006fa1670 */
[----:B------:R0:W-:Y:S01]  /*9a1b0*/  @!P4 STG.E.U8 desc[UR32][R18.64+0x179], R23 ;  /* 0x000179171200c986 */ /* 0x0001e2000c101120 */
[----:B--2---:R-:W-:Y:S01]  /*9a1c0*/  FMUL R11, R11, UR27 ;  /* 0x0000001b0b0b7c20 */ /* 0x004fe20008400000 */
[----:B---3--:R-:W-:-:S04]  /*9a1d0*/  FMUL R20, R14, UR27 ;  /* 0x0000001b0e147c20 */ /* 0x008fc80008400000 */
[----:B------:R-:W-:-:S04]  /*9a1e0*/  F2FP.SATFINITE.E4M3.F32.PACK_AB_MERGE_C R11, RZ, R11, RZ ;  /* 0x0000000bff0b723e */ /* 0x000fc800048070ff */
[----:B0-----:R-:W-:Y:S05]  /*9a1f0*/  @P0 BRA `(.L_x_225) ;  /* 0x0000000000280947 */ /* 0x001fea0003800000 */
[----:B------:R-:W-:Y:S01]  /*9a200*/  IMAD.MOV.U32 R28, RZ, RZ, R24 ;  /* 0x000000ffff1c7224 */ /* 0x000fe200078e0018 */
[----:B------:R-:W-:Y:S01]  /*9a210*/  ULDC.64 UR14, c[0x0][0x5c0] ;  /* 0x00017000000e7ab9 */ /* 0x000fe20000000a00 */
        /* <DEDUP_REMOVED lines=8> */
.L_x_225:
[----:B------:R-:W-:Y:S05]  /*9a2a0*/  BSYNC B1 ;  /* 0x0000000000017941 */ /* 0x000fea0003800000 */
.L_x_224:
[----:B0-----:R-:W-:Y:S01]  /*9a2b0*/  F2FP.SATFINITE.E4M3.F32.PACK_AB_MERGE_C R11, RZ, R20, RZ ;  /* 0x00000014ff0b723e */ /* 0x001fe200048070ff */
[----:B------:R-:W-:Y:S06]  /*9a2c0*/  @P5 BRA `(.L_x_35) ;  /* 0x0000000000285947 */ /* 0x000fec0003800000 */
        /* <DEDUP_REMOVED lines=10> */
.L_x_35:
[----:B------:R-:W-:Y:S05]  /*9a370*/  BSYNC B0 ;  /* 0x0000000000007941 */ /* 0x000fea0003800000 */
.L_x_31:
[----:B------:R-:W2:Y:S04]  /*9a380*/  LDL.LU R13, [R1+0x1488] ;  /* 0x00148800010d7983 */ /* 0x000ea80000300800 */
[----:B0-----:R-:W2:Y:S01]  /*9a390*/  LDL.LU R12, [R1+0x148c] ;  /* 0x00148c00010c7983 */ /* 0x001ea20000300800 */
[----:B------:R-:W-:Y:S01]  /*9a3a0*/  ULDC UR14, c[0x0][0xc] ;  /* 0x00000300000e7ab9 */ /* 0x000fe20000000800 */
[----:B------:R-:W-:Y:S01]  /*9a3b0*/  ULDC UR15, c[0x0][0x10] ;  /* 0x00000400000f7ab9 */ /* 0x000fe20000000800 */
[----:B-1---5:R-:W2:Y:S01]  /*9a3c0*/  LDC R11, c[0x0][0x14] ;  /* 0x00000500ff0b7b82 */ /* 0x022ea20000000800 */
[----:B------:R-:W-:Y:S01]  /*9a3d0*/  UIMAD.WIDE.U32 UR14, UR14, UR15, URZ ;  /* 0x0000000f0e0e72a5 */ /* 0x000fe2000f8e003f */
[----:B------:R0:W5:Y:S01]  /*9a3e0*/  LDL R36, [R1+0x3c8] ;  /* 0x0003c80001247983 */ /* 0x0001620000100800 */
[----:B------:R-:W-:-:S04]  /*9a3f0*/  UMOV UR28, 0xffffffff ;  /* 0xffffffff001c7882 */ /* 0x000fc80000000000 */
[----:B--2---:R-:W-:-:S04]  /*9a400*/  IMAD.WIDE.U32 R12, R11, UR14, R12 ;  /* 0x0000000e0b0c7c25 */ /* 0x004fc8000f8e000c */
[----:B------:R-:W-:Y:S01]  /*9a410*/  IMAD R11, R11, UR15, RZ ;  /* 0x0000000f0b0b7c24 */ /* 0x000fe2000f8e02ff */
[----:B------:R-:W-:Y:S01]  /*9a420*/  ULDC.64 UR14, c[0x0][0x650] ;  /* 0x00019400000e7ab9 */ /* 0x000fe20000000a00 */
[----:B------:R-:W-:Y:S01]  /*9a430*/  IMAD.MOV.U32 R29, RZ, RZ, R12 ;  /* 0x000000ffff1d7224 */ /* 0x000fe200078e000c */
[----:B------:R-:W-:Y:S01]  /*9a440*/  ISETP.GE.U32.AND P0, PT, R12, UR14, PT ;  /* 0x0000000e0c007c0c */ /* 0x000fe2000bf06070 */
[--C-:B------:R-:W-:Y:S01]  /*9a450*/  IMAD.IADD R30, R13, 0x1, R11.reuse ;  /* 0x000000010d1e7824 */ /* 0x100fe200078e020b */
[----:B------:R-:W-:Y:S01]  /*9a460*/  PRMT R11, RZ, 0x7610, R11 ;  /* 0x00007610ff0b7816 */ /* 0x000fe2000000000b */
[----:B------:R-:W-:-:S03]  /*9a470*/  IMAD.MOV.U32 R12, RZ, RZ, -0x1 ;  /* 0xffffffffff0c7424 */ /* 0x000fc600078e00ff */
[----:B------:R0:W-:Y:S01]  /*9a480*/  STL [R1+0x1488], R30 ;  /* 0x0014881e01007387 */ /* 0x0001e20000100800 */
[----:B------:R-:W-:-:S03]  /*9a490*/  ISETP.GE.U32.AND.EX P0, PT, R30, UR15, PT, P0 ;  /* 0x0000000f1e007c0c */ /* 0x000fc6000bf06100 */
[----:B------:R0:W-:Y:S04]  /*9a4a0*/  STL [R1+0x148c], R29 ;  /* 0x00148c1d01007387 */ /* 0x0001e80000100800 */
[----:B------:R0:W-:Y:S06]  /*9a4b0*/  STL [R1+0x1484], R12 ;  /* 0x0014840c01007387 */ /* 0x0001ec0000100800 */
[----:B------:R-:W-:Y:S05]  /*9a4c0*/  @P0 BRA `(.L_x_226) ;  /* 0x00000004007c0947 */ /* 0x000fea0003800000 */
[----:B------:R-:W1:Y:S01]  /*9a4d0*/  S2R R24, SR_CTAID.X ;  /* 0x0000000000187919 */ /* 0x000e620000002500 */
[----:B------:R-:W2:Y:S01]  /*9a4e0*/  LDC.64 R18, c[0x0][0x628] ;  /* 0x00018a00ff127b82 */ /* 0x000ea20000000a00 */
[----:B------:R-:W-:Y:S01]  /*9a4f0*/  ULDC UR6, c[0x0][0x150] ;  /* 0x0000540000067ab9 */ /* 0x000fe20000000800 */
[----:B------:R-:W-:Y:S01]  /*9a500*/  IMAD.MOV.U32 R16, RZ, RZ, R29 ;  /* 0x000000ffff107224 */ /* 0x000fe200078e001d */
[----:B------:R-:W4:Y:S01]  /*9a510*/  S2R R26, SR_CTAID.Y ;  /* 0x00000000001a7919 */ /* 0x000f220000002600 */
[----:B------:R-:W-:-:S04]  /*9a520*/  IMAD.MOV.U32 R17, RZ, RZ, R30 ;  /* 0x000000ffff117224 */ /* 0x000fc800078e001e */
[----:B------:R-:W0:Y:S08]  /*9a530*/  LDC R27, c[0x0][0x144] ;  /* 0x00005100ff1b7b82 */ /* 0x000e300000000800 */
[----:B------:R-:W0:Y:S08]  /*9a540*/  LDC R20, c[0x0][0x630] ;  /* 0x00018c00ff147b82 */ /* 0x000e300000000800 */
[----:B------:R-:W0:Y:S01]  /*9a550*/  LDC.64 R22, c[0x0][0x620] ;  /* 0x00018800ff167b82 */ /* 0x000e220000000a00 */
[----:B--2---:R-:W-:-:S04]  /*9a560*/  ISETP.NE.U32.AND P0, PT, R18, RZ, PT ;  /* 0x000000ff1200720c */ /* 0x004fc80003f05070 */
[----:B------:R-:W-:Y:S02]  /*9a570*/  ISETP.NE.AND.EX P0, PT, R19, RZ, PT, P0 ;  /* 0x000000ff1300720c */ /* 0x000fe40003f05300 */
[----:B-1----:R-:W-:-:S05]  /*9a580*/  I2FP.F32.U32 R11, R24 ;  /* 0x00000018000b7245 */ /* 0x002fca0000201000 */
[----:B------:R-:W-:-:S04]  /*9a590*/  FMUL R11, R11, UR6 ;  /* 0x000000060b0b7c20 */ /* 0x000fc80008400000 */
[----:B------:R1:W2:Y:S02]  /*9a5a0*/  F2I.U32.TRUNC.NTZ R25, R11 ;  /* 0x0000000b00197305 */ /* 0x0002a4000020f000 */
[----:B----4-:R-:W-:Y:S05]  /*9a5b0*/  @!P0 BRA `(.L_x_227) ;  /* 0x0000000000288947 */ /* 0x010fea0003800000 */
[----:B-1----:R-:W1:Y:S02]  /*9a5c0*/  LDC R11, c[0x0][0x634] ;  /* 0x00018d00ff0b7b82 */ /* 0x002e640000000800 */
[----:B-1----:R-:W-:-:S05]  /*9a5d0*/  IADD3 R11, P0, R29, R11, RZ ;  /* 0x0000000b1d0b7210 */ /* 0x002fca0007f1e0ff */
[----:B------:R-:W-:-:S04]  /*9a5e0*/  IMAD.X R21, RZ, RZ, R30, P0 ;  /* 0x000000ffff157224 */ /* 0x000fc800000e061e */
[----:B0-----:R-:W-:-:S04]  /*9a5f0*/  IMAD.WIDE.U32 R12, R21, R18, RZ ;  /* 0x00000012150c7225 */ /* 0x001fc800078e00ff */
[----:B------:R-:W-:-:S04]  /*9a600*/  IMAD.WIDE.U32 R14, P0, R11, R19, R12 ;  /* 0x000000130b0e7225 */ /* 0x000fc8000780000c */
[----:B------:R-:W-:-:S04]  /*9a610*/  IMAD.WIDE.U32 R12, R11, R18, RZ ;  /* 0x000000120b0c7225 */ /* 0x000fc800078e00ff */
[----:B------:R-:W-:Y:S01]  /*9a620*/  IMAD.X R17, RZ, RZ, RZ, P0 ;  /* 0x000000ffff117224 */ /* 0x000fe200000e06ff */
[----:B------:R-:W-:Y:S01]  /*9a630*/  IADD3 RZ, P0, R13, R14, RZ ;  /* 0x0000000e0dff7210 */ /* 0x000fe20007f1e0ff */
[----:B------:R-:W-:-:S04]  /*9a640*/  IMAD.MOV.U32 R16, RZ, RZ, R15 ;  /* 0x000000ffff107224 */ /* 0x000fc800078e000f */
[----:B------:R-:W-:-:S08]  /*9a650*/  IMAD.WIDE.U32.X R16, R21, R19, R16, P0 ;  /* 0x0000001315107225 */ /* 0x000fd000000e0410 */
.L_x_227:
[-CC-:B0-----:R-:W-:Y:S01]  /*9a660*/  SHF.R.U64 R33, R16, R20.reuse, R17.reuse ;  /* 0x0000001410217219 */ /* 0x181fe20000001211 */
[----:B------:R-:W0:Y:S01]  /*9a670*/  LDC.64 R34, c[0x0][0x640] ;  /* 0x00019000ff227b82 */ /* 0x000e220000000a00 */
[----:B-1----:R-:W-:Y:S01]  /*9a680*/  SHF.R.U32.HI R11, RZ, R20, R17 ;  /* 0x00000014ff0b7219 */ /* 0x002fe20000011611 */
[----:B------:R-:W-:Y:S01]  /*9a690*/  IMAD.MOV.U32 R12, RZ, RZ, R29 ;  /* 0x000000ffff0c7224 */ /* 0x000fe200078e001d */
[----:B------:R-:W-:Y:S01]  /*9a6a0*/  IADD3 R15, P0, RZ, -R33, RZ ;  /* 0x80000021ff0f7210 */ /* 0x000fe20007f1e0ff */
[----:B------:R-:W-:Y:S01]  /*9a6b0*/  IMAD.MOV.U32 R13, RZ, RZ, R30 ;  /* 0x000000ffff0d7224 */ /* 0x000fe200078e001e */
[----:B------:R-:W-:Y:S01]  /*9a6c0*/  ULDC UR6, c[0x0][0x154] ;  /* 0x0000550000067ab9 */ /* 0x000fe20000000800 */
[----:B--2---:R-:W-:Y:S02]  /*9a6d0*/  IMAD.MOV R25, RZ, RZ, -R25 ;  /* 0x000000ffff197224 */ /* 0x004fe400078e0a19 */
[----:B------:R-:W1:Y:S01]  /*9a6e0*/  LDC R16, c[0x0][0x618] ;  /* 0x00018600ff107b82 */ /* 0x000e620000000800 */
[----:B------:R-:W-:-:S02]  /*9a6f0*/  IMAD.X R11, RZ, RZ, ~R11, P0 ;  /* 0x000000ffff0b7224 */ /* 0x000fc400000e0e0b */
[----:B------:R-:W-:-:S04]  /*9a700*/  IMAD.WIDE.U32 R12, R15, R22, R12 ;  /* 0x000000160f0c7225 */ /* 0x000fc800078e000c */
[----:B------:R-:W-:Y:S01]  /*9a710*/  IMAD R14, R11, R22, RZ ;  /* 0x000000160b0e7224 */ /* 0x000fe200078e02ff */
[----:B------:R-:W2:Y:S01]  /*9a720*/  LDC R28, c[0x0][0x608] ;  /* 0x00018200ff1c7b82 */ /* 0x000ea20000000800 */
[----:B------:R-:W-:Y:S02]  /*9a730*/  IMAD R30, R27, R25, R24 ;  /* 0x000000191b1e7224 */ /* 0x000fe400078e0218 */
[----:B------:R-:W-:Y:S02]  /*9a740*/  IMAD R11, R15, R23, R14 ;  /* 0x000000170f0b7224 */ /* 0x000fe400078e020e */
[----:B------:R-:W-:Y:S02]  /*9a750*/  IMAD.MOV.U32 R15, RZ, RZ, 0x1 ;  /* 0x00000001ff0f7424 */ /* 0x000fe400078e00ff */
[----:B------:R-:W-:Y:S01]  /*9a760*/  IMAD.IADD R11, R13, 0x1, R11 ;  /* 0x000000010d0b7824 */ /* 0x000fe200078e020b */
[----:B------:R-:W4:Y:S01]  /*9a770*/  LDC R32, c[0x0][0x658] ;  /* 0x00019600ff207b82 */ /* 0x000f220000000800 */
[----:B------:R-:W-:-:S02]  /*9a780*/  I2FP.F32.U32 R13, R26 ;  /* 0x0000001a000d7245 */ /* 0x000fc40000201000 */
[----:B0-----:R-:W-:-:S03]  /*9a790*/  ISETP.NE.U32.AND P0, PT, R34, RZ, PT ;  /* 0x000000ff2200720c */ /* 0x001fc60003f05070 */
[----:B------:R-:W-:Y:S01]  /*9a7a0*/  FMUL R14, R13, UR6 ;  /* 0x000000060d0e7c20 */ /* 0x000fe20008400000 */
[----:B------:R-:W-:Y:S01]  /*9a7b0*/  ISETP.NE.AND.EX P0, PT, R35, RZ, PT, P0 ;  /* 0x000000ff2300720c */ /* 0x000fe20003f05300 */
[----:B------:R-:W0:Y:S01]  /*9a7c0*/  LDC R23, c[0x0][0x148] ;  /* 0x00005200ff177b82 */ /* 0x000e220000000800 */
[-CC-:B-1----:R-:W-:Y:S01]  /*9a7d0*/  SHF.R.U64 R20, R12, R16.reuse, R11.reuse ;  /* 0x000000100c147219 */ /* 0x182fe2000000120b */
[----:B------:R1:W0:Y:S01]  /*9a7e0*/  F2I.U32.TRUNC.NTZ R22, R14 ;  /* 0x0000000e00167305 */ /* 0x000222000020f000 */
[----:B------:R-:W-:Y:S01]  /*9a7f0*/  SHF.R.U32.HI R11, RZ, R16, R11 ;  /* 0x00000010ff0b7219 */ /* 0x000fe2000001160b */
[----:B------:R-:W-:-:S04]  /*9a800*/  IMAD.MOV.U32 R13, RZ, RZ, -0x1 ;  /* 0xffffffffff0d7424 */ /* 0x000fc800078e00ff */
[----:B------:R-:W0:Y:S01]  /*9a810*/  LDC R24, c[0x0][0x600] ;  /* 0x00018000ff187b82 */ /* 0x000e220000000800 */
[-CC-:B--2---:R-:W-:Y:S02]  /*9a820*/  SHF.R.U64 R18, R20, R28.reuse, R11.reuse ;  /* 0x0000001c14127219 */ /* 0x184fe4000000120b */
[----:B------:R-:W-:-:S05]  /*9a830*/  SHF.R.U32.HI R11, RZ, R28, R11 ;  /* 0x0000001cff0b7219 */ /* 0x000fca000001160b */
[----:B------:R-:W2:Y:S01]  /*9a840*/  LDC R27, c[0x0][0x648] ;  /* 0x00019200ff1b7b82 */ /* 0x000ea20000000800 */
[-C--:B----4-:R-:W-:Y:S02]  /*9a850*/  SHF.L.U32 R12, R13, R32.reuse, RZ ;  /* 0x000000200d0c7219 */ /* 0x090fe400000006ff */
[-CC-:B------:R-:W-:Y:S02]  /*9a860*/  SHF.R.U64 R21, R18, R32.reuse, R11.reuse ;  /* 0x0000002012157219 */ /* 0x180fe4000000120b */
[----:B------:R-:W-:Y:S02]  /*9a870*/  SHF.R.U32.HI R13, RZ, R32, R11 ;  /* 0x00000020ff0d7219 */ /* 0x000fe4000001160b */
[----:B------:R-:W-:Y:S01]  /*9a880*/  LOP3.LUT R25, RZ, R12, RZ, 0x33, !PT ;  /* 0x0000000cff197212 */ /* 0x000fe200078e33ff */
[----:B------:R-:W4:Y:S01]  /*9a890*/  LDC R29, c[0x0][0x638] ;  /* 0x00018e00ff1d7b82 */ /* 0x000f220000000800 */
[----:B------:R-:W-:Y:S01]  /*9a8a0*/  SHF.L.U32 R32, R15, R32, RZ ;  /* 0x000000200f207219 */ /* 0x000fe200000006ff */
[----:B------:R-:W-:-:S06]  /*9a8b0*/  IMAD.MOV.U32 R12, RZ, RZ, R21 ;  /* 0x000000ffff0c7224 */ /* 0x000fcc00078e0015 */
[----:B------:R-:W0:Y:S01]  /*9a8c0*/  LDC R31, c[0x0][0x610] ;  /* 0x00018400ff1f7b82 */ /* 0x000e220000000800 */
[----:B-1----:R-:W-:Y:S05]  /*9a8d0*/  @!P0 BRA `(.L_x_228) ;  /* 0x0000000000288947 */ /* 0x002fea0003800000 */
[----:B------:R-:W1:Y:S02]  /*9a8e0*/  LDC R12, c[0x0][0x64c] ;  /* 0x00019300ff0c7b82 */ /* 0x000e640000000800 */
[----:B-1----:R-:W-:-:S05]  /*9a8f0*/  IADD3 R11, P0, R21, R12, RZ ;  /* 0x0000000c150b7210 */ /* 0x002fca0007f1e0ff */
        /* <DEDUP_REMOVED lines=8> */
.L_x_228:
[----:B------:R-:W1:Y:S01]  /*9a980*/  LDC R14, c[0x0][0x65c] ;  /* 0x00019700ff0e7b82 */ /* 0x000e620000000800 */
[----:B--2---:R-:W-:Y:S01]  /*9a990*/  SHF.R.U64 R11, R12, R27, R13 ;  /* 0x0000001b0c0b7219 */ /* 0x004fe2000000120d */
[----:B0-----:R-:W-:Y:S01]  /*9a9a0*/  VIADD R13, R24, 0xffffffff ;  /* 0xffffffff180d7836 */ /* 0x001fe20000000000 */
[----:B------:R-:W-:Y:S01]  /*9a9b0*/  LOP3.LUT R18, R18, R25, RZ, 0xc0, !PT ;  /* 0x0000001912127212 */ /* 0x000fe200078ec0ff */
[----:B------:R-:W-:Y:S01]  /*9a9c0*/  IMAD.MOV R22, RZ, RZ, -R22 ;  /* 0x000000ffff167224 */ /* 0x000fe200078e0a16 */
[----:B------:R-:W-:Y:S01]  /*9a9d0*/  R2UR UR28, R33 ;  /* 0x00000000211c72ca */ /* 0x000fe200000e0000 */
[----:B------:R-:W-:Y:S01]  /*9a9e0*/  IMAD.MOV R12, RZ, RZ, -R11 ;  /* 0x000000ffff0c7224 */ /* 0x000fe200078e0a0b */
[----:B------:R-:W-:Y:S01]  /*9a9f0*/  LOP3.LUT R13, R20, R13, RZ, 0xc0, !PT ;  /* 0x0000000d140d7212 */ /* 0x000fe200078ec0ff */
[----:B------:R-:W-:Y:S02]  /*9aa00*/  IMAD R11, R32, R11, R18 ;  /* 0x0000000b200b7224 */ /* 0x000fe400078e0212 */
[----:B----4-:R-:W-:-:S04]  /*9aa10*/  IMAD R12, R12, R29, R21 ;  /* 0x0000001d0c0c7224 */ /* 0x010fc800078e0215 */
[----:B------:R-:W-:Y:S02]  /*9aa20*/  IMAD R12, R12, R24, R13 ;  /* 0x000000180c0c7224 */ /* 0x000fe400078e020d */
[----:B------:R-:W-:Y:S01]  /*9aa30*/  IMAD.MOV.U32 R13, RZ, RZ, 0x1 ;  /* 0x00000001ff0d7424 */ /* 0x000fe200078e00ff */
[----:B-1----:R-:W-:-:S13]  /*9aa40*/  ISETP.NE.AND P0, PT, R14, 0x1, PT ;  /* 0x000000010e00780c */ /* 0x002fda0003f05270 */
[----:B------:R-:W-:-:S04]  /*9aa50*/  @P0 IMAD R30, R23, R22, R26 ;  /* 0x00000016171e0224 */ /* 0x000fc800078e021a */
[----:B------:R-:W-:-:S05]  /*9aa60*/  IMAD R11, R11, R31, R30 ;  /* 0x0000001f0b0b7224 */ /* 0x000fca00078e021e */
[----:B------:R-:W-:Y:S02]  /*9aa70*/  SEL R14, R12, R11, !P0 ;  /* 0x0000000b0c0e7207 */ /* 0x000fe40004000000 */
[----:B-----5:R-:W-:Y:S02]  /*9aa80*/  SEL R36, R11, R12, !P0 ;  /* 0x0000000c0b247207 */ /* 0x020fe40004000000 */
[----:B------:R-:W-:Y:S01]  /*9aa90*/  PRMT R11, R13, 0x7610, R11 ;  /* 0x000076100d0b7816 */ /* 0x000fe2000000000b */
[----:B------:R1:W-:Y:S04]  /*9aaa0*/  STL [R1+0x1484], R14 ;  /* 0x0014840e01007387 */ /* 0x0003e80000100800 */
[----:B------:R1:W-:Y:S02]  /*9aab0*/  STL [R1+0x3c8], R36 ;  /* 0x0003c82401007387 */ /* 0x0003e40000100800 */
.L_x_226:
[----:B------:R-:W-:Y:S01]  /*9aac0*/  UIADD3 UR5, UR25, UR5, URZ ;  /* 0x0000000519057290 */ /* 0x000fe2000fffe03f */
[----:B------:R-:W-:Y:S01]  /*9aad0*/  LOP3.LUT P0, RZ, R11, 0xff, RZ, 0xc0, !PT ;  /* 0x000000ff0bff7812 */ /* 0x000fe2000780c0ff */
[----:B-----5:R-:W-:Y:S02]  /*9aae0*/  IMAD.MOV.U32 R11, RZ, RZ, R36 ;  /* 0x000000ffff0b7224 */ /* 0x020fe400078e0024 */
[----:B------:R-:W-:Y:S02]  /*9aaf0*/  USHF.R.U32.HI UR6, URZ, 0x2, UR5 ;  /* 0x000000023f067899 */ /* 0x000fe40008011605 */
[----:B------:R-:W-:Y:S01]  /*9ab00*/  UISETP.GT.U32.AND UP1, UPT, UR5, 0x3, UPT ;  /* 0x000000030500788c */ /* 0x000fe2000bf24070 */
[----:B------:R2:W-:Y:S01]  /*9ab10*/  STL [R1+0x1480], R11 ;  /* 0x0014800b01007387 */ /* 0x0005e20000100800 */
[----:B------:R-:W-:Y:S02]  /*9ab20*/  ULOP3.LUT UR6, UR6, 0x1, URZ, 0xc0, !UPT ;  /* 0x0000000106067892 */ /* 0x000fe4000f8ec03f */
[----:B------:R-:W-:-:S02]  /*9ab30*/  UISETP.LT.U32.AND UP1, UPT, UR25, 0x4, UP1 ;  /* 0x000000041900788c */ /* 0x000fc40008f21070 */
[----:B------:R-:W-:Y:S02]  /*9ab40*/  UISETP.NE.U32.AND UP0, UPT, UR6, 0x1, UPT ;  /* 0x000000010600788c */ /* 0x000fe4000bf05070 */
[----:B------:R-:W-:Y:S02]  /*9ab50*/  USEL UR14, URZ, 0x1, !UP1 ;  /* 0x000000013f0e7887 */ /* 0x000fe4000c800000 */
[----:B------:R-:W-:Y:S02]  /*9ab60*/  UISETP.GT.U32.AND UP0, UPT, UR25, 0x3, !UP0 ;  /* 0x000000031900788c */ /* 0x000fe4000c704070 */
[----:B------:R-:W-:Y:S02]  /*9ab70*/  ULOP3.LUT UR5, UR5, 0x3, URZ, 0xc0, !UPT ;  /* 0x0000000305057892 */ /* 0x000fe4000f8ec03f */
[----:B------:R-:W-:-:S04]  /*9ab80*/  USEL UR6, URZ, 0x1, !UP0 ;  /* 0x000000013f067887 */ /* 0x000fc8000c000000 */
[----:B------:R-:W-:Y:S01]  /*9ab90*/  ULOP3.LUT UR4, UR6, UR4, UR14, 0x96, !UPT ;  /* 0x0000000406047292 */ /* 0x000fe2000f8e960e */
[----:B--2---:R-:W-:Y:S11]  /*9aba0*/  @P0 BRA `(.L_x_229) ;  /* 0xfffff66400400947 */ /* 0x004ff6000383ffff */
[----:B------:R-:W-:Y:S05]  /*9abb0*/  EXIT ;  /* 0x000000000000794d */ /* 0x000fea0003800000 */
.L_x_3:
[----:B------:R-:W2:Y:S01]  /*9abc0*/  LDL R17, [R1+0x148c] ;  /* 0x00148c0001117983 */ /* 0x000ea20000100800 */
[----:B------:R-:W-:-:S03]  /*9abd0*/  ULDC.64 UR4, c[0x0][0x650] ;  /* 0x0001940000047ab9 */ /* 0x000fc60000000a00 */
[----:B------:R-:W3:Y:S01]  /*9abe0*/  LDL R18, [R1+0x1488] ;  /* 0x0014880001127983 */ /* 0x000ee20000100800 */
[----:B------:R-:W-:Y:S01]  /*9abf0*/  PRMT R6, RZ, 0x7610, R6 ;  /* 0x00007610ff067816 */ /* 0x000fe20000000006 */
[----:B------:R-:W-:Y:S02]  /*9ac00*/  IMAD.MOV.U32 R5, RZ, RZ, -0x1 ;  /* 0xffffffffff057424 */ /* 0x000fe400078e00ff */
[----:B------:R-:W-:Y:S02]  /*9ac10*/  IMAD.MOV.U32 R4, RZ, RZ, -0x1 ;  /* 0xffffffffff047424 */ /* 0x000fe400078e00ff */
[----:B------:R-:W-:Y:S01]  /*9ac20*/  IMAD.MOV.U32 R10, RZ, RZ, -0x1 ;  /* 0xffffffffff0a7424 */ /* 0x000fe200078e00ff */
[----:B--2---:R-:W-:-:S04]  /*9ac30*/  ISETP.GE.U32.AND P0, PT, R17, UR4, PT ;  /* 0x0000000411007c0c */ /* 0x004fc8000bf06070 */
[----:B---3--:R-:W-:-:S13]  /*9ac40*/  ISETP.GE.U32.AND.EX P0, PT, R18, UR5, PT, P0 ;  /* 0x0000000512007c0c */ /* 0x008fda000bf06100 */
[----:B------:R-:W-:Y:S05]  /*9ac50*/  @P0 BRA `(.L_x_230) ;  /* 0x0000000400640947 */ /* 0x000fea0003800000 */
        /* <DEDUP_REMOVED lines=18> */
.L_x_231:
[--C-:B------:R-:W-:Y:S01]  /*9ad80*/  SHF.R.U64 R10, R8, R12, R9.reuse ;  /* 0x0000000c080a7219 */ /* 0x100fe20000001209 */
[----:B------:R-:W-:Y:S01]  /*9ad90*/  IMAD.MOV.U32 R5, RZ, RZ, R18 ;  /* 0x000000ffff057224 */ /* 0x000fe200078e0012 */
[----:B------:R-:W-:Y:S01]  /*9ada0*/  I2FP.F32.U32 R6, R2 ;  /* 0x0000000200067245 */ /* 0x000fe20000201000 */
[----:B------:R-:W0:Y:S01]  /*9adb0*/  LDC R16, c[0x0][0x618] ;  /* 0x00018600ff107b82 */ /* 0x000e220000000800 */
[----:B------:R-:W-:Y:S01]  /*9adc0*/  SHF.R.U32.HI R3, RZ, R12, R9 ;  /* 0x0000000cff037219 */ /* 0x000fe20000011609 */
[----:B------:R-:W-:Y:S01]  /*9add0*/  ULDC UR4, c[0x0][0x150] ;  /* 0x0000540000047ab9 */ /* 0x000fe20000000800 */
[----:B------:R-:W-:Y:S01]  /*9ade0*/  IADD3 R7, P0, RZ, -R10, RZ ;  /* 0x8000000aff077210 */ /* 0x000fe20007f1e0ff */
[----:B------:R-:W-:Y:S01]  /*9adf0*/  FMUL R9, R6, UR4 ;  /* 0x0000000406097c20 */ /* 0x000fe20008400000 */
[----:B------:R-:W-:Y:S01]  /*9ae00*/  IMAD.MOV.U32 R4, RZ, RZ, R17 ;  /* 0x000000ffff047224 */ /* 0x000fe200078e0011 */
[----:B------:R-:W-:Y:S02]  /*9ae10*/  ULDC UR4, c[0x0][0x154] ;  /* 0x0000550000047ab9 */ /* 0x000fe40000000800 */
[----:B------:R-:W1:Y:S01]  /*9ae20*/  LDC.64 R18, c[0x0][0x640] ;  /* 0x00019000ff127b82 */ /* 0x000e620000000a00 */
[----:B------:R-:W-:Y:S01]  /*9ae30*/  IMAD.X R3, RZ, RZ, ~R3, P0 ;  /* 0x000000ffff037224 */ /* 0x000fe200000e0e03 */
[----:B------:R-:W2:Y:S01]  /*9ae40*/  F2I.U32.TRUNC.NTZ R9, R9 ;  /* 0x0000000900097305 */ /* 0x000ea2000020f000 */
[----:B------:R-:W-:-:S04]  /*9ae50*/  IMAD.WIDE.U32 R4, R7, R14, R4 ;  /* 0x0000000e07047225 */ /* 0x000fc800078e0004 */
[----:B------:R-:W-:Y:S01]  /*9ae60*/  IMAD R6, R3, R14, RZ ;  /* 0x0000000e03067224 */ /* 0x000fe200078e02ff */
[----:B------:R-:W3:Y:S03]  /*9ae70*/  LDC R11, c[0x0][0x144] ;  /* 0x00005100ff0b7b82 */ /* 0x000ee60000000800 */
[----:B------:R-:W-:Y:S02]  /*9ae80*/  IMAD R3, R7, R15, R6 ;  /* 0x0000000f07037224 */ /* 0x000fe400078e0206 */
[----:B------:R-:W-:Y:S02]  /*9ae90*/  IMAD.MOV.U32 R6, RZ, RZ, -0x1 ;  /* 0xffffffffff067424 */ /* 0x000fe400078e00ff */
[----:B------:R-:W-:Y:S01]  /*9aea0*/  IMAD.IADD R3, R5, 0x1, R3 ;  /* 0x0000000105037824 */ /* 0x000fe200078e0203 */
[----:B------:R-:W4:Y:S01]  /*9aeb0*/  LDC R12, c[0x0][0x608] ;  /* 0x00018200ff0c7b82 */ /* 0x000f220000000800 */
[----:B------:R-:W-:-:S03]  /*9aec0*/  I2FP.F32.U32 R5, R0 ;  /* 0x0000000000057245 */ /* 0x000fc60000201000 */
[-C--:B0-----:R-:W-:Y:S01]  /*9aed0*/  SHF.R.U64 R8, R4, R16.reuse, R3 ;  /* 0x0000001004087219 */ /* 0x081fe20000001203 */
[----:B--2---:R-:W-:Y:S01]  /*9aee0*/  IMAD.MOV R4, RZ, RZ, -R9 ;  /* 0x000000ffff047224 */ /* 0x004fe200078e0a09 */
[----:B------:R-:W-:Y:S01]  /*9aef0*/  SHF.R.U32.HI R3, RZ, R16, R3 ;  /* 0x00000010ff037219 */ /* 0x000fe20000011603 */
[----:B------:R-:W-:Y:S01]  /*9af00*/  FMUL R5, R5, UR4 ;  /* 0x0000000405057c20 */ /* 0x000fe20008400000 */
[----:B------:R-:W0:Y:S01]  /*9af10*/  LDC R7, c[0x0][0x658] ;  /* 0x00019600ff077b82 */ /* 0x000e220000000800 */
[----:B-1----:R-:W-:-:S04]  /*9af20*/  ISETP.NE.U32.AND P0, PT, R18, RZ, PT ;  /* 0x000000ff1200720c */ /* 0x002fc80003f05070 */
[----:B------:R-:W-:-:S03]  /*9af30*/  ISETP.NE.AND.EX P0, PT, R19, RZ, PT, P0 ;  /* 0x000000ff1300720c */ /* 0x000fc60003f05300 */
[----:B------:R-:W1:Y:S01]  /*9af40*/  LDC R15, c[0x0][0x148] ;  /* 0x00005200ff0f7b82 */ /* 0x000e620000000800 */
[----:B---3--:R-:W-:Y:S02]  /*9af50*/  IMAD R17, R11, R4, R2 ;  /* 0x000000040b117224 */ /* 0x008fe400078e0202 */
[----:B------:R-:W-:-:S05]  /*9af60*/  IMAD.MOV.U32 R4, RZ, RZ, 0x1 ;  /* 0x00000001ff047424 */ /* 0x000fca00078e00ff */
[----:B------:R-:W2:Y:S01]  /*9af70*/  LDC R14, c[0x0][0x600] ;  /* 0x00018000ff0e7b82 */ /* 0x000ea20000000800 */
[-CC-:B----4-:R-:W-:Y:S02]  /*9af80*/  SHF.R.U64 R11, R8, R12.reuse, R3.reuse ;  /* 0x0000000c080b7219 */ /* 0x190fe40000001203 */
[----:B------:R-:W-:Y:S02]  /*9af90*/  SHF.R.U32.HI R2, RZ, R12, R3 ;  /* 0x0000000cff027219 */ /* 0x000fe40000011603 */
[----:B------:R3:W4:Y:S03]  /*9afa0*/  F2I.U32.TRUNC.NTZ R12, R5 ;  /* 0x00000005000c7305 */ /* 0x000726000020f000 */
[----:B------:R-:W1:Y:S01]  /*9afb0*/  LDC R20, c[0x0][0x648] ;  /* 0x00019200ff147b82 */ /* 0x000e620000000800 */
[-C--:B0-----:R-:W-:Y:S02]  /*9afc0*/  SHF.R.U64 R13, R11, R7.reuse, R2 ;  /* 0x000000070b0d7219 */ /* 0x081fe40000001202 */
[----:B------:R-:W-:-:S02]  /*9afd0*/  SHF.L.U32 R6, R6, R7, RZ ;  /* 0x0000000706067219 */ /* 0x000fc400000006ff */
[-C--:B------:R-:W-:Y:S01]  /*9afe0*/  SHF.R.U32.HI R3, RZ, R7.reuse, R2 ;  /* 0x00000007ff037219 */ /* 0x080fe20000011602 */
[----:B------:R-:W-:Y:S01]  /*9aff0*/  IMAD.MOV.U32 R2, RZ, RZ, R13 ;  /* 0x000000ffff027224 */ /* 0x000fe200078e000d */
[----:B------:R-:W-:Y:S01]  /*9b000*/  SHF.L.U32 R16, R4, R7, RZ ;  /* 0x0000000704107219 */ /* 0x000fe200000006ff */
[----:B------:R-:W0:Y:S01]  /*9b010*/  LDC R21, c[0x0][0x638] ;  /* 0x00018e00ff157b82 */ /* 0x000e220000000800 */
[----:B------:R-:W-:-:S07]  /*9b020*/  LOP3.LUT R22, RZ, R6, RZ, 0x33, !PT ;  /* 0x00000006ff167212 */ /* 0x000fce00078e33ff */
[----:B------:R-:W0:Y:S01]  /*9b030*/  LDC R23, c[0x0][0x610] ;  /* 0x00018400ff177b82 */ /* 0x000e220000000800 */
[----:B---34-:R-:W-:Y:S05]  /*9b040*/  @!P0 BRA `(.L_x_232) ;  /* 0x0000000000288947 */ /* 0x018fea0003800000 */
[----:B------:R-:W3:Y:S02]  /*9b050*/  LDC R2, c[0x0][0x64c] ;  /* 0x00019300ff027b82 */ /* 0x000ee40000000800 */
[----:B---3--:R-:W-:-:S05]  /*9b060*/  IADD3 R7, P0, R13, R2, RZ ;  /* 0x000000020d077210 */ /* 0x008fca0007f1e0ff */
        /* <DEDUP_REMOVED lines=8> */
.L_x_232:
[----:B------:R-:W3:Y:S01]  /*9b0f0*/  LDC R4, c[0x0][0x65c] ;  /* 0x00019700ff047b82 */ /* 0x000ee20000000800 */
[----:B-1----:R-:W-:Y:S01]  /*9b100*/  SHF.R.U64 R3, R2, R20, R3 ;  /* 0x0000001402037219 */ /* 0x002fe20000001203 */
[----:B--2---:R-:W-:Y:S01]  /*9b110*/  VIADD R5, R14, 0xffffffff ;  /* 0xffffffff0e057836 */ /* 0x004fe20000000000 */
[----:B------:R-:W-:Y:S01]  /*9b120*/  LOP3.LUT R2, R11, R22, RZ, 0xc0, !PT ;  /* 0x000000160b027212 */ /* 0x000fe200078ec0ff */
[----:B------:R-:W-:Y:S02]  /*9b130*/  IMAD.MOV R12, RZ, RZ, -R12 ;  /* 0x000000ffff0c7224 */ /* 0x000fe400078e0a0c */
[----:B------:R-:W-:Y:S02]  /*9b140*/  IMAD.MOV.U32 R6, RZ, RZ, 0x1 ;  /* 0x00000001ff067424 */ /* 0x000fe400078e00ff */
[----:B------:R-:W-:Y:S01]  /*9b150*/  IMAD R2, R16, R3, R2 ;  /* 0x0000000310027224 */ /* 0x000fe200078e0202 */
[----:B---3--:R-:W-:Y:S01]  /*9b160*/  ISETP.NE.AND P0, PT, R4, 0x1, PT ;  /* 0x000000010400780c */ /* 0x008fe20003f05270 */
[----:B------:R-:W-:Y:S01]  /*9b170*/  IMAD.MOV R4, RZ, RZ, -R3 ;  /* 0x000000ffff047224 */ /* 0x000fe200078e0a03 */
[----:B------:R-:W-:-:S11]  /*9b180*/  LOP3.LUT R3, R8, R5, RZ, 0xc0, !PT ;  /* 0x0000000508037212 */ /* 0x000fd600078ec0ff */
[----:B------:R-:W-:Y:S02]  /*9b190*/  @P0 IMAD R17, R15, R12, R0 ;  /* 0x0000000c0f110224 */ /* 0x000fe400078e0200 */
[----:B0-----:R-:W-:Y:S02]  /*9b1a0*/  IMAD R0, R4, R21, R13 ;  /* 0x0000001504007224 */ /* 0x001fe400078e020d */
[----:B------:R-:W-:Y:S02]  /*9b1b0*/  IMAD R5, R2, R23, R17 ;  /* 0x0000001702057224 */ /* 0x000fe400078e0211 */
[----:B------:R-:W-:-:S05]  /*9b1c0*/  IMAD R0, R0, R14, R3 ;  /* 0x0000000e00007224 */ /* 0x000fca00078e0203 */
[----:B------:R-:W-:Y:S02]  /*9b1d0*/  SEL R4, R0, R5, !P0 ;  /* 0x0000000500047207 */ /* 0x000fe40004000000 */
[----:B------:R-:W-:-:S07]  /*9b1e0*/  SEL R5, R5, R0, !P0 ;  /* 0x0000000005057207 */ /* 0x000fce0004000000 */
.L_x_230:
[----:B------:R-:W-:-:S08]  /*9b1f0*/  NOP ;  /* 0x0000000000007918 */ /* 0x000fd00000000000 */
[----:B------:R-:W0:-:S00]  /*9b200*/  USETMAXREG.DEALLOC.CTAPOOL 0x18 ;  /* 0x00000018000079c8 */ /* 0x000e0000080e0500 */
[----:B------:R-:W-:-:S13]  /*9b210*/  ISETP.NE.AND P0, PT, RZ, UR6, PT ;  /* 0x00000006ff007c0c */ /* 0x000fda000bf05270 */
[----:B------:R-:W-:Y:S05]  /*9b220*/  @P0 EXIT ;  /* 0x000000000000094d */ /* 0x000fea0003800000 */
[----:B0-----:R-:W-:Y:S01]  /*9b230*/  LOP3.LUT P0, RZ, R6, 0xff, RZ, 0xc0, !PT ;  /* 0x000000ff06ff7812 */ /* 0x001fe2000780c0ff */
[----:B------:R-:W-:Y:S02]  /*9b240*/  IMAD.MOV.U32 R0, RZ, RZ, 0x1 ;  /* 0x00000001ff007424 */ /* 0x000fe400078e00ff */
[----:B------:R-:W-:-:S10]  /*9b250*/  IMAD.MOV.U32 R6, RZ, RZ, RZ ;  /* 0x000000ffff067224 */ /* 0x000fd400078e00ff */
[----:B------:R-:W-:Y:S05]  /*9b260*/  @!P0 BRA `(.L_x_233) ;  /* 0x0000000c00548947 */ /* 0x000fea0003800000 */
[----:B------:R-:W0:Y:S01]  /*9b270*/  LDC R0, c[0x0][0x28c] ;  /* 0x0000a300ff007b82 */ /* 0x000e220000000800 */
[----:B------:R-:W1:Y:S01]  /*9b280*/  S2R R2, SR_TID.X ;  /* 0x0000000000027919 */ /* 0x000e620000002100 */
[----:B------:R-:W-:Y:S01]  /*9b290*/  ULDC UR8, c[0x0][0xc] ;  /* 0x0000030000087ab9 */ /* 0x000fe20000000800 */
[----:B------:R-:W-:Y:S01]  /*9b2a0*/  ULDC UR9, c[0x0][0x10] ;  /* 0x0000040000097ab9 */ /* 0x000fe20000000800 */
[----:B------:R-:W-:Y:S01]  /*9b2b0*/  ULDC UR5, c[0x0][0x658] ;  /* 0x0001960000057ab9 */ /* 0x000fe20000000800 */
[----:B------:R-:W-:Y:S01]  /*9b2c0*/  UMOV UR6, 0xffffffff ;  /* 0xffffffff00067882 */ /* 0x000fe20000000000 */
[----:B------:R-:W-:Y:S01]  /*9b2d0*/  UMOV UR10, 0x1 ;  /* 0x00000001000a7882 */ /* 0x000fe20000000000 */
[----:B------:R-:W-:Y:S01]  /*9b2e0*/  UIMAD.WIDE.U32 UR8, UR8, UR9, URZ ;  /* 0x00000009080872a5 */ /* 0x000fe2000f8e003f */
[----:B------:R-:W-:Y:S01]  /*9b2f0*/  BSSY B0, `(.L_x_233) ;  /* 0x00000cc000007945 */ /* 0x000fe20003800000 */
[----:B------:R-:W-:Y:S01]  /*9b300*/  USHF.L.U32 UR6, UR6, UR5, URZ ;  /* 0x0000000506067299 */ /* 0x000fe2000800063f */
[----:B------:R-:W-:Y:S01]  /*9b310*/  IMAD.MOV.U32 R9, RZ, RZ, 0x1 ;  /* 0x00000001ff097424 */ /* 0x000fe200078e00ff */
[----:B------:R-:W-:Y:S01]  /*9b320*/  USHF.L.U32 UR19, UR10, UR5, URZ ;  /* 0x000000050a137299 */ /* 0x000fe2000800063f */
[----:B------:R-:W-:Y:S01]  /*9b330*/  IMAD.MOV.U32 R6, RZ, RZ, RZ ;  /* 0x000000ffff067224 */ /* 0x000fe200078e00ff */
[----:B------:R-:W-:Y:S01]  /*9b340*/  ULDC UR4, c[0x0][0x600] ;  /* 0x0001800000047ab9 */ /* 0x000fe20000000800 */
[----:B------:R-:W-:Y:S01]  /*9b350*/  ULDC UR5, c[0x0][0x14] ;  /* 0x0000050000057ab9 */ /* 0x000fe20000000800 */
[----:B------:R-:W-:-:S02]  /*9b360*/  ULOP3.LUT UR21, UR7, 0x2, URZ, 0xfc, !UPT ;  /* 0x0000000207157892 */ /* 0x000fc4000f8efc3f */
[----:B------:R-:W-:Y:S02]  /*9b370*/  UIMAD.WIDE.U32 UR22, UR8, UR5, URZ ;  /* 0x00000005081672a5 */ /* 0x000fe4000f8e003f */
[----:B------:R-:W-:Y:S02]  /*9b380*/  UIMAD UR13, UR9, UR5, URZ ;  /* 0x00000005090d72a4 */ /* 0x000fe4000f8e023f */
[----:B------:R-:W-:Y:S02]  /*9b390*/  UIADD3 UR4, UR4, -0x1, URZ ;  /* 0xffffffff04047890 */ /* 0x000fe4000fffe03f */
[----:B------:R-:W-:Y:S01]  /*9b3a0*/  ULOP3.LUT UR18, URZ, UR6, URZ, 0x33, !UPT ;  /* 0x000000063f127292 */ /* 0x000fe2000f8e333f */
[----:B0-----:R-:W-:Y:S01]  /*9b3b0*/  VIADD R0, R0, 0x3f ;  /* 0x0000003f00007836 */ /* 0x001fe20000000000 */
[----:B------:R-:W-:Y:S01]  /*9b3c0*/  UIADD3 UR13, UR23, UR13, URZ ;  /* 0x0000000d170d7290 */ /* 0x000fe2000fffe03f */
[----:B------:R-:W-:-:S03]  /*9b3d0*/  ULDC.64 UR24, c[0x0][0x198] ;  /* 0x0000660000187ab9 */ /* 0x000fc60000000a00 */
[----:B------:R-:W-:-:S04]  /*9b3e0*/  SHF.R.S32.HI R3, RZ, 0x1f, R0 ;  /* 0x0000001fff037819 */ /* 0x000fc80000011400 */
[----:B------:R-:W-:Y:S01]  /*9b3f0*/  LEA.HI R3, R3, R0, RZ, 0x6 ;  /* 0x0000000003037211 */ /* 0x000fe200078f30ff */
[----:B------:R-:W-:Y:S01]  /*9b400*/  IMAD.MOV.U32 R0, RZ, RZ, 0x1 ;  /* 0x00000001ff007424 */ /* 0x000fe200078e00ff */
[C---:B-1----:R-:W-:Y:S02]  /*9b410*/  LOP3.LUT P3, RZ, R2.reuse, 0x7f, RZ, 0xc0, !PT ;  /* 0x0000007f02ff7812 */ /* 0x042fe4000786c0ff */
[----:B------:R-:W-:Y:S02]  /*9b420*/  SHF.R.S32.HI R7, RZ, 0x6, R3 ;  /* 0x00000006ff077819 */ /* 0x000fe40000011403 */
[----:B------:R-:W-:-:S03]  /*9b430*/  LOP3.LUT P0, RZ, R2, 0x1f, RZ, 0xc0, !PT ;  /* 0x0000001f02ff7812 */ /* 0x000fc6000780c0ff */
[----:B------:R-:W-:Y:S01]  /*9b440*/  VIADD R14, R7, 0x1 ;  /* 0x00000001070e7836 */ /* 0x000fe20000000000 */
[----:B------:R-:W-:-:S13]  /*9b450*/  PLOP3.LUT P0, PT, P0, P3, PT, 0x8a, 0x0 ;  /* 0x000000000000781c */ /* 0x000fda0000707172 */
.L_x_245:
[----:B------:R-:W-:-:S03]  /*9b460*/  UMOV UR5, 0xffffffff ;  /* 0xffffffff00057882 */ /* 0x000fc60000000000 */
[----:B------:R-:W-:Y:S05]  /*9b470*/  BRA.DIV UR5, `(.L_x_234) ;  /* 0x0000000e05cc7947 */ /* 0x000fea000b800000 */
[----:B------:R-:W-:-:S13]  /*9b480*/  ELECT P1, URZ, PT ;  /* 0x00000000003f782f */ /* 0x000fda0003820000 */
.L_x_256:
[----:B------:R-:W0:Y:S01]  /*9b490*/  LDC R2, c[0x0][0x28c] ;  /* 0x0000a300ff027b82 */ /* 0x000e220000000800 */
[----:B------:R-:W-:Y:S01]  /*9b4a0*/  BSSY B1, `(.L_x_235) ;  /* 0x0000037000017945 */ /* 0x000fe20003800000 */
[----:B0-----:R-:W-:-:S13]  /*9b4b0*/  ISETP.LT.OR P1, PT, R2, 0x1, !P1 ;  /* 0x000000010200780c */ /* 0x001fda0004f21670 */
[----:B------:R-:W-:Y:S05]  /*9b4c0*/  @P1 BRA `(.L_x_236) ;  /* 0x0000000000d01947 */ /* 0x000fea0003800000 */
[----:B------:R-:W-:Y:S02]  /*9b4d0*/  IMAD R4, R4, 0x180, RZ ;  /* 0x0000018004047824 */ /* 0x000fe400078e02ff */
[----:B------:R-:W-:Y:S02]  /*9b4e0*/  IMAD.SHL.U32 R5, R5, 0x200, RZ ;  /* 0x0000020005057824 */ /* 0x000fe400078e00ff */
[----:B------:R-:W-:Y:S02]  /*9b4f0*/  IMAD.MOV.U32 R13, RZ, RZ, RZ ;  /* 0x000000ffff0d7224 */ /* 0x000fe400078e00ff */
[----:B------:R-:W-:Y:S02]  /*9b500*/  IMAD.MOV.U32 R2, RZ, RZ, R14 ;  /* 0x000000ffff027224 */ /* 0x000fe400078e000e */
[----:B------:R-:W-:Y:S02]  /*9b510*/  IMAD.MOV.U32 R3, RZ, RZ, R0 ;  /* 0x000000ffff037224 */ /* 0x000fe400078e0000 */
[----:B------:R-:W-:-:S07]  /*9b520*/  IMAD.MOV.U32 R8, RZ, RZ, R6 ;  /* 0x000000ffff087224 */ /* 0x000fce00078e0006 */
.L_x_240:
[----:B------:R-:W0:Y:S01]  /*9b530*/  S2R R12, SR_CgaCtaId ;  /* 0x00000000000c7919 */ /* 0x000e220000008800 */
[----:B------:R-:W-:-:S04]  /*9b540*/  MOV R11, 0x400 ;  /* 0x00000400000b7802 */ /* 0x000fc80000000f00 */
[----:B0-----:R-:W-:Y:S02]  /*9b550*/  LEA R15, R12, R11, 0x18 ;  /* 0x0000000b0c0f7211 */ /* 0x001fe400078ec0ff */
[----:B------:R-:W-:Y:S01]  /*9b560*/  SHF.L.U32 R11, R3, 0x1f, RZ ;  /* 0x0000001f030b7819 */ /* 0x000fe200000006ff */
[----:B------:R-:W0:Y:S02]  /*9b570*/  @!P3 LDC R12, c[0x0][0x500] ;  /* 0x00014000ff0cbb82 */ /* 0x000e240000000800 */
[----:B------:R-:W-:-:S04]  /*9b580*/  IMAD R16, R8, 0x8, R15 ;  /* 0x0000000808107824 */ /* 0x000fc800078e020f */
[----:B------:R-:W1:Y:S02]  /*9b590*/  SYNCS.PHASECHK.TRANS64.TRYWAIT P1, [R16+URZ+0x20], R11 ;  /* 0x0000200b100075a7 */ /* 0x000e64000802017f */
[----:B-1----:R-:W-:Y:S05]  /*9b5a0*/  @!P1 BRA `(.L_x_237) ;  /* 0x0000000c00a09947 */ /* 0x002fea0003800000 */
.L_x_257:
[----:B------:R-:W-:Y:S01]  /*9b5b0*/  UPRMT UR5, UR21, 0x9910, URZ ;  /* 0x0000991015057896 */ /* 0x000fe2000800003f */
[----:B0-----:R0:W-:Y:S03]  /*9b5c0*/  @!P3 SYNCS.ARRIVE.TRANS64 RZ, [R16+URZ], R12 ;  /* 0x0000000c10ffb9a7 */ /* 0x0011e6000800003f */
[----:B------:R-:W-:-:S06]  /*9b5d0*/  UISETP.NE.AND UP0, UPT, UR5, 0x2, UPT ;  /* 0x000000020500788c */ /* 0x000fcc000bf05270 */
[----:B------:R-:W-:-:S13]  /*9b5e0*/  PLOP3.LUT P1, PT, PT, PT, UP0, 0x80, 0x0 ;  /* 0x000000000000781c */ /* 0x000fda0003f2f008 */
[----:B0-----:R-:W-:Y:S05]  /*9b5f0*/  @P1 BRA `(.L_x_238) ;  /* 0x0000000000041947 */ /* 0x001fea0003800000 */
[----:B------:R-:W-:Y:S01]  /*9b600*/  BPT.TRAP 0x1 ;  /* 0x000000040000795c */ /* 0x000fe20000300000 */
.L_x_238:
[----:B------:R-:W-:Y:S05]  /*9b610*/  @P0 BRA `(.L_x_239) ;  /* 0x0000000000040947 */ /* 0x000fea0003800000 */
[----:B------:R-:W-:Y:S01]  /*9b620*/  BPT.TRAP 0x1 ;  /* 0x000000040000795c */ /* 0x000fe20000300000 */
.L_x_239:
[--C-:B-1----:R-:W-:Y:S01]  /*9b630*/  IMAD R11, R8, 0x8000, R15.reuse ;  /* 0x00008000080b7824 */ /* 0x102fe200078e020f */
[----:B------:R-:W-:Y:S01]  /*9b640*/  R2UR UR9, R16 ;  /* 0x00000000100972ca */ /* 0x000fe200000e0000 */
[----:B------:R-:W-:Y:S01]  /*9b650*/  IMAD R15, R8, 0x6000, R15 ;  /* 0x00006000080f7824 */ /* 0x000fe200078e020f */
[----:B------:R-:W-:Y:S01]  /*9b660*/  UIADD3 UR14, UP0, UR24, 0xf0, URZ ;  /* 0x000000f0180e7890 */ /* 0x000fe2000ff1e03f */
[----:B------:R-:W-:Y:S01]  /*9b670*/  VIADD R2, R2, 0xffffffff ;  /* 0xffffffff02027836 */ /* 0x000fe20000000000 */
[----:B------:R-:W-:Y:S01]  /*9b680*/  R2UR UR5, R11 ;  /* 0x000000000b0572ca */ /* 0x000fe200000e0000 */
[----:B------:R-:W-:Y:S01]  /*9b690*/  UIADD3 UR26, UP1, UR24, 0x1f0, URZ ;  /* 0x000001f0181a7890 */ /* 0x000fe2000ff3e03f */
[----:B------:R-:W-:Y:S01]  /*9b6a0*/  R2UR UR6, R15 ;  /* 0x000000000f0672ca */ /* 0x000fe200000e0000 */
[----:B------:R-:W-:Y:S01]  /*9b6b0*/  UIADD3.X UR15, URZ, UR25, URZ, UP0, !UPT ;  /* 0x000000193f0f7290 */ /* 0x000fe200087fe43f */
[----:B------:R-:W-:Y:S01]  /*9b6c0*/  R2UR UR11, R5 ;  /* 0x00000000050b72ca */ /* 0x000fe200000e0000 */
[----:B------:R-:W-:Y:S01]  /*9b6d0*/  VIADD R8, R8, 0x1 ;  /* 0x0000000108087836 */ /* 0x000fe20000000000 */
[C---:B------:R-:W-:Y:S01]  /*9b6e0*/  R2UR UR10, R13.reuse ;  /* 0x000000000d0a72ca */ /* 0x040fe200000e0000 */
[----:B------:R-:W-:Y:S01]  /*9b6f0*/  UIADD3.X UR27, URZ, UR25, URZ, UP1, !UPT ;  /* 0x000000193f1b7290 */ /* 0x000fe20008ffe43f */
[----:B------:R-:W-:Y:S01]  /*9b700*/  R2UR UR12, R10 ;  /* 0x000000000a0c72ca */ /* 0x000fe200000e0000 */
[----:B------:R-:W-:Y:S01]  /*9b710*/  UMOV UR16, 0x0 ;  /* 0x0000000000107882 */ /* 0x000fe20000000000 */
[----:B------:R-:W-:Y:S01]  /*9b720*/  R2UR UR20, R4 ;  /* 0x00000000041472ca */ /* 0x000fe200000e0000 */
[----:B------:R-:W-:Y:S01]  /*9b730*/  UMOV UR17, 0x10000000 ;  /* 0x1000000000117882 */ /* 0x000fe20000000000 */
[----:B------:R-:W-:Y:S01]  /*9b740*/  ISETP.GT.AND P2, PT, R2, 0x1, PT ;  /* 0x000000010200780c */ /* 0x000fe20003f44270 */
[----:B------:R-:W-:Y:S01]  /*9b750*/  UIADD3 UR8, UR5, 0x100, URZ ;  /* 0x0000010005087890 */ /* 0x000fe2000fffe03f */
[----:B------:R-:W-:Y:S01]  /*9b760*/  ISETP.NE.AND P1, PT, R8, 0x4, PT ;  /* 0x000000040800780c */ /* 0x000fe20003f25270 */
[----:B------:R-:W-:Y:S01]  /*9b770*/  UIADD3 UR6, UR6, 0x20100, URZ ;  /* 0x0002010006067890 */ /* 0x000fe2000fffe03f */
[----:B------:R-:W-:-:S02]  /*9b780*/  VIADD R13, R13, 0x40 ;  /* 0x000000400d0d7836 */ /* 0x000fc40000000000 */
[----:B------:R-:W-:Y:S02]  /*9b790*/  SEL R12, RZ, 0x1, P1 ;  /* 0x00000001ff0c7807 */ /* 0x000fe40000800000 */
[----:B------:R-:W-:Y:S02]  /*9b7a0*/  SEL R8, R8, RZ, P1 ;  /* 0x000000ff08087207 */ /* 0x000fe40000800000 */
[----:B------:R0:W-:Y:S01]  /*9b7b0*/  UTMALDG.3D [UR8], [UR14], desc[UR16] ;  /* 0x000010080e0075b4 */ /* 0x0001e20008011000 */
[----:B------:R-:W-:Y:S01]  /*9b7c0*/  LOP3.LUT R3, R3, R12, RZ, 0x3c, !PT ;  /* 0x0000000c03037212 */ /* 0x000fe200078e3cff */
[----:B0-----:R-:W-:Y:S01]  /*9b7d0*/  UMOV UR8, UR6 ;  /* 0x0000000600087c82 */ /* 0x001fe20008000000 */
[----:B------:R-:W-:Y:S02]  /*9b7e0*/  UMOV UR11, UR20 ;  /* 0x00000014000b7c82 */ /* 0x000fe40008000000 */
[----:B------:R0:W-:Y:S02]  /*9b7f0*/  UTMALDG.3D [UR8], [UR26], desc[UR16] ;  /* 0x000010081a0075b4 */ /* 0x0001e40008011000 */
[----:B0-----:R-:W-:Y:S05]  /*9b800*/  @P2 BRA `(.L_x_240) ;  /* 0xfffffffc00482947 */ /* 0x001fea000383ffff */
.L_x_236:
[----:B------:R-:W-:Y:S05]  /*9b810*/  BSYNC B1 ;  /* 0x0000000000017941 */ /* 0x000fea0003800000 */
.L_x_235:
[----:B------:R-:W2:Y:S01]  /*9b820*/  LDL.LU R16, [R1+0x1488] ;  /* 0x0014880001107983 */ /* 0x000ea20000300800 */
[----:B------:R-:W-:Y:S01]  /*9b830*/  LOP3.LUT P4, RZ, R9, 0xff, RZ, 0xc0, !PT ;  /* 0x000000ff09ff7812 */ /* 0x000fe2000788c0ff */
[----:B------:R-:W-:Y:S01]  /*9b840*/  IMAD.IADD R6, R7, 0x1, R6 ;  /* 0x0000000107067824 */ /* 0x000fe200078e0206 */
[----:B------:R-:W-:Y:S01]  /*9b850*/  ULDC.64 UR8, c[0x0][0x650] ;  /* 0x0001940000087ab9 */ /* 0x000fe20000000a00 */
[----:B------:R-:W3:Y:S01]  /*9b860*/  LDL.LU R15, [R1+0x148c] ;  /* 0x00148c00010f7983 */ /* 0x000ee20000300800 */
[----:B------:R-:W-:Y:S01]  /*9b870*/  BSSY B1, `(.L_x_241) ;  /* 0x0000071000017945 */ /* 0x000fe20003800000 */
[----:B------:R-:W-:Y:S01]  /*9b880*/  IMAD.MOV.U32 R5, RZ, RZ, -0x1 ;  /* 0xffffffffff057424 */ /* 0x000fe200078e00ff */
[----:B------:R-:W-:Y:S01]  /*9b890*/  SHF.R.U32.HI R2, RZ, 0x2, R6 ;  /* 0x00000002ff027819 */ /* 0x000fe20000011606 */
[----:B------:R-:W-:Y:S01]  /*9b8a0*/  IMAD.MOV.U32 R4, RZ, RZ, -0x1 ;  /* 0xffffffffff047424 */ /* 0x000fe200078e00ff */
[----:B------:R-:W-:Y:S01]  /*9b8b0*/  ISETP.GT.U32.AND P1, PT, R6, 0x3, PT ;  /* 0x000000030600780c */ /* 0x000fe20003f24070 */
[----:B------:R-:W-:Y:S01]  /*9b8c0*/  IMAD.MOV.U32 R10, RZ, RZ, -0x1 ;  /* 0xffffffffff0a7424 */ /* 0x000fe200078e00ff */
[----:B------:R-:W-:-:S02]  /*9b8d0*/  LOP3.LUT R2, R2, 0x1, RZ, 0xc0, !PT ;  /* 0x0000000102027812 */ /* 0x000fc400078ec0ff */
[C---:B------:R-:W-:Y:S01]  /*9b8e0*/  ISETP.LT.U32.AND P1, PT, R7.reuse, 0x4, P1 ;  /* 0x000000040700780c */ /* 0x040fe20000f21070 */
[----:B------:R-:W0:Y:S01]  /*9b8f0*/  @P4 S2R R3, SR_CgaCtaId ;  /* 0x0000000000034919 */ /* 0x000e220000008800 */
[----:B------:R-:W-:Y:S02]  /*9b900*/  ISETP.NE.U32.AND P2, PT, R2, 0x1, PT ;  /* 0x000000010200780c */ /* 0x000fe40003f45070 */
[----:B------:R-:W-:Y:S02]  /*9b910*/  @P4 MOV R2, 0x400 ;  /* 0x0000040000024802 */ /* 0x000fe40000000f00 */
[----:B------:R-:W-:Y:S02]  /*9b920*/  ISETP.GT.U32.AND P2, PT, R7, 0x3, !P2 ;  /* 0x000000030700780c */ /* 0x000fe40005744070 */
[----:B------:R-:W-:Y:S02]  /*9b930*/  LOP3.LUT R6, R6, 0x3, RZ, 0xc0, !PT ;  /* 0x0000000306067812 */ /* 0x000fe400078ec0ff */
[----:B------:R-:W-:-:S02]  /*9b940*/  PRMT R9, RZ, 0x7610, R9 ;  /* 0x00007610ff097816 */ /* 0x000fc40000000009 */
[----:B0-----:R-:W-:Y:S02]  /*9b950*/  @P4 LEA R2, R3, R2, 0x18 ;  /* 0x0000000203024211 */ /* 0x001fe400078ec0ff */
[----:B------:R-:W-:Y:S02]  /*9b960*/  SEL R3, RZ, 0x1, !P1 ;  /* 0x00000001ff037807 */ /* 0x000fe40004800000 */
[----:B------:R0:W-:Y:S02]  /*9b970*/  @P4 SYNCS.ARRIVE.TRANS64.A1T0 RZ, [R2+URZ+0x58], RZ ;  /* 0x000058ff02ff49a7 */ /* 0x0001e4000810003f */
[----:B0-----:R-:W-:-:S04]  /*9b980*/  SEL R2, RZ, 0x1, !P2 ;  /* 0x00000001ff027807 */ /* 0x001fc80005000000 */
[----:B------:R-:W-:Y:S02]  /*9b990*/  LOP3.LUT R0, R2, R0, R3, 0x96, !PT ;  /* 0x0000000002007212 */ /* 0x000fe400078e9603 */
[----:B------:R-:W-:Y:S02]  /*9b9a0*/  PRMT R2, RZ, 0x7610, R2 ;  /* 0x00007610ff027816 */ /* 0x000fe40000000002 */
[----:B---3--:R-:W-:-:S04]  /*9b9b0*/  IADD3 R15, P1, R15, UR22, RZ ;  /* 0x000000160f0f7c10 */ /* 0x008fc8000ff3e0ff */
[----:B--2---:R-:W-:Y:S01]  /*9b9c0*/  IADD3.X R16, R16, UR13, RZ, P1, !PT ;  /* 0x0000000d10107c10 */ /* 0x004fe20008ffe4ff */
[----:B------:R0:W-:Y:S01]  /*9b9d0*/  STL [R1+0x148c], R15 ;  /* 0x00148c0f01007387 */ /* 0x0001e20000100800 */
[----:B------:R-:W-:-:S03]  /*9b9e0*/  ISETP.GE.U32.AND P1, PT, R15, UR8, PT ;  /* 0x000000080f007c0c */ /* 0x000fc6000bf26070 */
[----:B------:R0:W-:Y:S01]  /*9b9f0*/  STL [R1+0x1488], R16 ;  /* 0x0014881001007387 */ /* 0x0001e20000100800 */
[----:B------:R-:W-:-:S13]  /*9ba00*/  ISETP.GE.U32.AND.EX P1, PT, R16, UR9, PT, P1 ;  /* 0x0000000910007c0c */ /* 0x000fda000bf26110 */
[----:B0-----:R-:W-:Y:S05]  /*9ba10*/  @P1 BRA `(.L_x_242) ;  /* 0x0000000400581947 */ /* 0x001fea0003800000 */
[----:B------:R-:W0:Y:S01]  /*9ba20*/  S2R R8, SR_CTAID.X ;  /* 0x0000000000087919 */ /* 0x000e220000002500 */
[----:B------:R-:W1:Y:S01]  /*9ba30*/  LDC R11, c[0x0][0x65c] ;  /* 0x00019700ff0b7b82 */ /* 0x000e620000000800 */
[----:B------:R-:W-:Y:S01]  /*9ba40*/  ULDC UR5, c[0x0][0x150] ;  /* 0x0000540000057ab9 */ /* 0x000fe20000000800 */
[----:B------:R-:W-:Y:S01]  /*9ba50*/  ULDC.64 UR8, c[0x0][0x628] ;  /* 0x00018a0000087ab9 */ /* 0x000fe20000000a00 */
[----:B------:R-:W2:Y:S01]  /*9ba60*/  S2R R5, SR_CTAID.Y ;  /* 0x0000000000057919 */ /* 0x000ea20000002600 */
[----:B------:R-:W-:Y:S01]  /*9ba70*/  ISETP.NE.U32.AND P1, PT, RZ, UR8, PT ;  /* 0x00000008ff007c0c */ /* 0x000fe2000bf25070 */
[----:B------:R-:W-:-:S03]  /*9ba80*/  ULDC UR6, c[0x0][0x630] ;  /* 0x00018c0000067ab9 */ /* 0x000fc60000000800 */
[----:B------:R-:W3:Y:S01]  /*9ba90*/  LDC R3, c[0x0][0x144] ;  /* 0x00005100ff037b82 */ /* 0x000ee20000000800 */
[----:B------:R-:W-:-:S07]  /*9baa0*/  ISETP.NE.AND.EX P1, PT, RZ, UR9, PT, P1 ;  /* 0x00000009ff007c0c */ /* 0x000fce000bf25310 */
[----:B------:R-:W4:Y:S01]  /*9bab0*/  LDC R12, c[0x0][0x148] ;  /* 0x00005200ff0c7b82 */ /* 0x000f220000000800 */
[----:B-1----:R-:W-:Y:S02]  /*9bac0*/  ISETP.NE.AND P5, PT, R11, 0x1, PT ;  /* 0x000000010b00780c */ /* 0x002fe40003fa5270 */
[----:B0-----:R-:W-:Y:S02]  /*9bad0*/  I2FP.F32.U32 R2, R8 ;  /* 0x0000000800027245 */ /* 0x001fe40000201000 */
[----:B--2---:R-:W-:-:S03]  /*9bae0*/  I2FP.F32.U32 R4, R5 ;  /* 0x0000000500047245 */ /* 0x004fc60000201000 */
[----:B------:R-:W-:Y:S01]  /*9baf0*/  FMUL R2, R2, UR5 ;  /* 0x0000000502027c20 */ /* 0x000fe20008400000 */
[----:B------:R-:W-:Y:S02]  /*9bb00*/  ULDC UR5, c[0x0][0x154] ;  /* 0x0000550000057ab9 */ /* 0x000fe40000000800 */
[----:B------:R-:W-:-:S03]  /*9bb10*/  FMUL R10, R4, UR5 ;  /* 0x00000005040a7c20 */ /* 0x000fc60008400000 */
[----:B------:R-:W0:Y:S08]  /*9bb20*/  F2I.U32.TRUNC.NTZ R2, R2 ;  /* 0x0000000200027305 */ /* 0x000e30000020f000 */
[----:B------:R-:W1:Y:S01]  /*9bb30*/  F2I.U32.TRUNC.NTZ R10, R10 ;  /* 0x0000000a000a7305 */ /* 0x000e62000020f000 */
[----:B0-----:R-:W-:Y:S02]  /*9bb40*/  IMAD.MOV R4, RZ, RZ, -R2 ;  /* 0x000000ffff047224 */ /* 0x001fe400078e0a02 */
[----:B------:R-:W-:-:S02]  /*9bb50*/  IMAD.MOV.U32 R2, RZ, RZ, R15 ;  /* 0x000000ffff027224 */ /* 0x000fc400078e000f */
[----:B---3--:R-:W-:Y:S02]  /*9bb60*/  IMAD R8, R3, R4, R8 ;  /* 0x0000000403087224 */ /* 0x008fe400078e0208 */
[----:B-1----:R-:W-:-:S04]  /*9bb70*/  IMAD.MOV R3, RZ, RZ, -R10 ;  /* 0x000000ffff037224 */ /* 0x002fc800078e0a0a */
[----:B----4-:R-:W-:Y:S02]  /*9bb80*/  @P5 IMAD R8, R12, R3, R5 ;  /* 0x000000030c085224 */ /* 0x010fe400078e0205 */
[----:B------:R-:W-:Y:S01]  /*9bb90*/  IMAD.MOV.U32 R3, RZ, RZ, R16 ;  /* 0x000000ffff037224 */ /* 0x000fe200078e0010 */
[----:B------:R-:W-:Y:S06]  /*9bba0*/  @!P1 BRA `(.L_x_243) ;  /* 0x0000000000289947 */ /* 0x000fec0003800000 */
[----:B------:R-:W-:Y:S02]  /*9bbb0*/  ULDC UR5, c[0x0][0x634] ;  /* 0x00018d0000057ab9 */ /* 0x000fe40000000800 */
[----:B------:R-:W-:-:S05]  /*9bbc0*/  IADD3 R3, P1, R15, UR5, RZ ;  /* 0x000000050f037c10 */ /* 0x000fca000ff3e0ff */
[----:B------:R-:W-:-:S04]  /*9bbd0*/  IMAD.X R11, RZ, RZ, R16, P1 ;  /* 0x000000ffff0b7224 */ /* 0x000fc800008e0610 */
[----:B------:R-:W-:-:S04]  /*9bbe0*/  IMAD.WIDE.U32 R4, R11, UR8, RZ ;  /* 0x000000080b047c25 */ /* 0x000fc8000f8e00ff */
[----:B------:R-:W-:-:S04]  /*9bbf0*/  IMAD.WIDE.U32 R4, P1, R3, UR9, R4 ;  /* 0x0000000903047c25 */ /* 0x000fc8000f820004 */
[----:B------:R-:W-:-:S04]  /*9bc00*/  IMAD.WIDE.U32 R2, R3, UR8, RZ ;  /* 0x0000000803027c25 */ /* 0x000fc8000f8e00ff */
[----:B------:R-:W-:Y:S01]  /*9bc10*/  IMAD.MOV.U32 R2, RZ, RZ, R5 ;  /* 0x000000ffff027224 */ /* 0x000fe200078e0005 */
[----:B------:R-:W-:Y:S01]  /*9bc20*/  IADD3 RZ, P2, R3, R4, RZ ;  /* 0x0000000403ff7210 */ /* 0x000fe20007f5e0ff */
[----:B------:R-:W-:-:S04]  /*9bc30*/  IMAD.X R3, RZ, RZ, RZ, P1 ;  /* 0x000000ffff037224 */ /* 0x000fc800008e06ff */
[----:B------:R-:W-:-:S08]  /*9bc40*/  IMAD.WIDE.U32.X R2, R11, UR9, R2, P2 ;  /* 0x000000090b027c25 */ /* 0x000fd000090e0402 */
.L_x_243:
[--C-:B------:R-:W-:Y:S01]  /*9bc50*/  SHF.R.U64 R10, R2, UR6, R3.reuse ;  /* 0x00000006020a7c19 */ /* 0x100fe20008001203 */
[----:B------:R-:W-:Y:S01]  /*9bc60*/  ULDC.64 UR8, c[0x0][0x620] ;  /* 0x0001880000087ab9 */ /* 0x000fe20000000a00 */
[----:B------:R-:W-:Y:S01]  /*9bc70*/  SHF.R.U32.HI R2, RZ, UR6, R3 ;  /* 0x00000006ff027c19 */ /* 0x000fe20008011603 */
[----:B------:R-:W-:Y:S01]  /*9bc80*/  IMAD.MOV.U32 R3, RZ, RZ, R16 ;  /* 0x000000ffff037224 */ /* 0x000fe200078e0010 */
[----:B------:R-:W-:Y:S01]  /*9bc90*/  IADD3 R11, P1, RZ, -R10, RZ ;  /* 0x8000000aff0b7210 */ /* 0x000fe20007f3e0ff */
[----:B------:R-:W-:-:S04]  /*9bca0*/  ULDC UR5, c[0x0][0x618] ;  /* 0x0001860000057ab9 */ /* 0x000fc80000000800 */
[----:B------:R-:W-:-:S04]  /*9bcb0*/  IMAD.X R2, RZ, RZ, ~R2, P1 ;  /* 0x000000ffff027224 */ /* 0x000fc800008e0e02 */
[----:B------:R-:W-:-:S04]  /*9bcc0*/  IMAD R2, R2, UR8, RZ ;  /* 0x0000000802027c24 */ /* 0x000fc8000f8e02ff */
[----:B------:R-:W-:Y:S02]  /*9bcd0*/  IMAD R5, R11, UR9, R2 ;  /* 0x000000090b057c24 */ /* 0x000fe4000f8e0202 */
[----:B------:R-:W-:-:S04]  /*9bce0*/  IMAD.MOV.U32 R2, RZ, RZ, R15 ;  /* 0x000000ffff027224 */ /* 0x000fc800078e000f */
[----:B------:R-:W-:Y:S01]  /*9bcf0*/  IMAD.WIDE.U32 R2, R11, UR8, R2 ;  /* 0x000000080b027c25 */ /* 0x000fe2000f8e0002 */
[----:B------:R-:W-:Y:S02]  /*9bd00*/  ULDC.64 UR8, c[0x0][0x640] ;  /* 0x0001900000087ab9 */ /* 0x000fe40000000a00 */
[----:B------:R-:W-:Y:S01]  /*9bd10*/  ISETP.NE.U32.AND P1, PT, RZ, UR8, PT ;  /* 0x00000008ff007c0c */ /* 0x000fe2000bf25070 */
[----:B------:R-:W-:-:S03]  /*9bd20*/  IMAD.IADD R3, R3, 0x1, R5 ;  /* 0x0000000103037824 */ /* 0x000fc600078e0205 */
[----:B------:R-:W-:Y:S02]  /*9bd30*/  ISETP.NE.AND.EX P1, PT, RZ, UR9, PT, P1 ;  /* 0x00000009ff007c0c */ /* 0x000fe4000bf25310 */
[--C-:B------:R-:W-:Y:S02]  /*9bd40*/  SHF.R.U64 R11, R2, UR5, R3.reuse ;  /* 0x00000005020b7c19 */ /* 0x100fe40008001203 */
[----:B------:R-:W-:Y:S01]  /*9bd50*/  SHF.R.U32.HI R2, RZ, UR5, R3 ;  /* 0x00000005ff027c19 */ /* 0x000fe20008011603 */
[----:B------:R-:W-:-:S03]  /*9bd60*/  ULDC UR5, c[0x0][0x608] ;  /* 0x0001820000057ab9 */ /* 0x000fc60000000800 */
[--C-:B------:R-:W-:Y:S02]  /*9bd70*/  SHF.R.U64 R12, R11, UR5, R2.reuse ;  /* 0x000000050b0c7c19 */ /* 0x100fe40008001202 */
[----:B------:R-:W-:Y:S01]  /*9bd80*/  SHF.R.U32.HI R3, RZ, UR5, R2 ;  /* 0x00000005ff037c19 */ /* 0x000fe20008011602 */
[----:B------:R-:W-:-:S03]  /*9bd90*/  ULDC UR5, c[0x0][0x658] ;  /* 0x0001960000057ab9 */ /* 0x000fc60000000800 */
[--C-:B------:R-:W-:Y:S02]  /*9bda0*/  SHF.R.U64 R13, R12, UR5, R3.reuse ;  /* 0x000000050c0d7c19 */ /* 0x100fe40008001203 */
[----:B------:R-:W-:-:S03]  /*9bdb0*/  SHF.R.U32.HI R15, RZ, UR5, R3 ;  /* 0x00000005ff0f7c19 */ /* 0x000fc60008011603 */
[----:B------:R-:W-:Y:S02]  /*9bdc0*/  IMAD.MOV.U32 R2, RZ, RZ, R13 ;  /* 0x000000ffff027224 */ /* 0x000fe400078e000d */
        /* <DEDUP_REMOVED lines=12> */
.L_x_244:
[----:B------:R-:W-:Y:S01]  /*9be90*/  ULDC UR5, c[0x0][0x648] ;  /* 0x0001920000057ab9 */ /* 0x000fe20000000800 */
[----:B------:R-:W-:Y:S02]  /*9bea0*/  LOP3.LUT R12, R12, UR18, RZ, 0xc0, !PT ;  /* 0x000000120c0c7c12 */ /* 0x000fe4000f8ec0ff */
[----:B------:R-:W-:Y:S01]  /*9beb0*/  SHF.R.U64 R3, R2, UR5, R3 ;  /* 0x0000000502037c19 */ /* 0x000fe20008001203 */
[----:B------:R-:W-:-:S04]  /*9bec0*/  ULDC UR5, c[0x0][0x638] ;  /* 0x00018e0000057ab9 */ /* 0x000fc80000000800 */
[----:B------:R-:W-:Y:S02]  /*9bed0*/  IMAD.MOV R2, RZ, RZ, -R3 ;  /* 0x000000ffff027224 */ /* 0x000fe400078e0a03 */
[----:B------:R-:W-:Y:S02]  /*9bee0*/  IMAD R5, R3, UR19, R12 ;  /* 0x0000001303057c24 */ /* 0x000fe4000f8e020c */
[----:B------:R-:W-:Y:S01]  /*9bef0*/  IMAD R13, R2, UR5, R13 ;  /* 0x00000005020d7c24 */ /* 0x000fe2000f8e020d */
[----:B------:R-:W-:Y:S01]  /*9bf00*/  ULDC UR5, c[0x0][0x610] ;  /* 0x0001840000057ab9 */ /* 0x000fe20000000800 */
[----:B------:R-:W-:Y:S01]  /*9bf10*/  LOP3.LUT R2, R11, UR4, RZ, 0xc0, !PT ;  /* 0x000000040b027c12 */ /* 0x000fe2000f8ec0ff */
[----:B------:R-:W-:Y:S01]  /*9bf20*/  IMAD R8, R5, UR5, R8 ;  /* 0x0000000505087c24 */ /* 0x000fe2000f8e0208 */
[----:B------:R-:W-:-:S03]  /*9bf30*/  ULDC UR5, c[0x0][0x600] ;  /* 0x0001800000057ab9 */ /* 0x000fc60000000800 */
[----:B------:R-:W-:Y:S02]  /*9bf40*/  IMAD R13, R13, UR5, R2 ;  /* 0x000000050d0d7c24 */ /* 0x000fe4000f8e0202 */
[----:B------:R-:W-:-:S03]  /*9bf50*/  IMAD.MOV.U32 R2, RZ, RZ, 0x1 ;  /* 0x00000001ff027424 */ /* 0x000fc600078e00ff */
[----:B------:R-:W-:Y:S02]  /*9bf60*/  SEL R4, R13, R8, !P5 ;  /* 0x000000080d047207 */ /* 0x000fe40006800000 */
[----:B------:R-:W-:-:S07]  /*9bf70*/  SEL R5, R8, R13, !P5 ;  /* 0x0000000d08057207 */ /* 0x000fce0006800000 */
.L_x_242:
[----:B------:R-:W-:Y:S05]  /*9bf80*/  BSYNC B1 ;  /* 0x0000000000017941 */ /* 0x000fea0003800000 */
.L_x_241:
[----:B------:R-:W-:-:S13]  /*9bf90*/  LOP3.LUT P1, RZ, R2, 0xff, RZ, 0xc0, !PT ;  /* 0x000000ff02ff7812 */ /* 0x000fda000782c0ff */
[----:B------:R-:W-:Y:S05]  /*9bfa0*/  @P1 BRA `(.L_x_245) ;  /* 0xfffffff4002c1947 */ /* 0x000fea000383ffff */
[----:B------:R-:W-:Y:S05]  /*9bfb0*/  BSYNC B0 ;  /* 0x0000000000007941 */ /* 0x000fea0003800000 */
.L_x_233:
[----:B------:R-:W-:-:S03]  /*9bfc0*/  UMOV UR5, 0xffffffff ;  /* 0xffffffff00057882 */ /* 0x000fc60000000000 */
[----:B------:R-:W-:Y:S05]  /*9bfd0*/  BRA.DIV UR5, `(.L_x_246) ;  /* 0x0000000605287947 */ /* 0x000fea000b800000 */
[----:B------:R-:W-:-:S13]  /*9bfe0*/  ELECT P0, URZ, PT ;  /* 0x00000000003f782f */ /* 0x000fda0003800000 */
.L_x_260:
[----:B------:R-:W-:Y:S04]  /*9bff0*/  BSSY B0, `(.L_x_247) ;  /* 0x000002c000007945 */ /* 0x000fe80003800000 */
[----:B------:R-:W-:Y:S05]  /*9c000*/  @!P0 BRA `(.L_x_248) ;  /* 0x0000000000a88947 */ /* 0x000fea0003800000 */
[----:B------:R-:W-:-:S04]  /*9c010*/  ULOP3.LUT UR5, UR7, 0x2, URZ, 0xfc, !UPT ;  /* 0x0000000207057892 */ /* 0x000fc8000f8efc3f */
[----:B------:R-:W-:-:S06]  /*9c020*/  UISETP.NE.AND UP0, UPT, UR5, 0x3, UPT ;  /* 0x000000030500788c */ /* 0x000fcc000bf05270 */
[----:B------:R-:W-:-:S13]  /*9c030*/  PLOP3.LUT P0, PT, PT, PT, UP0, 0x80, 0x0 ;  /* 0x000000000000781c */ /* 0x000fda0003f0f008 */
[----:B------:R-:W-:Y:S05]  /*9c040*/  @!P0 BRA `(.L_x_249) ;  /* 0x0000000000048947 */ /* 0x000fea0003800000 */
[----:B------:R-:W-:Y:S01]  /*9c050*/  BPT.TRAP 0x1 ;  /* 0x000000040000795c */ /* 0x000fe20000300000 */
.L_x_249:
[----:B------:R-:W0:Y:S01]  /*9c060*/  S2R R3, SR_CgaCtaId ;  /* 0x0000000000037919 */ /* 0x000e220000008800 */
[----:B------:R-:W-:-:S04]  /*9c070*/  MOV R2, 0x400 ;  /* 0x0000040000027802 */ /* 0x000fc80000000f00 */
[----:B0-----:R-:W-:Y:S02]  /*9c080*/  LEA R3, R3, R2, 0x18 ;  /* 0x0000000203037211 */ /* 0x001fe400078ec0ff */
[----:B------:R-:W-:-:S03]  /*9c090*/  SHF.L.U32 R2, R0, 0x1f, RZ ;  /* 0x0000001f00027819 */ /* 0x000fc600000006ff */
[----:B------:R-:W-:-:S04]  /*9c0a0*/  VIADD R3, R3, 0x20 ;  /* 0x0000002003037836 */ /* 0x000fc80000000000 */
[----:B------:R-:W-:-:S04]  /*9c0b0*/  IMAD R5, R6, 0x8, R3 ;  /* 0x0000000806057824 */ /* 0x000fc800078e0203 */
[----:B------:R-:W0:Y:S02]  /*9c0c0*/  SYNCS.PHASECHK.TRANS64.TRYWAIT P0, [R5+URZ], R2 ;  /* 0x00000002050075a7 */ /* 0x000e24000800017f */
[----:B0-----:R-:W-:Y:S05]  /*9c0d0*/  @!P0 BRA `(.L_x_250) ;  /* 0x00000004000c8947 */ /* 0x001fea0003800000 */
.L_x_261:
[----:B------:R-:W-:-:S05]  /*9c0e0*/  VIADD R6, R6, 0x1 ;  /* 0x0000000106067836 */ /* 0x000fca0000000000 */
[----:B------:R-:W-:-:S04]  /*9c0f0*/  ISETP.NE.AND P0, PT, R6, 0x4, PT ;  /* 0x000000040600780c */ /* 0x000fc80003f05270 */
[----:B0-----:R-:W-:Y:S02]  /*9c100*/  SEL R5, RZ, 0x1, P0 ;  /* 0x00000001ff057807 */ /* 0x001fe40000000000 */
[----:B------:R-:W-:Y:S02]  /*9c110*/  SEL R6, R6, RZ, P0 ;  /* 0x000000ff06067207 */ /* 0x000fe40000000000 */
[----:B------:R-:W-:-:S03]  /*9c120*/  LOP3.LUT R5, R0, R5, RZ, 0x3c, !PT ;  /* 0x0000000500057212 */ /* 0x000fc600078e3cff */
[----:B------:R-:W-:Y:S01]  /*9c130*/  IMAD R7, R6, 0x8, R3 ;  /* 0x0000000806077824 */ /* 0x000fe200078e0203 */
[----:B------:R-:W-:-:S04]  /*9c140*/  SHF.L.U32 R0, R5, 0x1f, RZ ;  /* 0x0000001f05007819 */ /* 0x000fc800000006ff */
[----:B------:R-:W0:Y:S02]  /*9c150*/  SYNCS.PHASECHK.TRANS64.TRYWAIT P0, [R7+URZ], R0 ;  /* 0x00000000070075a7 */ /* 0x000e24000800017f */
[----:B0-----:R-:W-:Y:S05]  /*9c160*/  @!P0 BRA `(.L_x_251) ;  /* 0x0000000000fc8947 */ /* 0x001fea0003800000 */
.L_x_262:
[----:B0-----:R-:W-:-:S05]  /*9c170*/  VIADD R0, R6, 0x1 ;  /* 0x0000000106007836 */ /* 0x001fca0000000000 */
[----:B------:R-:W-:-:S04]  /*9c180*/  ISETP.NE.AND P0, PT, R0, 0x4, PT ;  /* 0x000000040000780c */ /* 0x000fc80003f05270 */
[----:B------:R-:W-:Y:S02]  /*9c190*/  SEL R2, RZ, 0x1, P0 ;  /* 0x00000001ff027807 */ /* 0x000fe40000000000 */
[----:B------:R-:W-:Y:S02]  /*9c1a0*/  SEL R4, R0, RZ, P0 ;  /* 0x000000ff00047207 */ /* 0x000fe40000000000 */
[----:B------:R-:W-:-:S03]  /*9c1b0*/  LOP3.LUT R5, R5, R2, RZ, 0x3c, !PT ;  /* 0x0000000205057212 */ /* 0x000fc600078e3cff */
[----:B------:R-:W-:Y:S01]  /*9c1c0*/  IMAD R7, R4, 0x8, R3 ;  /* 0x0000000804077824 */ /* 0x000fe200078e0203 */
[----:B------:R-:W-:-:S04]  /*9c1d0*/  SHF.L.U32 R0, R5, 0x1f, RZ ;  /* 0x0000001f05007819 */ /* 0x000fc800000006ff */
[----:B------:R-:W0:Y:S02]  /*9c1e0*/  SYNCS.PHASECHK.TRANS64.TRYWAIT P0, [R7+URZ], R0 ;  /* 0x00000000070075a7 */ /* 0x000e24000800017f */
[----:B0-----:R-:W-:Y:S05]  /*9c1f0*/  @!P0 BRA `(.L_x_252) ;  /* 0x0000000000ec8947 */ /* 0x001fea0003800000 */
.L_x_263:
[----:B0-----:R-:W-:-:S05]  /*9c200*/  VIADD R0, R4, 0x1 ;  /* 0x0000000104007836 */ /* 0x001fca0000000000 */
[----:B------:R-:W-:-:S04]  /*9c210*/  ISETP.NE.AND P0, PT, R0, 0x4, PT ;  /* 0x000000040000780c */ /* 0x000fc80003f05270 */
[----:B------:R-:W-:Y:S02]  /*9c220*/  SEL R2, RZ, 0x1, P0 ;  /* 0x00000001ff027807 */ /* 0x000fe40000000000 */
[----:B------:R-:W-:Y:S02]  /*9c230*/  SEL R0, R0, RZ, P0 ;  /* 0x000000ff00007207 */ /* 0x000fe40000000000 */
[----:B------:R-:W-:-:S03]  /*9c240*/  LOP3.LUT R2, R5, R2, RZ, 0x3c, !PT ;  /* 0x0000000205027212 */ /* 0x000fc600078e3cff */
[----:B------:R-:W-:Y:S01]  /*9c250*/  IMAD R3, R0, 0x8, R3 ;  /* 0x0000000800037824 */ /* 0x000fe200078e0203 */
[----:B------:R-:W-:-:S07]  /*9c260*/  SHF.L.U32 R0, R2, 0x1f, RZ ;  /* 0x0000001f02007819 */ /* 0x000fce00000006ff */
.L_x_253:
[----:B0-----:R0:W1:Y:S02]  /*9c270*/  SYNCS.PHASECHK.TRANS64.TRYWAIT P0, [R3+URZ], R0 ;  /* 0x00000000030075a7 */ /* 0x001064000800017f */
[----:B-1----:R-:W-:Y:S05]  /*9c280*/  @!P0 NANOSLEEP.SYNCS 0x989680 ;  /* 0x009896800000895d */ /* 0x002fea0003900000 */
[----:B------:R-:W1:Y:S02]  /*9c290*/  @!P0 SYNCS.PHASECHK.TRANS64 P0, [R3+URZ], R0 ;  /* 0x00000000030085a7 */ /* 0x000e64000800007f */
[----:B-1----:R-:W-:Y:S05]  /*9c2a0*/  @!P0 BRA `(.L_x_253) ;  /* 0xfffffffc00f08947 */ /* 0x002fea000383ffff */
.L_x_248:
[----:B------:R-:W-:Y:S05]  /*9c2b0*/  BSYNC B0 ;  /* 0x0000000000007941 */ /* 0x000fea0003800000 */
.L_x_247:
[----:B------:R-:W-:Y:S05]  /*9c2c0*/  EXIT ;  /* 0x000000000000794d */ /* 0x000fea0003800000 */
.L_x_17:
[----:B--2---:R-:W-:-:S04]  /*9c2d0*/  IMAD.U32 R12, RZ, RZ, UR16 ;  /* 0x00000010ff0c7e24 */ /* 0x004fc8000f8e00ff */
[----:B------:R2:W0:Y:S03]  /*9c2e0*/  SYNCS.PHASECHK.TRANS64.TRYWAIT P0, [R12+URZ], R11 ;  /* 0x0000000b0c0075a7 */ /* 0x000426000800017f */
[----:B0-----:R-:W-:Y:S05]  /*9c2f0*/  @!P0 NANOSLEEP.SYNCS 0x989680 ;  /* 0x009896800000895d */ /* 0x001fea0003900000 */
[----:B------:R-:W0:Y:S02]  /*9c300*/  @!P0 SYNCS.PHASECHK.TRANS64 P0, [R12+URZ], R11 ;  /* 0x0000000b0c0085a7 */ /* 0x000e24000800007f */
[----:B0-----:R-:W-:Y:S05]  /*9c310*/  @!P0 BRA `(.L_x_17) ;  /* 0xfffffffc00ec8947 */ /* 0x001fea000383ffff */
[----:B------:R-:W-:Y:S05]  /*9c320*/  BRA `(.L_x_16) ;  /* 0xfffff6a800387947 */ /* 0x000fea000383ffff */
.L_x_23:
[----:B-----5:R0:W-:Y:S02]  /*9c330*/  STL [R1+0x1494], R0 ;  /* 0x0014940001007387 */ /* 0x0201e40000100800 */
[----:B0-----:R-:W-:-:S04]  /*9c340*/  IMAD.U32 R0, RZ, RZ, UR18 ;  /* 0x00000012ff007e24 */ /* 0x001fc8000f8e00ff */
[----:B------:R0:W2:Y:S03]  /*9c350*/  SYNCS.PHASECHK.TRANS64.TRYWAIT P0, [R0+URZ], R13 ;  /* 0x0000000d000075a7 */ /* 0x0000a6000800017f */
[----:B--2---:R-:W-:Y:S05]  /*9c360*/  @!P0 NANOSLEEP.SYNCS 0x989680 ;  /* 0x009896800000895d */ /* 0x004fea0003900000 */
[----:B------:R0:W2:Y:S02]  /*9c370*/  @!P0 SYNCS.PHASECHK.TRANS64 P0, [R0+URZ], R13 ;  /* 0x0000000d000085a7 */ /* 0x0000a4000800007f */
[----:B0-----:R4:W5:Y:S02]  /*9c380*/  LDL.LU R0, [R1+0x1494] ;  /* 0x0014940001007983 */ /* 0x0019640000300800 */
[----:B--2-4-:R-:W-:Y:S05]  /*9c390*/  @!P0 BRA `(.L_x_23) ;  /* 0xfffffffc00e48947 */ /* 0x014fea000383ffff */
[----:B------:R-:W-:Y:S05]  /*9c3a0*/  BRA `(.L_x_22) ;  /* 0xfffff7c8004c7947 */ /* 0x000fea000383ffff */
.L_x_234:
[----:B------:R-:W-:Y:S01]  /*9c3b0*/  BSSY B1, `(.L_x_254) ;  /* 0x0000006000017945 */ /* 0x000fe20003800000 */
[----:B------:R-:W-:-:S07]  /*9c3c0*/  IMAD.MOV.U32 R2, RZ, RZ, -0x1 ;  /* 0xffffffffff027424 */ /* 0x000fce00078e00ff */
[----:B------:R-:W-:Y:S05]  /*9c3d0*/  WARPSYNC.COLLECTIVE R2, `(.L_x_255) ;  /* 0x00000000020c7348 */ /* 0x000fea0003c00000 */
[----:B------:R-:W-:Y:S02]  /*9c3e0*/  ELECT P1, UR62, PT ;  /* 0x00000000003e782f */ /* 0x000fe40003820000 */
[----:B------:R-:W-:Y:S01]  /*9c3f0*/  MOV R2, UR62 ;  /* 0x0000003e00027c02 */ /* 0x000fe20008000f00 */
[----:B------:R-:W-:Y:S10]  /*9c400*/  ENDCOLLECTIVE ;  /* 0x000000000000791b */ /* 0x000ff40003800000 */
.L_x_255:
[----:B------:R-:W-:Y:S05]  /*9c410*/  BSYNC B1 ;  /* 0x0000000000017941 */ /* 0x000fea0003800000 */
.L_x_254:
[----:B------:R-:W-:Y:S05]  /*9c420*/  BRA `(.L_x_256) ;  /* 0xfffffff000187947 */ /* 0x000fea000383ffff */
.L_x_237:
[----:B-1----:R1:W2:Y:S02]  /*9c430*/  SYNCS.PHASECHK.TRANS64.TRYWAIT P1, [R16+URZ+0x20], R11 ;  /* 0x0000200b100075a7 */ /* 0x0022a4000802017f */
[----:B--2---:R-:W-:Y:S05]  /*9c440*/  @!P1 NANOSLEEP.SYNCS 0x989680 ;  /* 0x009896800000995d */ /* 0x004fea0003900000 */
[----:B------:R-:W2:Y:S02]  /*9c450*/  @!P1 SYNCS.PHASECHK.TRANS64 P1, [R16+URZ+0x20], R11 ;  /* 0x0000200b100095a7 */ /* 0x000ea4000802007f */
[----:B--2---:R-:W-:Y:S05]  /*9c460*/  @!P1 BRA `(.L_x_237) ;  /* 0xfffffffc00f09947 */ /* 0x004fea000383ffff */
[----:B------:R-:W-:Y:S05]  /*9c470*/  BRA `(.L_x_257) ;  /* 0xfffffff0004c7947 */ /* 0x000fea000383ffff */
.L_x_246:
[----:B------:R-:W-:Y:S01]  /*9c480*/  BSSY B0, `(.L_x_258) ;  /* 0x0000006000007945 */ /* 0x000fe20003800000 */
[----:B------:R-:W-:-:S07]  /*9c490*/  IMAD.MOV.U32 R2, RZ, RZ, -0x1 ;  /* 0xffffffffff027424 */ /* 0x000fce00078e00ff */
[----:B------:R-:W-:Y:S05]  /*9c4a0*/  WARPSYNC.COLLECTIVE R2, `(.L_x_259) ;  /* 0x00000000020c7348 */ /* 0x000fea0003c00000 */
[----:B------:R-:W-:Y:S02]  /*9c4b0*/  ELECT P1, UR62, PT ;  /* 0x00000000003e782f */ /* 0x000fe40003820000 */
[----:B------:R-:W-:Y:S01]  /*9c4c0*/  MOV R2, UR62 ;  /* 0x0000003e00027c02 */ /* 0x000fe20008000f00 */
[----:B------:R-:W-:Y:S10]  /*9c4d0*/  ENDCOLLECTIVE ;  /* 0x000000000000791b */ /* 0x000ff40003800000 */
.L_x_259:
[----:B------:R-:W-:Y:S05]  /*9c4e0*/  BSYNC B0 ;  /* 0x0000000000007941 */ /* 0x000fea0003800000 */
.L_x_258:
[----:B------:R-:W-:Y:S01]  /*9c4f0*/  PLOP3.LUT P0, PT, P1, PT, PT, 0x80, 0x0 ;  /* 0x000000000000781c */ /* 0x000fe20000f0f070 */
[----:B------:R-:W-:-:S12]  /*9c500*/  BRA `(.L_x_260) ;  /* 0xfffffff800b87947 */ /* 0x000fd8000383ffff */
.L_x_250:
[----:B0-----:R0:W1:Y:S02]  /*9c510*/  SYNCS.PHASECHK.TRANS64.TRYWAIT P0, [R5+URZ], R2 ;  /* 0x00000002050075a7 */ /* 0x001064000800017f */
[----:B-1----:R-:W-:Y:S05]  /*9c520*/  @!P0 NANOSLEEP.SYNCS 0x989680 ;  /* 0x009896800000895d */ /* 0x002fea0003900000 */
[----:B------:R-:W1:Y:S02]  /*9c530*/  @!P0 SYNCS.PHASECHK.TRANS64 P0, [R5+URZ], R2 ;  /* 0x00000002050085a7 */ /* 0x000e64000800007f */
[----:B-1----:R-:W-:Y:S05]  /*9c540*/  @!P0 BRA `(.L_x_250) ;  /* 0xfffffffc00f08947 */ /* 0x002fea000383ffff */
[----:B------:R-:W-:Y:S05]  /*9c550*/  BRA `(.L_x_261) ;  /* 0xfffffff800e07947 */ /* 0x000fea000383ffff */
.L_x_251:
[----:B0-----:R0:W1:Y:S02]  /*9c560*/  SYNCS.PHASECHK.TRANS64.TRYWAIT P0, [R7+URZ], R0 ;  /* 0x00000000070075a7 */ /* 0x001064000800017f */
[----:B-1----:R-:W-:Y:S05]  /*9c570*/  @!P0 NANOSLEEP.SYNCS 0x989680 ;  /* 0x009896800000895d */ /* 0x002fea0003900000 */
[----:B------:R-:W1:Y:S02]  /*9c580*/  @!P0 SYNCS.PHASECHK.TRANS64 P0, [R7+URZ], R0 ;  /* 0x00000000070085a7 */ /* 0x000e64000800007f */
[----:B-1----:R-:W-:Y:S05]  /*9c590*/  @!P0 BRA `(.L_x_251) ;  /* 0xfffffffc00f08947 */ /* 0x002fea000383ffff */
[----:B------:R-:W-:Y:S05]  /*9c5a0*/  BRA `(.L_x_262) ;  /* 0xfffffff800f07947 */ /* 0x000fea000383ffff */
.L_x_252:
[----:B0-----:R0:W1:Y:S02]  /*9c5b0*/  SYNCS.PHASECHK.TRANS64.TRYWAIT P0, [R7+URZ], R0 ;  /* 0x00000000070075a7 */ /* 0x001064000800017f */
[----:B-1----:R-:W-:Y:S05]  /*9c5c0*/  @!P0 NANOSLEEP.SYNCS 0x989680 ;  /* 0x009896800000895d */ /* 0x002fea0003900000 */
[----:B------:R-:W1:Y:S02]  /*9c5d0*/  @!P0 SYNCS.PHASECHK.TRANS64 P0, [R7+URZ], R0 ;  /* 0x00000000070085a7 */ /* 0x000e64000800007f */
[----:B-1----:R-:W-:Y:S05]  /*9c5e0*/  @!P0 BRA `(.L_x_252) ;  /* 0xfffffffc00f08947 */ /* 0x002fea000383ffff */
[----:B------:R-:W-:Y:S05]  /*9c5f0*/  BRA `(.L_x_263) ;  /* 0xfffffffc00007947 */ /* 0x000fea000383ffff */
.L_x_264:
[----:B------:R-:W-:-:S00]  /*9c600*/  BRA `(.L_x_264) ;  /* 0xfffffffc00fc7947 */ /* 0x000fc0000383ffff */
[----:B------:R-:W-:-:S00]  /*9c610*/  NOP ;  /* 0x0000000000007918 */ /* 0x000fc00000000000 */
        /* <DEDUP_REMOVED lines=14> */
.L_x_265:


//--------------------- .nv.shared._ZN7cutlass13device_kernelINS_4gemm6kernel13GemmUniversalIN4cute5tupleIJiiiiEEENS1_10collective13CollectiveMmaINS1_37MainloopSm90TmaGmmaWarpSpecializedFP8ILi4ENS5_IJNS4_1CILi1EEESB_SB_EEENS1_35KernelTmaWarpSpecializedCooperativeEEENS5_IJNSA_ILi512EEENSA_ILi384EEENSA_ILi64EEEEEENS_12float_e4m3_tENS5_IJlSB_lEEESJ_SK_NS4_8TiledMMAINS4_8MMA_AtomIJNS4_4SM904GMMA31MMA_64x192x32_F32E4M3E4M3_SS_TNILNSO_7ScaleInE1ELSQ_1EEEEEENS4_6LayoutINS5_IJNSA_ILi2EEESB_SB_EEENS5_IJSB_NSA_ILi0EEESW_EEEEENS5_IJNS4_10UnderscoreESZ_SZ_EEEEENS4_13SM90_TMA_LOADENS4_14ComposedLayoutINS4_7SwizzleILi2ELi4ELi3EEENS4_18smem_ptr_flag_bitsILi8EEENST_INS5_IJNSA_ILi8EEESH_EEENS5_IJSH_SB_EEEEEEEvNS4_8identityES12_S1C_vS1D_EENS_8epilogue10collective6detail29Sm90TmaWarpSpecializedAdapterINS1G_15DefaultEpilogueISJ_SK_SK_NS1F_6thread17LinearCombinationISJ_Li1EffLNS1K_9ScaleType4KindE0ELNS_15FloatRoundStyleE2ESJ_EENS1_15EpilogueDefaultEEEEEvvEEEEvNT_6ParamsE --------------------------
	.section	.nv.shared._ZN7cutlass13device_kernelINS_4gemm6kernel13GemmUniversalIN4cute5tupleIJiiiiEEENS1_10collective13CollectiveMmaINS1_37MainloopSm90TmaGmmaWarpSpecializedFP8ILi4ENS5_IJNS4_1CILi1EEESB_SB_EEENS1_35KernelTmaWarpSpecializedCooperativeEEENS5_IJNSA_ILi512EEENSA_ILi384EEENSA_ILi64EEEEEENS_12float_e4m3_tENS5_IJlSB_lEEESJ_SK_NS4_8TiledMMAINS4_8MMA_AtomIJNS4_4SM904GMMA31MMA_64x192x32_F32E4M3E4M3_SS_TNILNSO_7ScaleInE1ELSQ_1EEEEEENS4_6LayoutINS5_IJNSA_ILi2EEESB_SB_EEENS5_IJSB_NSA_ILi0EEESW_EEEEENS5_IJNS4_10UnderscoreESZ_SZ_EEEEENS4_13SM90_TMA_LOADENS4_14ComposedLayoutINS4_7SwizzleILi2ELi4ELi3EEENS4_18smem_ptr_flag_bitsILi8EEENST_INS5_IJNSA_ILi8EEESH_EEENS5_IJSH_SB_EEEEEEEvNS4_8identityES12_S1C_vS1D_EENS_8epilogue10collective6detail29Sm90TmaWarpSpecializedAdapterINS1G_15DefaultEpilogueISJ_SK_SK_NS1F_6thread17LinearCombinationISJ_Li1EffLNS1K_9ScaleType4KindE0ELNS_15FloatRoundStyleE2ESJ_EENS1_15EpilogueDefaultEEEEEvvEEEEvNT_6ParamsE,"aw",@nobits
	.sectionflags	@""
	.align	16
	.zero		1024


//--------------------- .nv.shared.reserved.0     --------------------------
	.section	.nv.shared.reserved.0,"aw",@nobits
	.weak		__nv_reservedSMEM_offset_0_alias
	.size		__nv_reservedSMEM_offset_0_alias, 0, 0
	.other		__nv_reservedSMEM_offset_0_alias,@"STO_CUDA_RESERVED_SHARED STV_DEFAULT"
__nv_reservedSMEM_offset_0_alias:
	.zero		0


//--------------------- .nv.global                --------------------------
	.section	.nv.global,"aw",@nobits
.nv.global:
	.type		_ZN39_INTERNAL_97770544_4_k_cu_9dc1e76c_80074cute1_E,@object
	.size		_ZN39_INTERNAL_97770544_4_k_cu_9dc1e76c_80074cute1_E,(_ZN39_INTERNAL_97770544_4_k_cu_9dc1e76c_80074cuda3std3__45__cpo6cbeginE - _ZN39_INTERNAL_97770544_4_k_cu_9dc1e76c_80074cute1_E)
_ZN39_INTERNAL_97770544_4_k_cu_9dc1e76c_80074cute1_E:
	.zero		1
	.type		_ZN39_INTERNAL_97770544_4_k_cu_9dc1e76c_80074cuda3std3__45__cpo6cbeginE,@object
	.size		_ZN39_INTERNAL_97770544_4_k_cu_9dc1e76c_80074cuda3std3__45__cpo6cbeginE,(_ZN39_INTERNAL_97770544_4_k_cu_9dc1e76c_80074cuda3std3__48in_placeE - _ZN39_INTERNAL_97770544_4_k_cu_9dc1e76c_80074cuda3std3__45__cpo6cbeginE)
_ZN39_INTERNAL_97770544_4_k_cu_9dc1e76c_80074cuda3std3__45__cpo6cbeginE:
	.zero		1
	.type		_ZN39_INTERNAL_97770544_4_k_cu_9dc1e76c_80074cuda3std3__48in_placeE,@object
	.size		_ZN39_INTERNAL_97770544_4_k_cu_9dc1e76c_80074cuda3std3__48in_placeE,(_ZN39_INTERNAL_97770544_4_k_cu_9dc1e76c_80074cuda3std6ranges3__45__cpo9iter_moveE - _ZN39_INTERNAL_97770544_4_k_cu_9dc1e76c_80074cuda3std3__48in_placeE)
_ZN39_INTERNAL_97770544_4_k_cu_9dc1e76c_80074cuda3std3__48in_placeE:
	.zero		1
	.type		_ZN39_INTERNAL_97770544_4_k_cu_9dc1e76c_80074cuda3std6ranges3__45__cpo9iter_moveE,@object
	.size		_ZN39_INTERNAL_97770544_4_k_cu_9dc1e76c_80074cuda3std6ranges3__45__cpo9iter_moveE,(_ZN39_INTERNAL_97770544_4_k_cu_9dc1e76c_80074cuda3std3__45__cpo5beginE - _ZN39_INTERNAL_97770544_4_k_cu_9dc1e76c_80074cuda3std6ranges3__45__cpo9iter_moveE)
_ZN39_INTERNAL_97770544_4_k_cu_9dc1e76c_80074cuda3std6ranges3__45__cpo9iter_moveE:
	.zero		1
	.type		_ZN39_INTERNAL_97770544_4_k_cu_9dc1e76c_80074cuda3std3__45__cpo5beginE,@object
	.size		_ZN39_INTERNAL_97770544_4_k_cu_9dc1e76c_80074cuda3std3__45__cpo5beginE,(_ZN39_INTERNAL_97770544_4_k_cu_9dc1e76c_80074cuda3std3__441_GLOBAL__N__97770544_4_k_cu_9dc1e76c_80076ignoreE - _ZN39_INTERNAL_97770544_4_k_cu_9dc1e76c_80074cuda3std3__45__cpo5beginE)
_ZN39_INTERNAL_97770544_4_k_cu_9dc1e76c_80074cuda3std3__45__cpo5beginE:
	.zero		1
	.type		_ZN39_INTERNAL_97770544_4_k_cu_9dc1e76c_80074cuda3std3__441_GLOBAL__N__97770544_4_k_cu_9dc1e76c_80076ignoreE,@object
	.size		_ZN39_INTERNAL_97770544_4_k_cu_9dc1e76c_80074cuda3std3__441_GLOBAL__N__97770544_4_k_cu_9dc1e76c_80076ignoreE,(_ZN39_INTERNAL_97770544_4_k_cu_9dc1e76c_80074cute7productE - _ZN39_INTERNAL_97770544_4_k_cu_9dc1e76c_80074cuda3std3__441_GLOBAL__N__97770544_4_k_cu_9dc1e76c_80076ignoreE)
_ZN39_INTERNAL_97770544_4_k_cu_9dc1e76c_80074cuda3std3__441_GLOBAL__N__97770544_4_k_cu_9dc1e76c_80076ignoreE:
	.zero		1
	.type		_ZN39_INTERNAL_97770544_4_k_cu_9dc1e76c_80074cute7productE,@object
	.size		_ZN39_INTERNAL_97770544_4_k_cu_9dc1e76c_80074cute7productE,(_ZN39_INTERNAL_97770544_4_k_cu_9dc1e76c_80074cuda3std3__45__cpo3endE - _ZN39_INTERNAL_97770544_4_k_cu_9dc1e76c_80074cute7productE)
_ZN39_INTERNAL_97770544_4_k_cu_9dc1e76c_80074cute7productE:
	.zero		1
	.type		_ZN39_INTERNAL_97770544_4_k_cu_9dc1e76c_80074cuda3std3__45__cpo3endE,@object
	.size		_ZN39_INTERNAL_97770544_4_k_cu_9dc1e76c_80074cuda3std3__45__cpo3endE,(_ZN39_INTERNAL_97770544_4_k_cu_9dc1e76c_80074cuda3std3__419piecewise_constructE - _ZN39_INTERNAL_97770544_4_k_cu_9dc1e76c_80074cuda3std3__45__cpo3endE)
_ZN39_INTERNAL_97770544_4_k_cu_9dc1e76c_80074cuda3std3__45__cpo3endE:
	.zero		1
	.type		_ZN39_INTERNAL_97770544_4_k_cu_9dc1e76c_80074cuda3std3__419piecewise_constructE,@object
	.size		_ZN39_INTERNAL_97770544_4_k_cu_9dc1e76c_80074cuda3std3__419piecewise_constructE,(_ZN39_INTERNAL_97770544_4_k_cu_9dc1e76c_80074cuda3std3__45__cpo4cendE - _ZN39_INTERNAL_97770544_4_k_cu_9dc1e76c_80074cuda3std3__419piecewise_constructE)
_ZN39_INTERNAL_97770544_4_k_cu_9dc1e76c_80074cuda3std3__419piecewise_constructE:
	.zero		1
	.type		_ZN39_INTERNAL_97770544_4_k_cu_9dc1e76c_80074cuda3std3__45__cpo4cendE,@object
	.size		_ZN39_INTERNAL_97770544_4_k_cu_9dc1e76c_80074cuda3std3__45__cpo4cendE,(_ZN39_INTERNAL_97770544_4_k_cu_9dc1e76c_80074cuda3std6ranges3__45__cpo4swapE - _ZN39_INTERNAL_97770544_4_k_cu_9dc1e76c_80074cuda3std3__45__cpo4cendE)
_ZN39_INTERNAL_97770544_4_k_cu_9dc1e76c_80074cuda3std3__45__cpo4cendE:
	.zero		1
	.type		_ZN39_INTERNAL_97770544_4_k_cu_9dc1e76c_80074cuda3std6ranges3__45__cpo4swapE,@object
	.size		_ZN39_INTERNAL_97770544_4_k_cu_9dc1e76c_80074cuda3std6ranges3__45__cpo4swapE,(.L_7 - _ZN39_INTERNAL_97770544_4_k_cu_9dc1e76c_80074cuda3std6ranges3__45__cpo4swapE)
_ZN39_INTERNAL_97770544_4_k_cu_9dc1e76c_80074cuda3std6ranges3__45__cpo4swapE:
	.zero		1
.L_7:


//--------------------- .nv.constant0._ZN7cutlass13device_kernelINS_4gemm6kernel13GemmUniversalIN4cute5tupleIJiiiiEEENS1_10collective13CollectiveMmaINS1_37MainloopSm90TmaGmmaWarpSpecializedFP8ILi4ENS5_IJNS4_1CILi1EEESB_SB_EEENS1_35KernelTmaWarpSpecializedCooperativeEEENS5_IJNSA_ILi512EEENSA_ILi384EEENSA_ILi64EEEEEENS_12float_e4m3_tENS5_IJlSB_lEEESJ_SK_NS4_8TiledMMAINS4_8MMA_AtomIJNS4_4SM904GMMA31MMA_64x192x32_F32E4M3E4M3_SS_TNILNSO_7ScaleInE1ELSQ_1EEEEEENS4_6LayoutINS5_IJNSA_ILi2EEESB_SB_EEENS5_IJSB_NSA_ILi0EEESW_EEEEENS5_IJNS4_10UnderscoreESZ_SZ_EEEEENS4_13SM90_TMA_LOADENS4_14ComposedLayoutINS4_7SwizzleILi2ELi4ELi3EEENS4_18smem_ptr_flag_bitsILi8EEENST_INS5_IJNSA_ILi8EEESH_EEENS5_IJSH_SB_EEEEEEEvNS4_8identityES12_S1C_vS1D_EENS_8epilogue10collective6detail29Sm90TmaWarpSpecializedAdapterINS1G_15DefaultEpilogueISJ_SK_SK_NS1F_6thread17LinearCombinationISJ_Li1EffLNS1K_9ScaleType4KindE0ELNS_15FloatRoundStyleE2ESJ_EENS1_15EpilogueDefaultEEEEEvvEEEEvNT_6ParamsE --------------------------
	.section	.nv.constant0._ZN7cutlass13device_kernelINS_4gemm6kernel13GemmUniversalIN4cute5tupleIJiiiiEEENS1_10collective13CollectiveMmaINS1_37MainloopSm90TmaGmmaWarpSpecializedFP8ILi4ENS5_IJNS4_1CILi1EEESB_SB_EEENS1_35KernelTmaWarpSpecializedCooperativeEEENS5_IJNSA_ILi512EEENSA_ILi384EEENSA_ILi64EEEEEENS_12float_e4m3_tENS5_IJlSB_lEEESJ_SK_NS4_8TiledMMAINS4_8MMA_AtomIJNS4_4SM904GMMA31MMA_64x192x32_F32E4M3E4M3_SS_TNILNSO_7ScaleInE1ELSQ_1EEEEEENS4_6LayoutINS5_IJNSA_ILi2EEESB_SB_EEENS5_IJSB_NSA_ILi0EEESW_EEEEENS5_IJNS4_10UnderscoreESZ_SZ_EEEEENS4_13SM90_TMA_LOADENS4_14ComposedLayoutINS4_7SwizzleILi2ELi4ELi3EEENS4_18smem_ptr_flag_bitsILi8EEENST_INS5_IJNSA_ILi8EEESH_EEENS5_IJSH_SB_EEEEEEEvNS4_8identityES12_S1C_vS1D_EENS_8epilogue10collective6detail29Sm90TmaWarpSpecializedAdapterINS1G_15DefaultEpilogueISJ_SK_SK_NS1F_6thread17LinearCombinationISJ_Li1EffLNS1K_9ScaleType4KindE0ELNS_15FloatRoundStyleE2ESJ_EENS1_15EpilogueDefaultEEEEEvvEEEEvNT_6ParamsE,"a",@progbits
	.sectionflags	@""
	.align	4
.nv.constant0._ZN7cutlass13device_kernelINS_4gemm6kernel13GemmUniversalIN4cute5tupleIJiiiiEEENS1_10collective13CollectiveMmaINS1_37MainloopSm90TmaGmmaWarpSpecializedFP8ILi4ENS5_IJNS4_1CILi1EEESB_SB_EEENS1_35KernelTmaWarpSpecializedCooperativeEEENS5_IJNSA_ILi512EEENSA_ILi384EEENSA_ILi64EEEEEENS_12float_e4m3_tENS5_IJlSB_lEEESJ_SK_NS4_8TiledMMAINS4_8MMA_AtomIJNS4_4SM904GMMA31MMA_64x192x32_F32E4M3E4M3_SS_TNILNSO_7ScaleInE1ELSQ_1EEEEEENS4_6LayoutINS5_IJNSA_ILi2EEESB_SB_EEENS5_IJSB_NSA_ILi0EEESW_EEEEENS5_IJNS4_10UnderscoreESZ_SZ_EEEEENS4_13SM90_TMA_LOADENS4_14ComposedLayoutINS4_7SwizzleILi2ELi4ELi3EEENS4_18smem_ptr_flag_bitsILi8EEENST_INS5_IJNSA_ILi8EEESH_EEENS5_IJSH_SB_EEEEEEEvNS4_8identityES12_S1C_vS1D_EENS_8epilogue10collective6detail29Sm90TmaWarpSpecializedAdapterINS1G_15DefaultEpilogueISJ_SK_SK_NS1F_6thread17LinearCombinationISJ_Li1EffLNS1K_9ScaleType4KindE0ELNS_15FloatRoundStyleE2ESJ_EENS1_15EpilogueDefaultEEEEEvvEEEEvNT_6ParamsE:
	.zero		1664


//--------------------- SYMBOLS --------------------------

	.type		.nv.reservedSmem.offset0,@object
	.size		.nv.reservedSmem.offset0,0x4
